	.target	sm_100a

	.elftype	@"ET_EXEC"


//--------------------- .note.nv.tkinfo           --------------------------
	.section	.note.nv.tkinfo,"",@"SHT_NOTE"
	.sectionflags	@"SHF_NOTE_NV_TKINFO"
	.tkinfo
        /*0018*/ 	.word	0x00000002
        /*0030*/ 	.string	""
        /*0030*/ 	.string	"ptxas"
        /*0030*/ 	.string	"Cuda compilation tools, release 13.0, V13.0.88"
        /*0030*/ 	.string	"Build cuda_13.0.r13.0/compiler.36424714_0"
        /*0030*/ 	.string	"-arch sm_100a -m 64 "



//--------------------- .note.nv.cuinfo           --------------------------
	.section	.note.nv.cuinfo,"",@"SHT_NOTE"
	.sectionflags	@"SHF_NOTE_NV_CUINFO"
        /*0018*/ 	.short	0x0002
        /*001a*/ 	.short	0x0064
        /*001c*/ 	.short	0x0082
	.zero		2


//--------------------- .nv.info                  --------------------------
	.section	.nv.info,"",@"SHT_CUDA_INFO"
	.align	4


	//----- nvinfo : EIATTR_REGCOUNT
	.align		4
        /*0000*/ 	.byte	0x04, 0x2f
        /*0002*/ 	.short	(.L_19 - .L_18)
	.align		4
.L_18:
        /*0004*/ 	.word	index@(_ZN7cutlass13device_kernelINS_4conv6kernel13ConvUniversalINS1_16ConvProblemShapeILNS1_8OperatorE2ELi2EEENS1_10collective14CollectiveConvINS1_47MainloopSm100TmaUmmaWarpSpecializedImplicitGemmILS5_2ELi26ELi2ELi1ELi2EN4cute5tupleIJNSA_1CILi2EEENSC_ILi1EEESE_EEEEENSB_IJNSC_ILi128EEENSB_IJSH_EEENSB_IJNSC_ILi32EEEEEEEEENS_6half_tESM_NSA_8TiledMMAINSA_8MMA_AtomIJNSA_26SM100_MMA_F16BF16_2x1SM_SSISM_SM_fLi128ELi128ELNSA_4UMMA5MajorE1ELSR_1ELNSQ_7ScaleInE0ELSS_0EEEEEENSA_6LayoutINSB_IJSE_SE_SE_EEENSB_IJNSC_ILi0EEESX_SX_EEEEENSB_IJNSA_10UnderscoreES10_S10_EEEEENS7_6detail27Sm100ImplicitGemmTileTraitsINSA_18SM100_TMA_2SM_LOADENSA_14ComposedLayoutINSA_7SwizzleILi3ELi4ELi3EEENSA_18smem_ptr_flag_bitsILi16EEENSV_INSB_IJNSC_ILi64EEENSC_ILi8EEEEEENSB_IJSE_S1B_EEEEEEEvEENS14_INSA_25SM100_TMA_2SM_LOAD_IM2COLES1G_vEEEENS_8epilogue10collective18CollectiveEpilogueINS1L_23Sm100TmaWarpSpecializedILi4ELi2ELi16ELb1ELb0EEEJNSB_IJS1B_SI_SK_EEENSB_IJNSV_IS1B_SE_EENSV_INSB_IJNSC_ILi16EEESD_EEES1E_EEEEESM_NSB_IJlNSB_IJSE_llEEESX_EEESM_S1X_NS1L_6fusion15FusionCallbacksIS1P_NS1Y_17LinearCombinationISM_fSM_fLNS_15FloatRoundStyleE2EEES1Q_S1V_JEEENSA_5SM1004TMEM4LOAD26SM100_TMEM_LOAD_32dp32b16xENSA_13SM90_TMA_LOADENS16_INS17_ILi1ELi4ELi3EEES1A_NSV_INSB_IJS1C_S1S_EEENSB_IJS1S_SE_EEEEEEENSA_39AutoVectorizingCopyWithAssumedAlignmentILi128EEENSA_14SM90_TMA_STOREES2D_S2F_S2F_EEEvvEEEEvNT_6ParamsE)
        /*0008*/ 	.word	0x0000004a


	//----- nvinfo : EIATTR_FRAME_SIZE
	.align		4
.L_19:
        /*000c*/ 	.byte	0x04, 0x11
        /*000e*/ 	.short	(.L_21 - .L_20)
	.align		4
.L_20:
        /*0010*/ 	.word	index@($__internal_2_$__cuda_sm10x_tcgen05_guardrail_trap_unallocated_columns_being_dealloced)
        /*0014*/ 	.word	0x00000008


	//----- nvinfo : EIATTR_FRAME_SIZE
	.align		4
.L_21:
        /*0018*/ 	.byte	0x04, 0x11
        /*001a*/ 	.short	(.L_23 - .L_22)
	.align		4
.L_22:
        /*001c*/ 	.word	index@($__internal_1_$__cuda_sm10x_tcgen05_guardrail_trap_phase_invalid_during_alloc)
        /*0020*/ 	.word	0x00000008


	//----- nvinfo : EIATTR_FRAME_SIZE
	.align		4
.L_23:
        /*0024*/ 	.byte	0x04, 0x11
        /*0026*/ 	.short	(.L_25 - .L_24)
	.align		4
.L_24:
        /*0028*/ 	.word	index@($__internal_0_$__cuda_sm10x_tcgen05_guardrail_trap_col_being_dealloced_not_returned_by_alloc)
        /*002c*/ 	.word	0x00000008


	//----- nvinfo : EIATTR_FRAME_SIZE
	.align		4
.L_25:
        /*0030*/ 	.byte	0x04, 0x11
        /*0032*/ 	.short	(.L_27 - .L_26)
	.align		4
.L_26:
        /*0034*/ 	.word	index@(_ZN7cutlass13device_kernelINS_4conv6kernel13ConvUniversalINS1_16ConvProblemShapeILNS1_8OperatorE2ELi2EEENS1_10collective14CollectiveConvINS1_47MainloopSm100TmaUmmaWarpSpecializedImplicitGemmILS5_2ELi26ELi2ELi1ELi2EN4cute5tupleIJNSA_1CILi2EEENSC_ILi1EEESE_EEEEENSB_IJNSC_ILi128EEENSB_IJSH_EEENSB_IJNSC_ILi32EEEEEEEEENS_6half_tESM_NSA_8TiledMMAINSA_8MMA_AtomIJNSA_26SM100_MMA_F16BF16_2x1SM_SSISM_SM_fLi128ELi128ELNSA_4UMMA5MajorE1ELSR_1ELNSQ_7ScaleInE0ELSS_0EEEEEENSA_6LayoutINSB_IJSE_SE_SE_EEENSB_IJNSC_ILi0EEESX_SX_EEEEENSB_IJNSA_10UnderscoreES10_S10_EEEEENS7_6detail27Sm100ImplicitGemmTileTraitsINSA_18SM100_TMA_2SM_LOADENSA_14ComposedLayoutINSA_7SwizzleILi3ELi4ELi3EEENSA_18smem_ptr_flag_bitsILi16EEENSV_INSB_IJNSC_ILi64EEENSC_ILi8EEEEEENSB_IJSE_S1B_EEEEEEEvEENS14_INSA_25SM100_TMA_2SM_LOAD_IM2COLES1G_vEEEENS_8epilogue10collective18CollectiveEpilogueINS1L_23Sm100TmaWarpSpecializedILi4ELi2ELi16ELb1ELb0EEEJNSB_IJS1B_SI_SK_EEENSB_IJNSV_IS1B_SE_EENSV_INSB_IJNSC_ILi16EEESD_EEES1E_EEEEESM_NSB_IJlNSB_IJSE_llEEESX_EEESM_S1X_NS1L_6fusion15FusionCallbacksIS1P_NS1Y_17LinearCombinationISM_fSM_fLNS_15FloatRoundStyleE2EEES1Q_S1V_JEEENSA_5SM1004TMEM4LOAD26SM100_TMEM_LOAD_32dp32b16xENSA_13SM90_TMA_LOADENS16_INS17_ILi1ELi4ELi3EEES1A_NSV_INSB_IJS1C_S1S_EEENSB_IJS1S_SE_EEEEEEENSA_39AutoVectorizingCopyWithAssumedAlignmentILi128EEENSA_14SM90_TMA_STOREES2D_S2F_S2F_EEEvvEEEEvNT_6ParamsE)
        /*0038*/ 	.word	0x00000008


	//----- nvinfo : EIATTR_MIN_STACK_SIZE
	.align		4
.L_27:
        /*003c*/ 	.byte	0x04, 0x12
        /*003e*/ 	.short	(.L_29 - .L_28)
	.align		4
.L_28:
        /*0040*/ 	.word	index@(_ZN7cutlass13device_kernelINS_4conv6kernel13ConvUniversalINS1_16ConvProblemShapeILNS1_8OperatorE2ELi2EEENS1_10collective14CollectiveConvINS1_47MainloopSm100TmaUmmaWarpSpecializedImplicitGemmILS5_2ELi26ELi2ELi1ELi2EN4cute5tupleIJNSA_1CILi2EEENSC_ILi1EEESE_EEEEENSB_IJNSC_ILi128EEENSB_IJSH_EEENSB_IJNSC_ILi32EEEEEEEEENS_6half_tESM_NSA_8TiledMMAINSA_8MMA_AtomIJNSA_26SM100_MMA_F16BF16_2x1SM_SSISM_SM_fLi128ELi128ELNSA_4UMMA5MajorE1ELSR_1ELNSQ_7ScaleInE0ELSS_0EEEEEENSA_6LayoutINSB_IJSE_SE_SE_EEENSB_IJNSC_ILi0EEESX_SX_EEEEENSB_IJNSA_10UnderscoreES10_S10_EEEEENS7_6detail27Sm100ImplicitGemmTileTraitsINSA_18SM100_TMA_2SM_LOADENSA_14ComposedLayoutINSA_7SwizzleILi3ELi4ELi3EEENSA_18smem_ptr_flag_bitsILi16EEENSV_INSB_IJNSC_ILi64EEENSC_ILi8EEEEEENSB_IJSE_S1B_EEEEEEEvEENS14_INSA_25SM100_TMA_2SM_LOAD_IM2COLES1G_vEEEENS_8epilogue10collective18CollectiveEpilogueINS1L_23Sm100TmaWarpSpecializedILi4ELi2ELi16ELb1ELb0EEEJNSB_IJS1B_SI_SK_EEENSB_IJNSV_IS1B_SE_EENSV_INSB_IJNSC_ILi16EEESD_EEES1E_EEEEESM_NSB_IJlNSB_IJSE_llEEESX_EEESM_S1X_NS1L_6fusion15FusionCallbacksIS1P_NS1Y_17LinearCombinationISM_fSM_fLNS_15FloatRoundStyleE2EEES1Q_S1V_JEEENSA_5SM1004TMEM4LOAD26SM100_TMEM_LOAD_32dp32b16xENSA_13SM90_TMA_LOADENS16_INS17_ILi1ELi4ELi3EEES1A_NSV_INSB_IJS1C_S1S_EEENSB_IJS1S_SE_EEEEEEENSA_39AutoVectorizingCopyWithAssumedAlignmentILi128EEENSA_14SM90_TMA_STOREES2D_S2F_S2F_EEEvvEEEEvNT_6ParamsE)
        /*0044*/ 	.word	0x00000008
.L_29:


//--------------------- .nv.compat                --------------------------
	.section	.nv.compat,"",@"SHT_CUDA_COMPAT_INFO"
	.align	4
        /*0000*/ 	.byte	0x02, 0x09, 0x01, 0x00, 0x02, 0x02, 0x02, 0x00, 0x02, 0x05, 0x05, 0x00, 0x03, 0x07, 0x01, 0x01
        /*0010*/ 	.byte	0x02, 0x03, 0x01, 0x00, 0x02, 0x06, 0x01, 0x00, 0x04, 0x0b, 0x08, 0x00, 0x09, 0x00, 0x00, 0x00
        /*0020*/ 	.byte	0x00, 0x00, 0x00, 0x00


//--------------------- .nv.info._ZN7cutlass13device_kernelINS_4conv6kernel13ConvUniversalINS1_16ConvProblemShapeILNS1_8OperatorE2ELi2EEENS1_10collective14CollectiveConvINS1_47MainloopSm100TmaUmmaWarpSpecializedImplicitGemmILS5_2ELi26ELi2ELi1ELi2EN4cute5tupleIJNSA_1CILi2EEENSC_ILi1EEESE_EEEEENSB_IJNSC_ILi128EEENSB_IJSH_EEENSB_IJNSC_ILi32EEEEEEEEENS_6half_tESM_NSA_8TiledMMAINSA_8MMA_AtomIJNSA_26SM100_MMA_F16BF16_2x1SM_SSISM_SM_fLi128ELi128ELNSA_4UMMA5MajorE1ELSR_1ELNSQ_7ScaleInE0ELSS_0EEEEEENSA_6LayoutINSB_IJSE_SE_SE_EEENSB_IJNSC_ILi0EEESX_SX_EEEEENSB_IJNSA_10UnderscoreES10_S10_EEEEENS7_6detail27Sm100ImplicitGemmTileTraitsINSA_18SM100_TMA_2SM_LOADENSA_14ComposedLayoutINSA_7SwizzleILi3ELi4ELi3EEENSA_18smem_ptr_flag_bitsILi16EEENSV_INSB_IJNSC_ILi64EEENSC_ILi8EEEEEENSB_IJSE_S1B_EEEEEEEvEENS14_INSA_25SM100_TMA_2SM_LOAD_IM2COLES1G_vEEEENS_8epilogue10collective18CollectiveEpilogueINS1L_23Sm100TmaWarpSpecializedILi4ELi2ELi16ELb1ELb0EEEJNSB_IJS1B_SI_SK_EEENSB_IJNSV_IS1B_SE_EENSV_INSB_IJNSC_ILi16EEESD_EEES1E_EEEEESM_NSB_IJlNSB_IJSE_llEEESX_EEESM_S1X_NS1L_6fusion15FusionCallbacksIS1P_NS1Y_17LinearCombinationISM_fSM_fLNS_15FloatRoundStyleE2EEES1Q_S1V_JEEENSA_5SM1004TMEM4LOAD26SM100_TMEM_LOAD_32dp32b16xENSA_13SM90_TMA_LOADENS16_INS17_ILi1ELi4ELi3EEES1A_NSV_INSB_IJS1C_S1S_EEENSB_IJS1S_SE_EEEEEEENSA_39AutoVectorizingCopyWithAssumedAlignmentILi128EEENSA_14SM90_TMA_STOREES2D_S2F_S2F_EEEvvEEEEvNT_6ParamsE --------------------------
	.section	.nv.info._ZN7cutlass13device_kernelINS_4conv6kernel13ConvUniversalINS1_16ConvProblemShapeILNS1_8OperatorE2ELi2EEENS1_10collective14CollectiveConvINS1_47MainloopSm100TmaUmmaWarpSpecializedImplicitGemmILS5_2ELi26ELi2ELi1ELi2EN4cute5tupleIJNSA_1CILi2EEENSC_ILi1EEESE_EEEEENSB_IJNSC_ILi128EEENSB_IJSH_EEENSB_IJNSC_ILi32EEEEEEEEENS_6half_tESM_NSA_8TiledMMAINSA_8MMA_AtomIJNSA_26SM100_MMA_F16BF16_2x1SM_SSISM_SM_fLi128ELi128ELNSA_4UMMA5MajorE1ELSR_1ELNSQ_7ScaleInE0ELSS_0EEEEEENSA_6LayoutINSB_IJSE_SE_SE_EEENSB_IJNSC_ILi0EEESX_SX_EEEEENSB_IJNSA_10UnderscoreES10_S10_EEEEENS7_6detail27Sm100ImplicitGemmTileTraitsINSA_18SM100_TMA_2SM_LOADENSA_14ComposedLayoutINSA_7SwizzleILi3ELi4ELi3EEENSA_18smem_ptr_flag_bitsILi16EEENSV_INSB_IJNSC_ILi64EEENSC_ILi8EEEEEENSB_IJSE_S1B_EEEEEEEvEENS14_INSA_25SM100_TMA_2SM_LOAD_IM2COLES1G_vEEEENS_8epilogue10collective18CollectiveEpilogueINS1L_23Sm100TmaWarpSpecializedILi4ELi2ELi16ELb1ELb0EEEJNSB_IJS1B_SI_SK_EEENSB_IJNSV_IS1B_SE_EENSV_INSB_IJNSC_ILi16EEESD_EEES1E_EEEEESM_NSB_IJlNSB_IJSE_llEEESX_EEESM_S1X_NS1L_6fusion15FusionCallbacksIS1P_NS1Y_17LinearCombinationISM_fSM_fLNS_15FloatRoundStyleE2EEES1Q_S1V_JEEENSA_5SM1004TMEM4LOAD26SM100_TMEM_LOAD_32dp32b16xENSA_13SM90_TMA_LOADENS16_INS17_ILi1ELi4ELi3EEES1A_NSV_INSB_IJS1C_S1S_EEENSB_IJS1S_SE_EEEEEEENSA_39AutoVectorizingCopyWithAssumedAlignmentILi128EEENSA_14SM90_TMA_STOREES2D_S2F_S2F_EEEvvEEEEvNT_6ParamsE,"",@"SHT_CUDA_INFO"
	.sectionflags	@""
	.align	4


	//----- nvinfo : EIATTR_CUDA_API_VERSION
	.align		4
        /*0000*/ 	.byte	0x04, 0x37
        /*0002*/ 	.short	(.L_31 - .L_30)
.L_30:
        /*0004*/ 	.word	0x00000082


	//----- nvinfo : EIATTR_KPARAM_INFO
	.align		4
.L_31:
        /*0008*/ 	.byte	0x04, 0x17
        /*000a*/ 	.short	(.L_33 - .L_32)
.L_32:
        /*000c*/ 	.word	0x00000000
        /*0010*/ 	.short	0x0000
        /*0012*/ 	.short	0x0000
        /*0014*/ 	.byte	0x00, 0xf0, 0x01, 0x20


	//----- nvinfo : EIATTR_AT_ENTRY_FRAGMENTS
	.align		4
.L_33:
        /*0018*/ 	.byte	0x04, 0x4f
        /*001a*/ 	.short	(.L_35 - .L_34)


	//   ....[0]....
.L_34:
        /*001c*/ 	.word	0x00000007


	//----- nvinfo : EIATTR_RESERVED_SMEM_USED
	.align		4
.L_35:
        /*0020*/ 	.byte	0x01, 0x41
	.zero		2


	//----- nvinfo : EIATTR_SPARSE_MMA_MASK
	.align		4
        /*0024*/ 	.byte	0x03, 0x50
        /*0026*/ 	.short	0x0000


	//----- nvinfo : EIATTR_TCGEN05_2CTA_USED
	.align		4
        /*0028*/ 	.byte	0x01, 0x52
	.zero		2


	//----- nvinfo : EIATTR_MAXREG_COUNT
	.align		4
        /*002c*/ 	.byte	0x03, 0x1b
        /*002e*/ 	.short	0x00ff


	//----- nvinfo : EIATTR_NUM_BARRIERS
	.align		4
        /*0030*/ 	.byte	0x02, 0x4c
        /*0032*/ 	.byte	0x07
	.zero		1


	//----- nvinfo : EIATTR_EXTERNS
	.align		4
        /*0034*/ 	.byte	0x04, 0x0f
        /*0036*/ 	.short	(.L_37 - .L_36)


	//   ....[0]....
	.align		4
.L_36:
        /*0038*/ 	.word	index@(__assertfail)


	//----- nvinfo : EIATTR_MERCURY_ISA_VERSION
	.align		4
.L_37:
        /*003c*/ 	.byte	0x03, 0x5f
        /*003e*/ 	.short	0x0101


	//----- nvinfo : EIATTR_INT_WARP_WIDE_INSTR_OFFSETS
	.align		4
        /*0040*/ 	.byte	0x04, 0x31
        /*0042*/ 	.short	(.L_39 - .L_38)


	//   ....[0]....
.L_38:
        /*0044*/ 	.word	0x00000f40


	//   ....[1]....
        /*0048*/ 	.word	0x00000ff0


	//   ....[2]....
        /*004c*/ 	.word	0x00005370


	//   ....[3]....
        /*0050*/ 	.word	0x00005390


	//   ....[4]....
        /*0054*/ 	.word	0x000053c0


	//   ....[5]....
        /*0058*/ 	.word	0x000063d0


	//   ....[6]....
        /*005c*/ 	.word	0x00006470


	//   ....[7]....
        /*0060*/ 	.word	0x00006520


	//   ....[8]....
        /*0064*/ 	.word	0x00006590


	//   ....[9]....
        /*0068*/ 	.word	0x00006640


	//   ....[10]....
        /*006c*/ 	.word	0x00006720


	//   ....[11]....
        /*0070*/ 	.word	0x00006790


	//   ....[12]....
        /*0074*/ 	.word	0x00006840


	//   ....[13]....
        /*0078*/ 	.word	0x00006920


	//   ....[14]....
        /*007c*/ 	.word	0x00006a20


	//   ....[15]....
        /*0080*/ 	.word	0x00006b20


	//   ....[16]....
        /*0084*/ 	.word	0x00006bb0


	//----- nvinfo : EIATTR_COOP_GROUP_MASK_REGIDS
	.align		4
.L_39:
        /*0088*/ 	.byte	0x04, 0x29
        /*008a*/ 	.short	(.L_41 - .L_40)


	//   ....[0]....
.L_40:
        /*008c*/ 	.word	0xffffffff


	//   ....[1]....
        /*0090*/ 	.word	0xffffffff


	//   ....[2]....
        /*0094*/ 	.word	0xffffffff


	//   ....[3]....
        /*0098*/ 	.word	0xffffffff


	//   ....[4]....
        /*009c*/ 	.word	0xffffffff


	//   ....[5]....
        /*00a0*/ 	.word	0xffffffff


	//   ....[6]....
        /*00a4*/ 	.word	0xffffffff


	//   ....[7]....
        /*00a8*/ 	.word	0xffffffff


	//   ....[8]....
        /*00ac*/ 	.word	0xffffffff


	//   ....[9]....
        /*00b0*/ 	.word	0xffffffff


	//   ....[10]....
        /*00b4*/ 	.word	0xffffffff


	//   ....[11]....
        /*00b8*/ 	.word	0xffffffff


	//   ....[12]....
        /*00bc*/ 	.word	0xffffffff


	//----- nvinfo : EIATTR_COOP_GROUP_INSTR_OFFSETS
	.align		4
.L_41:
        /*00c0*/ 	.byte	0x04, 0x28
        /*00c2*/ 	.short	(.L_43 - .L_42)


	//   ....[0]....
.L_42:
        /*00c4*/ 	.word	0x000000d0


	//   ....[1]....
        /*00c8*/ 	.word	0x00000540


	//   ....[2]....
        /*00cc*/ 	.word	0x000009d0


	//   ....[3]....
        /*00d0*/ 	.word	0x00000b70


	//   ....[4]....
        /*00d4*/ 	.word	0x00000c70


	//   ....[5]....
        /*00d8*/ 	.word	0x00000dc0


	//   ....[6]....
        /*00dc*/ 	.word	0x00001060


	//   ....[7]....
        /*00e0*/ 	.word	0x00002960


	//   ....[8]....
        /*00e4*/ 	.word	0x00004360


	//   ....[9]....
        /*00e8*/ 	.word	0x00004830


	//   ....[10]....
        /*00ec*/ 	.word	0x00004860


	//   ....[11]....
        /*00f0*/ 	.word	0x00005280


	//   ....[12]....
        /*00f4*/ 	.word	0x00005490


	//----- nvinfo : EIATTR_VRC_CTA_INIT_COUNT
	.align		4
.L_43:
        /*00f8*/ 	.byte	0x02, 0x4a
        /*00fa*/ 	.byte	0x80
	.zero		1


	//----- nvinfo : EIATTR_SYSCALL_OFFSETS
	.align		4
        /*00fc*/ 	.byte	0x04, 0x46
        /*00fe*/ 	.short	(.L_45 - .L_44)


	//   ....[0]....
.L_44:
        /*0100*/ 	.word	0x00007b70


	//   ....[1]....
        /*0104*/ 	.word	0x00007c60


	//   ....[2]....
        /*0108*/ 	.word	0x000083d0


	//   ....[3]....
        /*010c*/ 	.word	0x00008d10


	//   ....[4]....
        /*0110*/ 	.word	0x000095c0


	//   ....[5]....
        /*0114*/ 	.word	0x00009e50


	//----- nvinfo : EIATTR_MBARRIER_INSTR_OFFSETS
	.align		4
.L_45:
        /*0118*/ 	.byte	0x04, 0x39
        /*011a*/ 	.short	(.L_47 - .L_46)


	//   ....[0]....
.L_46:
        /*011c*/ 	.word	0x00000670
        /*0120*/ 	.word	0x000000ff
        /*0124*/ 	.word	0x00000000
        /*0128*/ 	.short	0x0100
        /*012a*/ 	.byte	0x04
	.zero		1


	//   ....[1]....
        /*012c*/ 	.word	0x00000680
        /*0130*/ 	.word	0x000000ff
        /*0134*/ 	.word	0x000000d0
        /*0138*/ 	.short	0x0100
        /*013a*/ 	.byte	0x04
	.zero		1


	//   ....[2]....
        /*013c*/ 	.word	0x00000690
        /*0140*/ 	.word	0x000000ff
        /*0144*/ 	.word	0x00000008
        /*0148*/ 	.short	0x0100
        /*014a*/ 	.byte	0x04
	.zero		1


	//   ....[3]....
        /*014c*/ 	.word	0x000006a0
        /*0150*/ 	.word	0x000000ff
        /*0154*/ 	.word	0x000000d8
        /*0158*/ 	.short	0x0100
        /*015a*/ 	.byte	0x04
	.zero		1


	//   ....[4]....
        /*015c*/ 	.word	0x000006b0
        /*0160*/ 	.word	0x000000ff
        /*0164*/ 	.word	0x00000010
        /*0168*/ 	.short	0x0100
        /*016a*/ 	.byte	0x04
	.zero		1


	//   ....[5]....
        /*016c*/ 	.word	0x000006c0
        /*0170*/ 	.word	0x000000ff
        /*0174*/ 	.word	0x000000e0
        /*0178*/ 	.short	0x0100
        /*017a*/ 	.byte	0x04
	.zero		1


	//   ....[6]....
        /*017c*/ 	.word	0x000006d0
        /*0180*/ 	.word	0x000000ff
        /*0184*/ 	.word	0x00000018
        /*0188*/ 	.short	0x0100
        /*018a*/ 	.byte	0x04
	.zero		1


	//   ....[7]....
        /*018c*/ 	.word	0x000006e0
        /*0190*/ 	.word	0x000000ff
        /*0194*/ 	.word	0x000000e8
        /*0198*/ 	.short	0x0100
        /*019a*/ 	.byte	0x04
	.zero		1


	//   ....[8]....
        /*019c*/ 	.word	0x000006f0
        /*01a0*/ 	.word	0x000000ff
        /*01a4*/ 	.word	0x00000020
        /*01a8*/ 	.short	0x0100
        /*01aa*/ 	.byte	0x04
	.zero		1


	//   ....[9]....
        /*01ac*/ 	.word	0x00000700
        /*01b0*/ 	.word	0x000000ff
        /*01b4*/ 	.word	0x000000f0
        /*01b8*/ 	.short	0x0100
        /*01ba*/ 	.byte	0x04
	.zero		1


	//   ....[10]....
        /*01bc*/ 	.word	0x00000710
        /*01c0*/ 	.word	0x000000ff
        /*01c4*/ 	.word	0x00000028
        /*01c8*/ 	.short	0x0100
        /*01ca*/ 	.byte	0x04
	.zero		1


	//   ....[11]....
        /*01cc*/ 	.word	0x00000720
        /*01d0*/ 	.word	0x000000ff
        /*01d4*/ 	.word	0x000000f8
        /*01d8*/ 	.short	0x0100
        /*01da*/ 	.byte	0x04
	.zero		1


	//   ....[12]....
        /*01dc*/ 	.word	0x00000730
        /*01e0*/ 	.word	0x000000ff
        /*01e4*/ 	.word	0x00000030
        /*01e8*/ 	.short	0x0100
        /*01ea*/ 	.byte	0x04
	.zero		1


	//   ....[13]....
        /*01ec*/ 	.word	0x00000740
        /*01f0*/ 	.word	0x000000ff
        /*01f4*/ 	.word	0x00000100
        /*01f8*/ 	.short	0x0100
        /*01fa*/ 	.byte	0x04
	.zero		1


	//   ....[14]....
        /*01fc*/ 	.word	0x00000750
        /*0200*/ 	.word	0x000000ff
        /*0204*/ 	.word	0x00000038
        /*0208*/ 	.short	0x0100
        /*020a*/ 	.byte	0x04
	.zero		1


	//   ....[15]....
        /*020c*/ 	.word	0x00000760
        /*0210*/ 	.word	0x000000ff
        /*0214*/ 	.word	0x00000108
        /*0218*/ 	.short	0x0100
        /*021a*/ 	.byte	0x04
	.zero		1


	//   ....[16]....
        /*021c*/ 	.word	0x00000770
        /*0220*/ 	.word	0x000000ff
        /*0224*/ 	.word	0x00000040
        /*0228*/ 	.short	0x0100
        /*022a*/ 	.byte	0x04
	.zero		1


	//   ....[17]....
        /*022c*/ 	.word	0x00000780
        /*0230*/ 	.word	0x000000ff
        /*0234*/ 	.word	0x00000110
        /*0238*/ 	.short	0x0100
        /*023a*/ 	.byte	0x04
	.zero		1


	//   ....[18]....
        /*023c*/ 	.word	0x00000790
        /*0240*/ 	.word	0x000000ff
        /*0244*/ 	.word	0x00000048
        /*0248*/ 	.short	0x0100
        /*024a*/ 	.byte	0x04
	.zero		1


	//   ....[19]....
        /*024c*/ 	.word	0x000007a0
        /*0250*/ 	.word	0x000000ff
        /*0254*/ 	.word	0x00000118
        /*0258*/ 	.short	0x0100
        /*025a*/ 	.byte	0x04
	.zero		1


	//   ....[20]....
        /*025c*/ 	.word	0x000007b0
        /*0260*/ 	.word	0x000000ff
        /*0264*/ 	.word	0x00000050
        /*0268*/ 	.short	0x0100
        /*026a*/ 	.byte	0x04
	.zero		1


	//   ....[21]....
        /*026c*/ 	.word	0x000007c0
        /*0270*/ 	.word	0x000000ff
        /*0274*/ 	.word	0x00000120
        /*0278*/ 	.short	0x0100
        /*027a*/ 	.byte	0x04
	.zero		1


	//   ....[22]....
        /*027c*/ 	.word	0x000007d0
        /*0280*/ 	.word	0x000000ff
        /*0284*/ 	.word	0x00000058
        /*0288*/ 	.short	0x0100
        /*028a*/ 	.byte	0x04
	.zero		1


	//   ....[23]....
        /*028c*/ 	.word	0x000007e0
        /*0290*/ 	.word	0x000000ff
        /*0294*/ 	.word	0x00000128
        /*0298*/ 	.short	0x0100
        /*029a*/ 	.byte	0x04
	.zero		1


	//   ....[24]....
        /*029c*/ 	.word	0x000007f0
        /*02a0*/ 	.word	0x000000ff
        /*02a4*/ 	.word	0x00000060
        /*02a8*/ 	.short	0x0100
        /*02aa*/ 	.byte	0x04
	.zero		1


	//   ....[25]....
        /*02ac*/ 	.word	0x00000800
        /*02b0*/ 	.word	0x000000ff
        /*02b4*/ 	.word	0x00000130
        /*02b8*/ 	.short	0x0100
        /*02ba*/ 	.byte	0x04
	.zero		1


	//   ....[26]....
        /*02bc*/ 	.word	0x00000810
        /*02c0*/ 	.word	0x000000ff
        /*02c4*/ 	.word	0x00000068
        /*02c8*/ 	.short	0x0100
        /*02ca*/ 	.byte	0x04
	.zero		1


	//   ....[27]....
        /*02cc*/ 	.word	0x00000820
        /*02d0*/ 	.word	0x000000ff
        /*02d4*/ 	.word	0x00000138
        /*02d8*/ 	.short	0x0100
        /*02da*/ 	.byte	0x04
	.zero		1


	//   ....[28]....
        /*02dc*/ 	.word	0x00000830
        /*02e0*/ 	.word	0x000000ff
        /*02e4*/ 	.word	0x00000070
        /*02e8*/ 	.short	0x0100
        /*02ea*/ 	.byte	0x04
	.zero		1


	//   ....[29]....
        /*02ec*/ 	.word	0x00000840
        /*02f0*/ 	.word	0x000000ff
        /*02f4*/ 	.word	0x00000140
        /*02f8*/ 	.short	0x0100
        /*02fa*/ 	.byte	0x04
	.zero		1


	//   ....[30]....
        /*02fc*/ 	.word	0x00000850
        /*0300*/ 	.word	0x000000ff
        /*0304*/ 	.word	0x00000078
        /*0308*/ 	.short	0x0100
        /*030a*/ 	.byte	0x04
	.zero		1


	//   ....[31]....
        /*030c*/ 	.word	0x00000860
        /*0310*/ 	.word	0x000000ff
        /*0314*/ 	.word	0x00000148
        /*0318*/ 	.short	0x0100
        /*031a*/ 	.byte	0x04
	.zero		1


	//   ....[32]....
        /*031c*/ 	.word	0x00000870
        /*0320*/ 	.word	0x000000ff
        /*0324*/ 	.word	0x00000080
        /*0328*/ 	.short	0x0100
        /*032a*/ 	.byte	0x04
	.zero		1


	//   ....[33]....
        /*032c*/ 	.word	0x00000880
        /*0330*/ 	.word	0x000000ff
        /*0334*/ 	.word	0x00000150
        /*0338*/ 	.short	0x0100
        /*033a*/ 	.byte	0x04
	.zero		1


	//   ....[34]....
        /*033c*/ 	.word	0x00000890
        /*0340*/ 	.word	0x000000ff
        /*0344*/ 	.word	0x00000088
        /*0348*/ 	.short	0x0100
        /*034a*/ 	.byte	0x04
	.zero		1


	//   ....[35]....
        /*034c*/ 	.word	0x000008a0
        /*0350*/ 	.word	0x000000ff
        /*0354*/ 	.word	0x00000158
        /*0358*/ 	.short	0x0100
        /*035a*/ 	.byte	0x04
	.zero		1


	//   ....[36]....
        /*035c*/ 	.word	0x000008b0
        /*0360*/ 	.word	0x000000ff
        /*0364*/ 	.word	0x00000090
        /*0368*/ 	.short	0x0100
        /*036a*/ 	.byte	0x04
	.zero		1


	//   ....[37]....
        /*036c*/ 	.word	0x000008c0
        /*0370*/ 	.word	0x000000ff
        /*0374*/ 	.word	0x00000160
        /*0378*/ 	.short	0x0100
        /*037a*/ 	.byte	0x04
	.zero		1


	//   ....[38]....
        /*037c*/ 	.word	0x000008d0
        /*0380*/ 	.word	0x000000ff
        /*0384*/ 	.word	0x00000098
        /*0388*/ 	.short	0x0100
        /*038a*/ 	.byte	0x04
	.zero		1


	//   ....[39]....
        /*038c*/ 	.word	0x000008e0
        /*0390*/ 	.word	0x000000ff
        /*0394*/ 	.word	0x00000168
        /*0398*/ 	.short	0x0100
        /*039a*/ 	.byte	0x04
	.zero		1


	//   ....[40]....
        /*039c*/ 	.word	0x000008f0
        /*03a0*/ 	.word	0x000000ff
        /*03a4*/ 	.word	0x000000a0
        /*03a8*/ 	.short	0x0100
        /*03aa*/ 	.byte	0x04
	.zero		1


	//   ....[41]....
        /*03ac*/ 	.word	0x00000900
        /*03b0*/ 	.word	0x000000ff
        /*03b4*/ 	.word	0x00000170
        /*03b8*/ 	.short	0x0100
        /*03ba*/ 	.byte	0x04
	.zero		1


	//   ....[42]....
        /*03bc*/ 	.word	0x00000910
        /*03c0*/ 	.word	0x000000ff
        /*03c4*/ 	.word	0x000000a8
        /*03c8*/ 	.short	0x0100
        /*03ca*/ 	.byte	0x04
	.zero		1


	//   ....[43]....
        /*03cc*/ 	.word	0x00000920
        /*03d0*/ 	.word	0x000000ff
        /*03d4*/ 	.word	0x00000178
        /*03d8*/ 	.short	0x0100
        /*03da*/ 	.byte	0x04
	.zero		1


	//   ....[44]....
        /*03dc*/ 	.word	0x00000930
        /*03e0*/ 	.word	0x000000ff
        /*03e4*/ 	.word	0x000000b0
        /*03e8*/ 	.short	0x0100
        /*03ea*/ 	.byte	0x04
	.zero		1


	//   ....[45]....
        /*03ec*/ 	.word	0x00000940
        /*03f0*/ 	.word	0x000000ff
        /*03f4*/ 	.word	0x00000180
        /*03f8*/ 	.short	0x0100
        /*03fa*/ 	.byte	0x04
	.zero		1


	//   ....[46]....
        /*03fc*/ 	.word	0x00000950
        /*0400*/ 	.word	0x000000ff
        /*0404*/ 	.word	0x000000b8
        /*0408*/ 	.short	0x0100
        /*040a*/ 	.byte	0x04
	.zero		1


	//   ....[47]....
        /*040c*/ 	.word	0x00000960
        /*0410*/ 	.word	0x000000ff
        /*0414*/ 	.word	0x00000188
        /*0418*/ 	.short	0x0100
        /*041a*/ 	.byte	0x04
	.zero		1


	//   ....[48]....
        /*041c*/ 	.word	0x00000970
        /*0420*/ 	.word	0x000000ff
        /*0424*/ 	.word	0x000000c0
        /*0428*/ 	.short	0x0100
        /*042a*/ 	.byte	0x04
	.zero		1


	//   ....[49]....
        /*042c*/ 	.word	0x00000980
        /*0430*/ 	.word	0x000000ff
        /*0434*/ 	.word	0x00000190
        /*0438*/ 	.short	0x0100
        /*043a*/ 	.byte	0x04
	.zero		1


	//   ....[50]....
        /*043c*/ 	.word	0x00000990
        /*0440*/ 	.word	0x000000ff
        /*0444*/ 	.word	0x000000c8
        /*0448*/ 	.short	0x0100
        /*044a*/ 	.byte	0x04
	.zero		1


	//   ....[51]....
        /*044c*/ 	.word	0x000009a0
        /*0450*/ 	.word	0x000000ff
        /*0454*/ 	.word	0x00000198
        /*0458*/ 	.short	0x0100
        /*045a*/ 	.byte	0x04
	.zero		1


	//   ....[52]....
        /*045c*/ 	.word	0x00000ae0
        /*0460*/ 	.word	0x000000ff
        /*0464*/ 	.word	0x000001a0
        /*0468*/ 	.short	0x0100
        /*046a*/ 	.byte	0x04
	.zero		1


	//   ....[53]....
        /*046c*/ 	.word	0x00000af0
        /*0470*/ 	.word	0x000000ff
        /*0474*/ 	.word	0x000001c0
        /*0478*/ 	.short	0x0100
        /*047a*/ 	.byte	0x04
	.zero		1


	//   ....[54]....
        /*047c*/ 	.word	0x00000b00
        /*0480*/ 	.word	0x000000ff
        /*0484*/ 	.word	0x000001a8
        /*0488*/ 	.short	0x0100
        /*048a*/ 	.byte	0x04
	.zero		1


	//   ....[55]....
        /*048c*/ 	.word	0x00000b10
        /*0490*/ 	.word	0x000000ff
        /*0494*/ 	.word	0x000001c8
        /*0498*/ 	.short	0x0100
        /*049a*/ 	.byte	0x04
	.zero		1


	//   ....[56]....
        /*049c*/ 	.word	0x00000b20
        /*04a0*/ 	.word	0x000000ff
        /*04a4*/ 	.word	0x000001b0
        /*04a8*/ 	.short	0x0100
        /*04aa*/ 	.byte	0x04
	.zero		1


	//   ....[57]....
        /*04ac*/ 	.word	0x00000b30
        /*04b0*/ 	.word	0x000000ff
        /*04b4*/ 	.word	0x000001d0
        /*04b8*/ 	.short	0x0100
        /*04ba*/ 	.byte	0x04
	.zero		1


	//   ....[58]....
        /*04bc*/ 	.word	0x00000b40
        /*04c0*/ 	.word	0x000000ff
        /*04c4*/ 	.word	0x000001b8
        /*04c8*/ 	.short	0x0100
        /*04ca*/ 	.byte	0x04
	.zero		1


	//   ....[59]....
        /*04cc*/ 	.word	0x00000b50
        /*04d0*/ 	.word	0x000000ff
        /*04d4*/ 	.word	0x000001d8
        /*04d8*/ 	.short	0x0100
        /*04da*/ 	.byte	0x04
	.zero		1


	//   ....[60]....
        /*04dc*/ 	.word	0x00000c40
        /*04e0*/ 	.word	0x000000ff
        /*04e4*/ 	.word	0x000001e0
        /*04e8*/ 	.short	0x0100
        /*04ea*/ 	.byte	0x04
	.zero		1


	//   ....[61]....
        /*04ec*/ 	.word	0x00000c50
        /*04f0*/ 	.word	0x000000ff
        /*04f4*/ 	.word	0x000001e8
        /*04f8*/ 	.short	0x0100
        /*04fa*/ 	.byte	0x04
	.zero		1


	//   ....[62]....
        /*04fc*/ 	.word	0x00000d90
        /*0500*/ 	.word	0x000000ff
        /*0504*/ 	.word	0x000001f0
        /*0508*/ 	.short	0x0100
        /*050a*/ 	.byte	0x06
	.zero		1


	//   ....[63]....
        /*050c*/ 	.word	0x00000da0
        /*0510*/ 	.word	0x000000ff
        /*0514*/ 	.word	0x000001f8
        /*0518*/ 	.short	0x0100
        /*051a*/ 	.byte	0x06
	.zero		1


	//   ....[64]....
        /*051c*/ 	.word	0x00000ee0
        /*0520*/ 	.word	0x000000ff
        /*0524*/ 	.word	0x00000200
        /*0528*/ 	.short	0x0100
        /*052a*/ 	.byte	0x04
	.zero		1


	//   ....[65]....
        /*052c*/ 	.word	0x00000ef0
        /*0530*/ 	.word	0x000000ff
        /*0534*/ 	.word	0x00000210
        /*0538*/ 	.short	0x0100
        /*053a*/ 	.byte	0x04
	.zero		1


	//   ....[66]....
        /*053c*/ 	.word	0x00000f00
        /*0540*/ 	.word	0x000000ff
        /*0544*/ 	.word	0x00000208
        /*0548*/ 	.short	0x0100
        /*054a*/ 	.byte	0x04
	.zero		1


	//   ....[67]....
        /*054c*/ 	.word	0x00000f10
        /*0550*/ 	.word	0x000000ff
        /*0554*/ 	.word	0x00000218
        /*0558*/ 	.short	0x0100
        /*055a*/ 	.byte	0x04
	.zero		1


	//   ....[68]....
        /*055c*/ 	.word	0x00001010
        /*0560*/ 	.word	0x000000ff
        /*0564*/ 	.word	0x00000220
        /*0568*/ 	.short	0x0100
        /*056a*/ 	.byte	0x06
	.zero		1


	//   ....[69]....
        /*056c*/ 	.word	0x00001e00
        /*0570*/ 	.word	0x000000ff
        /*0574*/ 	.word	0x000000d0
        /*0578*/ 	.short	0x010a
        /*057a*/ 	.byte	0x06
	.zero		1


	//   ....[70]....
        /*057c*/ 	.word	0x000020f0
        /*0580*/ 	.word	0x000000ff
        /*0584*/ 	.word	0x000000d0
        /*0588*/ 	.short	0x010a
        /*058a*/ 	.byte	0x0b
	.zero		1


	//   ....[71]....
        /*058c*/ 	.word	0x000022a0
        /*0590*/ 	.word	0x000000ff
        /*0594*/ 	.word	0x000000d0
        /*0598*/ 	.short	0x010a
        /*059a*/ 	.byte	0x08
	.zero		1


	//   ....[72]....
        /*059c*/ 	.word	0x00002480
        /*05a0*/ 	.word	0x000000ff
        /*05a4*/ 	.word	0x000001e8
        /*05a8*/ 	.short	0x0101
        /*05aa*/ 	.byte	0x1d
	.zero		1


	//   ....[73]....
        /*05ac*/ 	.word	0x000024b0
        /*05b0*/ 	.word	0x000000ff
        /*05b4*/ 	.word	0x000000d0
        /*05b8*/ 	.short	0x010a
        /*05ba*/ 	.byte	0x04
	.zero		1


	//   ....[74]....
        /*05bc*/ 	.word	0x000025f0
        /*05c0*/ 	.word	0x000000ff
        /*05c4*/ 	.word	0x000000d0
        /*05c8*/ 	.short	0x010a
        /*05ca*/ 	.byte	0x0b
	.zero		1


	//   ....[75]....
        /*05cc*/ 	.word	0x000027a0
        /*05d0*/ 	.word	0x000000ff
        /*05d4*/ 	.word	0x000000d0
        /*05d8*/ 	.short	0x010a
        /*05da*/ 	.byte	0x08
	.zero		1


	//   ....[76]....
        /*05dc*/ 	.word	0x00002970
        /*05e0*/ 	.word	0x000000ff
        /*05e4*/ 	.word	0x000001f0
        /*05e8*/ 	.short	0x010a
        /*05ea*/ 	.byte	0x1d
	.zero		1


	//   ....[77]....
        /*05ec*/ 	.word	0x00002a30
        /*05f0*/ 	.word	0x000000ff
        /*05f4*/ 	.word	0x00000000
        /*05f8*/ 	.short	0x0101
        /*05fa*/ 	.byte	0x04
	.zero		1


	//   ....[78]....
        /*05fc*/ 	.word	0x00003020
        /*0600*/ 	.word	0x000000ff
        /*0604*/ 	.word	0x00000000
        /*0608*/ 	.short	0x010a
        /*060a*/ 	.byte	0x04
	.zero		1


	//   ....[79]....
        /*060c*/ 	.word	0x000030c0
        /*0610*/ 	.word	0x000000ff
        /*0614*/ 	.word	0x00000000
        /*0618*/ 	.short	0x010a
        /*061a*/ 	.byte	0x05
	.zero		1


	//   ....[80]....
        /*061c*/ 	.word	0x00003160
        /*0620*/ 	.word	0x000000ff
        /*0624*/ 	.word	0x00000000
        /*0628*/ 	.short	0x010a
        /*062a*/ 	.byte	0x05
	.zero		1


	//   ....[81]....
        /*062c*/ 	.word	0x00003200
        /*0630*/ 	.word	0x000000ff
        /*0634*/ 	.word	0x00000000
        /*0638*/ 	.short	0x010a
        /*063a*/ 	.byte	0x05
	.zero		1


	//   ....[82]....
        /*063c*/ 	.word	0x000032a0
        /*0640*/ 	.word	0x000000ff
        /*0644*/ 	.word	0x00000000
        /*0648*/ 	.short	0x010a
        /*064a*/ 	.byte	0x05
	.zero		1


	//   ....[83]....
        /*064c*/ 	.word	0x00003340
        /*0650*/ 	.word	0x000000ff
        /*0654*/ 	.word	0x00000000
        /*0658*/ 	.short	0x010a
        /*065a*/ 	.byte	0x05
	.zero		1


	//   ....[84]....
        /*065c*/ 	.word	0x000033e0
        /*0660*/ 	.word	0x000000ff
        /*0664*/ 	.word	0x00000000
        /*0668*/ 	.short	0x010a
        /*066a*/ 	.byte	0x05
	.zero		1


	//   ....[85]....
        /*066c*/ 	.word	0x00003480
        /*0670*/ 	.word	0x000000ff
        /*0674*/ 	.word	0x00000000
        /*0678*/ 	.short	0x010a
        /*067a*/ 	.byte	0x05
	.zero		1


	//   ....[86]....
        /*067c*/ 	.word	0x00003520
        /*0680*/ 	.word	0x000000ff
        /*0684*/ 	.word	0x00000000
        /*0688*/ 	.short	0x010a
        /*068a*/ 	.byte	0x05
	.zero		1


	//   ....[87]....
        /*068c*/ 	.word	0x000035c0
        /*0690*/ 	.word	0x000000ff
        /*0694*/ 	.word	0x00000000
        /*0698*/ 	.short	0x010a
        /*069a*/ 	.byte	0x05
	.zero		1


	//   ....[88]....
        /*069c*/ 	.word	0x00003660
        /*06a0*/ 	.word	0x000000ff
        /*06a4*/ 	.word	0x00000000
        /*06a8*/ 	.short	0x010a
        /*06aa*/ 	.byte	0x05
	.zero		1


	//   ....[89]....
        /*06ac*/ 	.word	0x00003700
        /*06b0*/ 	.word	0x000000ff
        /*06b4*/ 	.word	0x00000000
        /*06b8*/ 	.short	0x010a
        /*06ba*/ 	.byte	0x05
	.zero		1


	//   ....[90]....
        /*06bc*/ 	.word	0x000037a0
        /*06c0*/ 	.word	0x000000ff
        /*06c4*/ 	.word	0x00000000
        /*06c8*/ 	.short	0x010a
        /*06ca*/ 	.byte	0x05
	.zero		1


	//   ....[91]....
        /*06cc*/ 	.word	0x00003840
        /*06d0*/ 	.word	0x000000ff
        /*06d4*/ 	.word	0x00000000
        /*06d8*/ 	.short	0x010a
        /*06da*/ 	.byte	0x05
	.zero		1


	//   ....[92]....
        /*06dc*/ 	.word	0x000038e0
        /*06e0*/ 	.word	0x000000ff
        /*06e4*/ 	.word	0x00000000
        /*06e8*/ 	.short	0x010a
        /*06ea*/ 	.byte	0x05
	.zero		1


	//   ....[93]....
        /*06ec*/ 	.word	0x00003980
        /*06f0*/ 	.word	0x000000ff
        /*06f4*/ 	.word	0x00000000
        /*06f8*/ 	.short	0x010a
        /*06fa*/ 	.byte	0x05
	.zero		1


	//   ....[94]....
        /*06fc*/ 	.word	0x00003a20
        /*0700*/ 	.word	0x000000ff
        /*0704*/ 	.word	0x00000000
        /*0708*/ 	.short	0x010a
        /*070a*/ 	.byte	0x05
	.zero		1


	//   ....[95]....
        /*070c*/ 	.word	0x00003ac0
        /*0710*/ 	.word	0x000000ff
        /*0714*/ 	.word	0x00000000
        /*0718*/ 	.short	0x010a
        /*071a*/ 	.byte	0x05
	.zero		1


	//   ....[96]....
        /*071c*/ 	.word	0x00003b60
        /*0720*/ 	.word	0x000000ff
        /*0724*/ 	.word	0x00000000
        /*0728*/ 	.short	0x010a
        /*072a*/ 	.byte	0x05
	.zero		1


	//   ....[97]....
        /*072c*/ 	.word	0x00003c00
        /*0730*/ 	.word	0x000000ff
        /*0734*/ 	.word	0x00000000
        /*0738*/ 	.short	0x010a
        /*073a*/ 	.byte	0x05
	.zero		1


	//   ....[98]....
        /*073c*/ 	.word	0x00003ca0
        /*0740*/ 	.word	0x000000ff
        /*0744*/ 	.word	0x00000000
        /*0748*/ 	.short	0x010a
        /*074a*/ 	.byte	0x05
	.zero		1


	//   ....[99]....
        /*074c*/ 	.word	0x00003d40
        /*0750*/ 	.word	0x000000ff
        /*0754*/ 	.word	0x00000000
        /*0758*/ 	.short	0x010a
        /*075a*/ 	.byte	0x05
	.zero		1


	//   ....[100]....
        /*075c*/ 	.word	0x00003de0
        /*0760*/ 	.word	0x000000ff
        /*0764*/ 	.word	0x00000000
        /*0768*/ 	.short	0x010a
        /*076a*/ 	.byte	0x05
	.zero		1


	//   ....[101]....
        /*076c*/ 	.word	0x00003e80
        /*0770*/ 	.word	0x000000ff
        /*0774*/ 	.word	0x00000000
        /*0778*/ 	.short	0x010a
        /*077a*/ 	.byte	0x05
	.zero		1


	//   ....[102]....
        /*077c*/ 	.word	0x00003f20
        /*0780*/ 	.word	0x000000ff
        /*0784*/ 	.word	0x00000000
        /*0788*/ 	.short	0x010a
        /*078a*/ 	.byte	0x05
	.zero		1


	//   ....[103]....
        /*078c*/ 	.word	0x00003fd0
        /*0790*/ 	.word	0x00000000
        /*0794*/ 	.word	0x00000000
        /*0798*/ 	.short	0x010a
        /*079a*/ 	.byte	0xff
	.zero		1


	//   ....[104]....
        /*079c*/ 	.word	0x00004120
        /*07a0*/ 	.word	0x000000ff
        /*07a4*/ 	.word	0x000001f8
        /*07a8*/ 	.short	0x010a
        /*07aa*/ 	.byte	0x04
	.zero		1


	//   ....[105]....
        /*07ac*/ 	.word	0x000041c0
        /*07b0*/ 	.word	0x000000ff
        /*07b4*/ 	.word	0x000001f0
        /*07b8*/ 	.short	0x010a
        /*07ba*/ 	.byte	0x04
	.zero		1


	//   ....[106]....
        /*07bc*/ 	.word	0x00004260
        /*07c0*/ 	.word	0x000000ff
        /*07c4*/ 	.word	0x00000000
        /*07c8*/ 	.short	0x0101
        /*07ca*/ 	.byte	0x05
	.zero		1


	//   ....[107]....
        /*07cc*/ 	.word	0x000042a0
        /*07d0*/ 	.word	0x000000ff
        /*07d4*/ 	.word	0x000001f8
        /*07d8*/ 	.short	0x0106
        /*07da*/ 	.byte	0x04
	.zero		1


	//   ....[108]....
        /*07dc*/ 	.word	0x000042e0
        /*07e0*/ 	.word	0x00000000
        /*07e4*/ 	.word	0x000001f8
        /*07e8*/ 	.short	0x010a
        /*07ea*/ 	.byte	0xff
	.zero		1


	//   ....[109]....
        /*07ec*/ 	.word	0x00004530
        /*07f0*/ 	.word	0x000000ff
        /*07f4*/ 	.word	0x00000008
        /*07f8*/ 	.short	0x010a
        /*07fa*/ 	.byte	0x05
	.zero		1


	//   ....[110]....
        /*07fc*/ 	.word	0x00004550
        /*0800*/ 	.word	0x000000ff
        /*0804*/ 	.word	0x00000008
        /*0808*/ 	.short	0x010a
        /*080a*/ 	.byte	0x05
	.zero		1


	//   ....[111]....
        /*080c*/ 	.word	0x000046e0
        /*0810*/ 	.word	0x000000ff
        /*0814*/ 	.word	0x00000008
        /*0818*/ 	.short	0x010a
        /*081a*/ 	.byte	0x05
	.zero		1


	//   ....[112]....
        /*081c*/ 	.word	0x00004700
        /*0820*/ 	.word	0x000000ff
        /*0824*/ 	.word	0x00000008
        /*0828*/ 	.short	0x010a
        /*082a*/ 	.byte	0x05
	.zero		1


	//   ....[113]....
        /*082c*/ 	.word	0x000047c0
        /*0830*/ 	.word	0x000000ff
        /*0834*/ 	.word	0x00000000
        /*0838*/ 	.short	0x0101
        /*083a*/ 	.byte	0x04
	.zero		1


	//   ....[114]....
        /*083c*/ 	.word	0x00004ad0
        /*0840*/ 	.word	0x000000ff
        /*0844*/ 	.word	0x000001f0
        /*0848*/ 	.short	0x010a
        /*084a*/ 	.byte	0x12
	.zero		1


	//   ....[115]....
        /*084c*/ 	.word	0x00004b70
        /*0850*/ 	.word	0x000000ff
        /*0854*/ 	.word	0x00000000
        /*0858*/ 	.short	0x0101
        /*085a*/ 	.byte	0x1d
	.zero		1


	//   ....[116]....
        /*085c*/ 	.word	0x00004ba0
        /*0860*/ 	.word	0x000000ff
        /*0864*/ 	.word	0x00000210
        /*0868*/ 	.short	0x010a
        /*086a*/ 	.byte	0x17
	.zero		1


	//   ....[117]....
        /*086c*/ 	.word	0x00004c80
        /*0870*/ 	.word	0x000000ff
        /*0874*/ 	.word	0x00000000
        /*0878*/ 	.short	0x010a
        /*087a*/ 	.byte	0x04
	.zero		1


	//   ....[118]....
        /*087c*/ 	.word	0x00004ce0
        /*0880*/ 	.word	0x000000ff
        /*0884*/ 	.word	0x00000000
        /*0888*/ 	.short	0x010a
        /*088a*/ 	.byte	0x0a
	.zero		1


	//   ....[119]....
        /*088c*/ 	.word	0x00004e10
        /*0890*/ 	.word	0x000000ff
        /*0894*/ 	.word	0x00000000
        /*0898*/ 	.short	0x010a
        /*089a*/ 	.byte	0x04
	.zero		1


	//   ....[120]....
        /*089c*/ 	.word	0x00005080
        /*08a0*/ 	.word	0x000000ff
        /*08a4*/ 	.word	0x00000000
        /*08a8*/ 	.short	0x010a
        /*08aa*/ 	.byte	0x04
	.zero		1


	//   ....[121]....
        /*08ac*/ 	.word	0x00005120
        /*08b0*/ 	.word	0x00000000
        /*08b4*/ 	.word	0x00000000
        /*08b8*/ 	.short	0x010a
        /*08ba*/ 	.byte	0xff
	.zero		1


	//   ....[122]....
        /*08bc*/ 	.word	0x00005160
        /*08c0*/ 	.word	0x00000000
        /*08c4*/ 	.word	0x00000000
        /*08c8*/ 	.short	0x010a
        /*08ca*/ 	.byte	0xff
	.zero		1


	//   ....[123]....
        /*08cc*/ 	.word	0x000051d0
        /*08d0*/ 	.word	0x000000ff
        /*08d4*/ 	.word	0x00000000
        /*08d8*/ 	.short	0x0101
        /*08da*/ 	.byte	0x04
	.zero		1


	//   ....[124]....
        /*08dc*/ 	.word	0x00005210
        /*08e0*/ 	.word	0x000000ff
        /*08e4*/ 	.word	0x00000220
        /*08e8*/ 	.short	0x010a
        /*08ea*/ 	.byte	0x12
	.zero		1


	//   ....[125]....
        /*08ec*/ 	.word	0x00005270
        /*08f0*/ 	.word	0x000000ff
        /*08f4*/ 	.word	0x00000000
        /*08f8*/ 	.short	0x0101
        /*08fa*/ 	.byte	0x04
	.zero		1


	//   ....[126]....
        /*08fc*/ 	.word	0x00005900
        /*0900*/ 	.word	0x000000ff
        /*0904*/ 	.word	0x000001f0
        /*0908*/ 	.short	0x010a
        /*090a*/ 	.byte	0x1f
	.zero		1


	//   ....[127]....
        /*090c*/ 	.word	0x00005990
        /*0910*/ 	.word	0x000000ff
        /*0914*/ 	.word	0x00000000
        /*0918*/ 	.short	0x0101
        /*091a*/ 	.byte	0x3c
	.zero		1


	//   ....[128]....
        /*091c*/ 	.word	0x00005ec0
        /*0920*/ 	.word	0x000000ff
        /*0924*/ 	.word	0x000001e8
        /*0928*/ 	.short	0x010a
        /*092a*/ 	.byte	0x1f
	.zero		1


	//   ....[129]....
        /*092c*/ 	.word	0x00006370
        /*0930*/ 	.word	0x000000ff
        /*0934*/ 	.word	0x000001c0
        /*0938*/ 	.short	0x010a
        /*093a*/ 	.byte	0x1f
	.zero		1


	//   ....[130]....
        /*093c*/ 	.word	0x00006540
        /*0940*/ 	.word	0x000000ff
        /*0944*/ 	.word	0x000001a0
        /*0948*/ 	.short	0x010b
        /*094a*/ 	.byte	0x1f
	.zero		1


	//   ....[131]....
        /*094c*/ 	.word	0x00006550
        /*0950*/ 	.word	0x000000ff
        /*0954*/ 	.word	0x00000000
        /*0958*/ 	.short	0x0101
        /*095a*/ 	.byte	0x41
	.zero		1


	//   ....[132]....
        /*095c*/ 	.word	0x00006560
        /*0960*/ 	.word	0x000000ff
        /*0964*/ 	.word	0x000001c8
        /*0968*/ 	.short	0x010a
        /*096a*/ 	.byte	0x1f
	.zero		1


	//   ....[133]....
        /*096c*/ 	.word	0x00006740
        /*0970*/ 	.word	0x000000ff
        /*0974*/ 	.word	0x000001a8
        /*0978*/ 	.short	0x010b
        /*097a*/ 	.byte	0x1f
	.zero		1


	//   ....[134]....
        /*097c*/ 	.word	0x00006750
        /*0980*/ 	.word	0x000000ff
        /*0984*/ 	.word	0x00000000
        /*0988*/ 	.short	0x0101
        /*098a*/ 	.byte	0x40
	.zero		1


	//   ....[135]....
        /*098c*/ 	.word	0x00006760
        /*0990*/ 	.word	0x000000ff
        /*0994*/ 	.word	0x000001d0
        /*0998*/ 	.short	0x010a
        /*099a*/ 	.byte	0x1f
	.zero		1


	//   ....[136]....
        /*099c*/ 	.word	0x00006940
        /*09a0*/ 	.word	0x000000ff
        /*09a4*/ 	.word	0x000001b0
        /*09a8*/ 	.short	0x010b
        /*09aa*/ 	.byte	0x1f
	.zero		1


	//   ....[137]....
        /*09ac*/ 	.word	0x00006950
        /*09b0*/ 	.word	0x000000ff
        /*09b4*/ 	.word	0x00000000
        /*09b8*/ 	.short	0x0101
        /*09ba*/ 	.byte	0x3f
	.zero		1


	//   ....[138]....
        /*09bc*/ 	.word	0x00006970
        /*09c0*/ 	.word	0x000000ff
        /*09c4*/ 	.word	0x000001d8
        /*09c8*/ 	.short	0x010a
        /*09ca*/ 	.byte	0x1f
	.zero		1


	//   ....[139]....
        /*09cc*/ 	.word	0x00006bd0
        /*09d0*/ 	.word	0x000000ff
        /*09d4*/ 	.word	0x000001b8
        /*09d8*/ 	.short	0x010b
        /*09da*/ 	.byte	0x1f
	.zero		1


	//   ....[140]....
        /*09dc*/ 	.word	0x00006be0
        /*09e0*/ 	.word	0x000000ff
        /*09e4*/ 	.word	0x00000000
        /*09e8*/ 	.short	0x0101
        /*09ea*/ 	.byte	0x3e
	.zero		1


	//   ....[141]....
        /*09ec*/ 	.word	0x00006c30
        /*09f0*/ 	.word	0x000000ff
        /*09f4*/ 	.word	0x000001c0
        /*09f8*/ 	.short	0x010a
        /*09fa*/ 	.byte	0x1f
	.zero		1


	//   ....[142]....
        /*09fc*/ 	.word	0x00006c50
        /*0a00*/ 	.word	0x000000ff
        /*0a04*/ 	.word	0x000001c8
        /*0a08*/ 	.short	0x010a
        /*0a0a*/ 	.byte	0x1f
	.zero		1


	//   ....[143]....
        /*0a0c*/ 	.word	0x00006c70
        /*0a10*/ 	.word	0x000000ff
        /*0a14*/ 	.word	0x000001d0
        /*0a18*/ 	.short	0x010a
        /*0a1a*/ 	.byte	0x1f
	.zero		1


	//   ....[144]....
        /*0a1c*/ 	.word	0x00006cb0
        /*0a20*/ 	.word	0x00000000
        /*0a24*/ 	.word	0x000001d8
        /*0a28*/ 	.short	0x010a
        /*0a2a*/ 	.byte	0xff
	.zero		1


	//   ....[145]....
        /*0a2c*/ 	.word	0x00007010
        /*0a30*/ 	.word	0x000000ff
        /*0a34*/ 	.word	0x000001f0
        /*0a38*/ 	.short	0x010a
        /*0a3a*/ 	.byte	0x31
	.zero		1


	//   ....[146]....
        /*0a3c*/ 	.word	0x000070e0
        /*0a40*/ 	.word	0x000000ff
        /*0a44*/ 	.word	0x00000000
        /*0a48*/ 	.short	0x0101
        /*0a4a*/ 	.byte	0x04
	.zero		1


	//   ....[147]....
        /*0a4c*/ 	.word	0x000080c0
        /*0a50*/ 	.word	0x000000ff
        /*0a54*/ 	.word	0x000001a0
        /*0a58*/ 	.short	0x010a
        /*0a5a*/ 	.byte	0x31
	.zero		1


	//   ....[148]....
        /*0a5c*/ 	.word	0x000080e0
        /*0a60*/ 	.word	0x0000003e
        /*0a64*/ 	.word	0x00000200
        /*0a68*/ 	.short	0x010a
        /*0a6a*/ 	.byte	0xff
	.zero		1


	//   ....[149]....
        /*0a6c*/ 	.word	0x00008200
        /*0a70*/ 	.word	0x000000ff
        /*0a74*/ 	.word	0x000001a0
        /*0a78*/ 	.short	0x010a
        /*0a7a*/ 	.byte	0x31
	.zero		1


	//   ....[150]....
        /*0a7c*/ 	.word	0x000082b0
        /*0a80*/ 	.word	0x0000003e
        /*0a84*/ 	.word	0x00000200
        /*0a88*/ 	.short	0x010a
        /*0a8a*/ 	.byte	0xff
	.zero		1


	//   ....[151]....
        /*0a8c*/ 	.word	0x00008a90
        /*0a90*/ 	.word	0x00000000
        /*0a94*/ 	.word	0x00000000
        /*0a98*/ 	.short	0x0101
        /*0a9a*/ 	.byte	0xff
	.zero		1


	//   ....[152]....
        /*0a9c*/ 	.word	0x00008aa0
        /*0aa0*/ 	.word	0x00000004
        /*0aa4*/ 	.word	0x000001a0
        /*0aa8*/ 	.short	0x010a
        /*0aaa*/ 	.byte	0xff
	.zero		1


	//   ....[153]....
        /*0aac*/ 	.word	0x00008b60
        /*0ab0*/ 	.word	0x00000004
        /*0ab4*/ 	.word	0x000001a0
        /*0ab8*/ 	.short	0x010a
        /*0aba*/ 	.byte	0xff
	.zero		1


	//   ....[154]....
        /*0abc*/ 	.word	0x00009340
        /*0ac0*/ 	.word	0x00000000
        /*0ac4*/ 	.word	0x00000000
        /*0ac8*/ 	.short	0x0101
        /*0aca*/ 	.byte	0xff
	.zero		1


	//   ....[155]....
        /*0acc*/ 	.word	0x00009360
        /*0ad0*/ 	.word	0x00000002
        /*0ad4*/ 	.word	0x000001a0
        /*0ad8*/ 	.short	0x010a
        /*0ada*/ 	.byte	0xff
	.zero		1


	//   ....[156]....
        /*0adc*/ 	.word	0x00009410
        /*0ae0*/ 	.word	0x00000002
        /*0ae4*/ 	.word	0x000001a0
        /*0ae8*/ 	.short	0x010a
        /*0aea*/ 	.byte	0xff
	.zero		1


	//   ....[157]....
        /*0aec*/ 	.word	0x00009be0
        /*0af0*/ 	.word	0x00000000
        /*0af4*/ 	.word	0x00000000
        /*0af8*/ 	.short	0x0101
        /*0afa*/ 	.byte	0xff
	.zero		1


	//   ....[158]....
        /*0afc*/ 	.word	0x00009c00
        /*0b00*/ 	.word	0x00000003
        /*0b04*/ 	.word	0x000001a0
        /*0b08*/ 	.short	0x010a
        /*0b0a*/ 	.byte	0xff
	.zero		1


	//   ....[159]....
        /*0b0c*/ 	.word	0x00009cb0
        /*0b10*/ 	.word	0x00000003
        /*0b14*/ 	.word	0x000001a0
        /*0b18*/ 	.short	0x010a
        /*0b1a*/ 	.byte	0xff
	.zero		1


	//   ....[160]....
        /*0b1c*/ 	.word	0x00009f40
        /*0b20*/ 	.word	0x0000003e
        /*0b24*/ 	.word	0x00000000
        /*0b28*/ 	.short	0x0101
        /*0b2a*/ 	.byte	0xff
	.zero		1


	//   ....[161]....
        /*0b2c*/ 	.word	0x0000a4c0
        /*0b30*/ 	.word	0x00000000
        /*0b34*/ 	.word	0x00000000
        /*0b38*/ 	.short	0x0101
        /*0b3a*/ 	.byte	0xff
	.zero		1


	//   ....[162]....
        /*0b3c*/ 	.word	0x0000a740
        /*0b40*/ 	.word	0x000000ff
        /*0b44*/ 	.word	0x00000000
        /*0b48*/ 	.short	0x0101
        /*0b4a*/ 	.byte	0x04
	.zero		1


	//   ....[163]....
        /*0b4c*/ 	.word	0x0000a770
        /*0b50*/ 	.word	0x00000000
        /*0b54*/ 	.word	0x000000d0
        /*0b58*/ 	.short	0x010a
        /*0b5a*/ 	.byte	0xff
	.zero		1


	//   ....[164]....
        /*0b5c*/ 	.word	0x0000a7d0
        /*0b60*/ 	.word	0x00000000
        /*0b64*/ 	.word	0x000000d0
        /*0b68*/ 	.short	0x010a
        /*0b6a*/ 	.byte	0xff
	.zero		1


	//   ....[165]....
        /*0b6c*/ 	.word	0x0000a830
        /*0b70*/ 	.word	0x00000000
        /*0b74*/ 	.word	0x000001f0
        /*0b78*/ 	.short	0x010a
        /*0b7a*/ 	.byte	0xff
	.zero		1


	//   ....[166]....
        /*0b7c*/ 	.word	0x0000a890
        /*0b80*/ 	.word	0x00000000
        /*0b84*/ 	.word	0x00000000
        /*0b88*/ 	.short	0x010a
        /*0b8a*/ 	.byte	0xff
	.zero		1


	//   ....[167]....
        /*0b8c*/ 	.word	0x0000a8f0
        /*0b90*/ 	.word	0x00000000
        /*0b94*/ 	.word	0x00000000
        /*0b98*/ 	.short	0x010a
        /*0b9a*/ 	.byte	0xff
	.zero		1


	//   ....[168]....
        /*0b9c*/ 	.word	0x0000a950
        /*0ba0*/ 	.word	0x00000000
        /*0ba4*/ 	.word	0x00000000
        /*0ba8*/ 	.short	0x010a
        /*0baa*/ 	.byte	0xff
	.zero		1


	//   ....[169]....
        /*0bac*/ 	.word	0x0000a9b0
        /*0bb0*/ 	.word	0x00000000
        /*0bb4*/ 	.word	0x00000000
        /*0bb8*/ 	.short	0x010a
        /*0bba*/ 	.byte	0xff
	.zero		1


	//   ....[170]....
        /*0bbc*/ 	.word	0x0000aa10
        /*0bc0*/ 	.word	0x00000000
        /*0bc4*/ 	.word	0x00000000
        /*0bc8*/ 	.short	0x010a
        /*0bca*/ 	.byte	0xff
	.zero		1


	//   ....[171]....
        /*0bcc*/ 	.word	0x0000aa70
        /*0bd0*/ 	.word	0x00000000
        /*0bd4*/ 	.word	0x00000000
        /*0bd8*/ 	.short	0x010a
        /*0bda*/ 	.byte	0xff
	.zero		1


	//   ....[172]....
        /*0bdc*/ 	.word	0x0000aad0
        /*0be0*/ 	.word	0x00000000
        /*0be4*/ 	.word	0x00000000
        /*0be8*/ 	.short	0x010a
        /*0bea*/ 	.byte	0xff
	.zero		1


	//   ....[173]....
        /*0bec*/ 	.word	0x0000ab30
        /*0bf0*/ 	.word	0x00000000
        /*0bf4*/ 	.word	0x00000000
        /*0bf8*/ 	.short	0x010a
        /*0bfa*/ 	.byte	0xff
	.zero		1


	//   ....[174]....
        /*0bfc*/ 	.word	0x0000ab90
        /*0c00*/ 	.word	0x00000000
        /*0c04*/ 	.word	0x00000000
        /*0c08*/ 	.short	0x010a
        /*0c0a*/ 	.byte	0xff
	.zero		1


	//   ....[175]....
        /*0c0c*/ 	.word	0x0000abf0
        /*0c10*/ 	.word	0x00000000
        /*0c14*/ 	.word	0x00000000
        /*0c18*/ 	.short	0x010a
        /*0c1a*/ 	.byte	0xff
	.zero		1


	//   ....[176]....
        /*0c1c*/ 	.word	0x0000ac50
        /*0c20*/ 	.word	0x00000000
        /*0c24*/ 	.word	0x00000000
        /*0c28*/ 	.short	0x010a
        /*0c2a*/ 	.byte	0xff
	.zero		1


	//   ....[177]....
        /*0c2c*/ 	.word	0x0000acb0
        /*0c30*/ 	.word	0x00000000
        /*0c34*/ 	.word	0x00000000
        /*0c38*/ 	.short	0x010a
        /*0c3a*/ 	.byte	0xff
	.zero		1


	//   ....[178]....
        /*0c3c*/ 	.word	0x0000ad10
        /*0c40*/ 	.word	0x00000000
        /*0c44*/ 	.word	0x00000000
        /*0c48*/ 	.short	0x010a
        /*0c4a*/ 	.byte	0xff
	.zero		1


	//   ....[179]....
        /*0c4c*/ 	.word	0x0000ad70
        /*0c50*/ 	.word	0x00000000
        /*0c54*/ 	.word	0x00000000
        /*0c58*/ 	.short	0x010a
        /*0c5a*/ 	.byte	0xff
	.zero		1


	//   ....[180]....
        /*0c5c*/ 	.word	0x0000add0
        /*0c60*/ 	.word	0x00000000
        /*0c64*/ 	.word	0x00000000
        /*0c68*/ 	.short	0x010a
        /*0c6a*/ 	.byte	0xff
	.zero		1


	//   ....[181]....
        /*0c6c*/ 	.word	0x0000ae30
        /*0c70*/ 	.word	0x00000000
        /*0c74*/ 	.word	0x00000000
        /*0c78*/ 	.short	0x010a
        /*0c7a*/ 	.byte	0xff
	.zero		1


	//   ....[182]....
        /*0c7c*/ 	.word	0x0000ae90
        /*0c80*/ 	.word	0x00000000
        /*0c84*/ 	.word	0x00000000
        /*0c88*/ 	.short	0x010a
        /*0c8a*/ 	.byte	0xff
	.zero		1


	//   ....[183]....
        /*0c8c*/ 	.word	0x0000aef0
        /*0c90*/ 	.word	0x00000000
        /*0c94*/ 	.word	0x00000000
        /*0c98*/ 	.short	0x010a
        /*0c9a*/ 	.byte	0xff
	.zero		1


	//   ....[184]....
        /*0c9c*/ 	.word	0x0000af50
        /*0ca0*/ 	.word	0x00000000
        /*0ca4*/ 	.word	0x00000000
        /*0ca8*/ 	.short	0x010a
        /*0caa*/ 	.byte	0xff
	.zero		1


	//   ....[185]....
        /*0cac*/ 	.word	0x0000afb0
        /*0cb0*/ 	.word	0x00000000
        /*0cb4*/ 	.word	0x00000000
        /*0cb8*/ 	.short	0x010a
        /*0cba*/ 	.byte	0xff
	.zero		1


	//   ....[186]....
        /*0cbc*/ 	.word	0x0000b010
        /*0cc0*/ 	.word	0x00000000
        /*0cc4*/ 	.word	0x00000000
        /*0cc8*/ 	.short	0x010a
        /*0cca*/ 	.byte	0xff
	.zero		1


	//   ....[187]....
        /*0ccc*/ 	.word	0x0000b070
        /*0cd0*/ 	.word	0x00000000
        /*0cd4*/ 	.word	0x00000000
        /*0cd8*/ 	.short	0x010a
        /*0cda*/ 	.byte	0xff
	.zero		1


	//   ....[188]....
        /*0cdc*/ 	.word	0x0000b0d0
        /*0ce0*/ 	.word	0x00000000
        /*0ce4*/ 	.word	0x00000000
        /*0ce8*/ 	.short	0x010a
        /*0cea*/ 	.byte	0xff
	.zero		1


	//   ....[189]....
        /*0cec*/ 	.word	0x0000b130
        /*0cf0*/ 	.word	0x00000000
        /*0cf4*/ 	.word	0x00000000
        /*0cf8*/ 	.short	0x010a
        /*0cfa*/ 	.byte	0xff
	.zero		1


	//   ....[190]....
        /*0cfc*/ 	.word	0x0000b190
        /*0d00*/ 	.word	0x00000000
        /*0d04*/ 	.word	0x00000000
        /*0d08*/ 	.short	0x010a
        /*0d0a*/ 	.byte	0xff
	.zero		1


	//   ....[191]....
        /*0d0c*/ 	.word	0x0000b1f0
        /*0d10*/ 	.word	0x00000004
        /*0d14*/ 	.word	0x000001f8
        /*0d18*/ 	.short	0x010a
        /*0d1a*/ 	.byte	0xff
	.zero		1


	//   ....[192]....
        /*0d1c*/ 	.word	0x0000b250
        /*0d20*/ 	.word	0x00000004
        /*0d24*/ 	.word	0x000001f0
        /*0d28*/ 	.short	0x010a
        /*0d2a*/ 	.byte	0xff
	.zero		1


	//   ....[193]....
        /*0d2c*/ 	.word	0x0000b2b0
        /*0d30*/ 	.word	0x00000005
        /*0d34*/ 	.word	0x00000008
        /*0d38*/ 	.short	0x010a
        /*0d3a*/ 	.byte	0xff
	.zero		1


	//   ....[194]....
        /*0d3c*/ 	.word	0x0000b390
        /*0d40*/ 	.word	0x00000003
        /*0d44*/ 	.word	0x00000008
        /*0d48*/ 	.short	0x010a
        /*0d4a*/ 	.byte	0xff
	.zero		1


	//   ....[195]....
        /*0d4c*/ 	.word	0x0000b3f0
        /*0d50*/ 	.word	0x00000000
        /*0d54*/ 	.word	0x000001f0
        /*0d58*/ 	.short	0x010a
        /*0d5a*/ 	.byte	0xff
	.zero		1


	//   ....[196]....
        /*0d5c*/ 	.word	0x0000b450
        /*0d60*/ 	.word	0x00000000
        /*0d64*/ 	.word	0x00000210
        /*0d68*/ 	.short	0x010a
        /*0d6a*/ 	.byte	0xff
	.zero		1


	//   ....[197]....
        /*0d6c*/ 	.word	0x0000b4b0
        /*0d70*/ 	.word	0x00000000
        /*0d74*/ 	.word	0x00000000
        /*0d78*/ 	.short	0x010a
        /*0d7a*/ 	.byte	0xff
	.zero		1


	//   ....[198]....
        /*0d7c*/ 	.word	0x0000b510
        /*0d80*/ 	.word	0x00000000
        /*0d84*/ 	.word	0x00000000
        /*0d88*/ 	.short	0x010a
        /*0d8a*/ 	.byte	0xff
	.zero		1


	//   ....[199]....
        /*0d8c*/ 	.word	0x0000b570
        /*0d90*/ 	.word	0x00000000
        /*0d94*/ 	.word	0x00000220
        /*0d98*/ 	.short	0x010a
        /*0d9a*/ 	.byte	0xff
	.zero		1


	//   ....[200]....
        /*0d9c*/ 	.word	0x0000b5d0
        /*0da0*/ 	.word	0x00000000
        /*0da4*/ 	.word	0x000001f0
        /*0da8*/ 	.short	0x010a
        /*0daa*/ 	.byte	0xff
	.zero		1


	//   ....[201]....
        /*0dac*/ 	.word	0x0000b630
        /*0db0*/ 	.word	0x00000003
        /*0db4*/ 	.word	0x000001e8
        /*0db8*/ 	.short	0x010a
        /*0dba*/ 	.byte	0xff
	.zero		1


	//   ....[202]....
        /*0dbc*/ 	.word	0x0000b690
        /*0dc0*/ 	.word	0x00000000
        /*0dc4*/ 	.word	0x000001c0
        /*0dc8*/ 	.short	0x010a
        /*0dca*/ 	.byte	0xff
	.zero		1


	//   ....[203]....
        /*0dcc*/ 	.word	0x0000b6f0
        /*0dd0*/ 	.word	0x00000000
        /*0dd4*/ 	.word	0x000001c8
        /*0dd8*/ 	.short	0x010a
        /*0dda*/ 	.byte	0xff
	.zero		1


	//   ....[204]....
        /*0ddc*/ 	.word	0x0000b750
        /*0de0*/ 	.word	0x00000000
        /*0de4*/ 	.word	0x000001d0
        /*0de8*/ 	.short	0x010a
        /*0dea*/ 	.byte	0xff
	.zero		1


	//   ....[205]....
        /*0dec*/ 	.word	0x0000b7b0
        /*0df0*/ 	.word	0x00000000
        /*0df4*/ 	.word	0x000001d8
        /*0df8*/ 	.short	0x010a
        /*0dfa*/ 	.byte	0xff
	.zero		1


	//   ....[206]....
        /*0dfc*/ 	.word	0x0000b810
        /*0e00*/ 	.word	0x00000000
        /*0e04*/ 	.word	0x000001c0
        /*0e08*/ 	.short	0x010a
        /*0e0a*/ 	.byte	0xff
	.zero		1


	//   ....[207]....
        /*0e0c*/ 	.word	0x0000b870
        /*0e10*/ 	.word	0x00000000
        /*0e14*/ 	.word	0x000001c8
        /*0e18*/ 	.short	0x010a
        /*0e1a*/ 	.byte	0xff
	.zero		1


	//   ....[208]....
        /*0e1c*/ 	.word	0x0000b8d0
        /*0e20*/ 	.word	0x00000000
        /*0e24*/ 	.word	0x000001d0
        /*0e28*/ 	.short	0x010a
        /*0e2a*/ 	.byte	0xff
	.zero		1


	//   ....[209]....
        /*0e2c*/ 	.word	0x0000b930
        /*0e30*/ 	.word	0x00000000
        /*0e34*/ 	.word	0x000001f0
        /*0e38*/ 	.short	0x010a
        /*0e3a*/ 	.byte	0xff
	.zero		1


	//   ....[210]....
        /*0e3c*/ 	.word	0x0000b990
        /*0e40*/ 	.word	0x00000002
        /*0e44*/ 	.word	0x000001a0
        /*0e48*/ 	.short	0x010a
        /*0e4a*/ 	.byte	0xff
	.zero		1


	//   ....[211]....
        /*0e4c*/ 	.word	0x0000b9e0
        /*0e50*/ 	.word	0x0000003e
        /*0e54*/ 	.word	0x00000200
        /*0e58*/ 	.short	0x010a
        /*0e5a*/ 	.byte	0xff
	.zero		1


	//   ....[212]....
        /*0e5c*/ 	.word	0x0000ba30
        /*0e60*/ 	.word	0x00000004
        /*0e64*/ 	.word	0x000001a0
        /*0e68*/ 	.short	0x010a
        /*0e6a*/ 	.byte	0xff
	.zero		1


	//   ....[213]....
        /*0e6c*/ 	.word	0x0000ba80
        /*0e70*/ 	.word	0x00000002
        /*0e74*/ 	.word	0x000001a0
        /*0e78*/ 	.short	0x010a
        /*0e7a*/ 	.byte	0xff
	.zero		1


	//   ....[214]....
        /*0e7c*/ 	.word	0x0000bad0
        /*0e80*/ 	.word	0x00000003
        /*0e84*/ 	.word	0x000001a0
        /*0e88*/ 	.short	0x010a
        /*0e8a*/ 	.byte	0xff
	.zero		1


	//----- nvinfo : EIATTR_NUM_MBARRIERS
	.align		4
.L_47:
        /*0e8c*/ 	.byte	0x03, 0x38
        /*0e8e*/ 	.short	0x0045


	//----- nvinfo : EIATTR_EXIT_INSTR_OFFSETS
	.align		4
        /*0e90*/ 	.byte	0x04, 0x1c
        /*0e92*/ 	.short	(.L_49 - .L_48)


	//   ....[0]....
.L_48:
        /*0e94*/ 	.word	0x00004000


	//   ....[1]....
        /*0e98*/ 	.word	0x000042b0


	//   ....[2]....
        /*0e9c*/ 	.word	0x00004310


	//   ....[3]....
        /*0ea0*/ 	.word	0x000054a0


	//   ....[4]....
        /*0ea4*/ 	.word	0x00006ce0


	//   ....[5]....
        /*0ea8*/ 	.word	0x00006d20


	//   ....[6]....
        /*0eac*/ 	.word	0x0000a620


	//   ....[7]....
        /*0eb0*/ 	.word	0x0000a6a0


	//   ....[8]....
        /*0eb4*/ 	.word	0x0000a6d0


	//   ....[9]....
        /*0eb8*/ 	.word	0x0000a750


	//----- nvinfo : EIATTR_MAX_THREADS
	.align		4
.L_49:
        /*0ebc*/ 	.byte	0x04, 0x05
        /*0ebe*/ 	.short	(.L_51 - .L_50)
.L_50:
        /*0ec0*/ 	.word	0x00000100
        /*0ec4*/ 	.word	0x00000001
        /*0ec8*/ 	.word	0x00000001


	//----- nvinfo : EIATTR_CRS_STACK_SIZE
	.align		4
.L_51:
        /*0ecc*/ 	.byte	0x04, 0x1e
        /*0ece*/ 	.short	(.L_53 - .L_52)
.L_52:
        /*0ed0*/ 	.word	0x00000000


	//----- nvinfo : EIATTR_CBANK_PARAM_SIZE
	.align		4
.L_53:
        /*0ed4*/ 	.byte	0x03, 0x19
        /*0ed6*/ 	.short	0x0800


	//----- nvinfo : EIATTR_PARAM_CBANK
	.align		4
        /*0ed8*/ 	.byte	0x04, 0x0a
        /*0eda*/ 	.short	(.L_55 - .L_54)
	.align		4
.L_54:
        /*0edc*/ 	.word	index@(.nv.constant0._ZN7cutlass13device_kernelINS_4conv6kernel13ConvUniversalINS1_16ConvProblemShapeILNS1_8OperatorE2ELi2EEENS1_10collective14CollectiveConvINS1_47MainloopSm100TmaUmmaWarpSpecializedImplicitGemmILS5_2ELi26ELi2ELi1ELi2EN4cute5tupleIJNSA_1CILi2EEENSC_ILi1EEESE_EEEEENSB_IJNSC_ILi128EEENSB_IJSH_EEENSB_IJNSC_ILi32EEEEEEEEENS_6half_tESM_NSA_8TiledMMAINSA_8MMA_AtomIJNSA_26SM100_MMA_F16BF16_2x1SM_SSISM_SM_fLi128ELi128ELNSA_4UMMA5MajorE1ELSR_1ELNSQ_7ScaleInE0ELSS_0EEEEEENSA_6LayoutINSB_IJSE_SE_SE_EEENSB_IJNSC_ILi0EEESX_SX_EEEEENSB_IJNSA_10UnderscoreES10_S10_EEEEENS7_6detail27Sm100ImplicitGemmTileTraitsINSA_18SM100_TMA_2SM_LOADENSA_14ComposedLayoutINSA_7SwizzleILi3ELi4ELi3EEENSA_18smem_ptr_flag_bitsILi16EEENSV_INSB_IJNSC_ILi64EEENSC_ILi8EEEEEENSB_IJSE_S1B_EEEEEEEvEENS14_INSA_25SM100_TMA_2SM_LOAD_IM2COLES1G_vEEEENS_8epilogue10collective18CollectiveEpilogueINS1L_23Sm100TmaWarpSpecializedILi4ELi2ELi16ELb1ELb0EEEJNSB_IJS1B_SI_SK_EEENSB_IJNSV_IS1B_SE_EENSV_INSB_IJNSC_ILi16EEESD_EEES1E_EEEEESM_NSB_IJlNSB_IJSE_llEEESX_EEESM_S1X_NS1L_6fusion15FusionCallbacksIS1P_NS1Y_17LinearCombinationISM_fSM_fLNS_15FloatRoundStyleE2EEES1Q_S1V_JEEENSA_5SM1004TMEM4LOAD26SM100_TMEM_LOAD_32dp32b16xENSA_13SM90_TMA_LOADENS16_INS17_ILi1ELi4ELi3EEES1A_NSV_INSB_IJS1C_S1S_EEENSB_IJS1S_SE_EEEEEEENSA_39AutoVectorizingCopyWithAssumedAlignmentILi128EEENSA_14SM90_TMA_STOREES2D_S2F_S2F_EEEvvEEEEvNT_6ParamsE)
        /*0ee0*/ 	.short	0x0380
        /*0ee2*/ 	.short	0x0800


	//----- nvinfo : EIATTR_SW_WAR
	.align		4
.L_55:
        /*0ee4*/ 	.byte	0x04, 0x36
        /*0ee6*/ 	.short	(.L_57 - .L_56)
.L_56:
        /*0ee8*/ 	.word	0x00000008
.L_57:


//--------------------- .nv.callgraph             --------------------------
	.section	.nv.callgraph,"",@"SHT_CUDA_CALLGRAPH"
	.align	4
	.sectionentsize	8
	.align		4
        /*0000*/ 	.word	0x00000000
	.align		4
        /*0004*/ 	.word	0xffffffff
	.align		4
        /*0008*/ 	.word	index@(_ZN7cutlass13device_kernelINS_4conv6kernel13ConvUniversalINS1_16ConvProblemShapeILNS1_8OperatorE2ELi2EEENS1_10collective14CollectiveConvINS1_47MainloopSm100TmaUmmaWarpSpecializedImplicitGemmILS5_2ELi26ELi2ELi1ELi2EN4cute5tupleIJNSA_1CILi2EEENSC_ILi1EEESE_EEEEENSB_IJNSC_ILi128EEENSB_IJSH_EEENSB_IJNSC_ILi32EEEEEEEEENS_6half_tESM_NSA_8TiledMMAINSA_8MMA_AtomIJNSA_26SM100_MMA_F16BF16_2x1SM_SSISM_SM_fLi128ELi128ELNSA_4UMMA5MajorE1ELSR_1ELNSQ_7ScaleInE0ELSS_0EEEEEENSA_6LayoutINSB_IJSE_SE_SE_EEENSB_IJNSC_ILi0EEESX_SX_EEEEENSB_IJNSA_10UnderscoreES10_S10_EEEEENS7_6detail27Sm100ImplicitGemmTileTraitsINSA_18SM100_TMA_2SM_LOADENSA_14ComposedLayoutINSA_7SwizzleILi3ELi4ELi3EEENSA_18smem_ptr_flag_bitsILi16EEENSV_INSB_IJNSC_ILi64EEENSC_ILi8EEEEEENSB_IJSE_S1B_EEEEEEEvEENS14_INSA_25SM100_TMA_2SM_LOAD_IM2COLES1G_vEEEENS_8epilogue10collective18CollectiveEpilogueINS1L_23Sm100TmaWarpSpecializedILi4ELi2ELi16ELb1ELb0EEEJNSB_IJS1B_SI_SK_EEENSB_IJNSV_IS1B_SE_EENSV_INSB_IJNSC_ILi16EEESD_EEES1E_EEEEESM_NSB_IJlNSB_IJSE_llEEESX_EEESM_S1X_NS1L_6fusion15FusionCallbacksIS1P_NS1Y_17LinearCombinationISM_fSM_fLNS_15FloatRoundStyleE2EEES1Q_S1V_JEEENSA_5SM1004TMEM4LOAD26SM100_TMEM_LOAD_32dp32b16xENSA_13SM90_TMA_LOADENS16_INS17_ILi1ELi4ELi3EEES1A_NSV_INSB_IJS1C_S1S_EEENSB_IJS1S_SE_EEEEEEENSA_39AutoVectorizingCopyWithAssumedAlignmentILi128EEENSA_14SM90_TMA_STOREES2D_S2F_S2F_EEEvvEEEEvNT_6ParamsE)
	.align		4
        /*000c*/ 	.word	index@(__assertfail)
	.align		4
        /*0010*/ 	.word	0x00000000
	.align		4
        /*0014*/ 	.word	0xfffffffe
	.align		4
        /*0018*/ 	.word	0x00000000
	.align		4
        /*001c*/ 	.word	0xfffffffd
	.align		4
        /*0020*/ 	.word	0x00000000
	.align		4
        /*0024*/ 	.word	0xfffffffc


//--------------------- .nv.constant4             --------------------------
	.section	.nv.constant4,"a",@progbits
	.align	8
	.align		8
.nv.constant4:
        /*0000*/ 	.dword	__assertfail
	.align		8
        /*0008*/ 	.dword	__unnamed_1
	.align		8
        /*0010*/ 	.dword	__unnamed_2
	.align		8
        /*0018*/ 	.dword	_ZN39_INTERNAL_427859f4_4_k_cu_3a86563d_31744cuda3std3__45__cpo5beginE
	.align		8
        /*0020*/ 	.dword	_ZN39_INTERNAL_427859f4_4_k_cu_3a86563d_31744cuda3std3__45__cpo3endE
	.align		8
        /*0028*/ 	.dword	_ZN39_INTERNAL_427859f4_4_k_cu_3a86563d_31744cuda3std3__45__cpo6cbeginE
	.align		8
        /*0030*/ 	.dword	_ZN39_INTERNAL_427859f4_4_k_cu_3a86563d_31744cuda3std3__45__cpo4cendE
	.align		8
        /*0038*/ 	.dword	_ZN39_INTERNAL_427859f4_4_k_cu_3a86563d_31744cuda3std3__441_GLOBAL__N__427859f4_4_k_cu_3a86563d_31746ignoreE
	.align		8
        /*0040*/ 	.dword	_ZN39_INTERNAL_427859f4_4_k_cu_3a86563d_31744cuda3std3__419piecewise_constructE
	.align		8
        /*0048*/ 	.dword	_ZN39_INTERNAL_427859f4_4_k_cu_3a86563d_31744cuda3std3__48in_placeE
	.align		8
        /*0050*/ 	.dword	_ZN39_INTERNAL_427859f4_4_k_cu_3a86563d_31744cuda3std6ranges3__45__cpo4swapE
	.align		8
        /*0058*/ 	.dword	_ZN39_INTERNAL_427859f4_4_k_cu_3a86563d_31744cuda3std6ranges3__45__cpo9iter_moveE
	.align		8
        /*0060*/ 	.dword	_ZN39_INTERNAL_427859f4_4_k_cu_3a86563d_31744cute7productE
	.align		8
        /*0068*/ 	.dword	_ZN39_INTERNAL_427859f4_4_k_cu_3a86563d_31744cute1_E
	.align		8
        /*0070*/ 	.dword	$str$27
	.align		8
        /*0078*/ 	.dword	$str$28
	.align		8
        /*0080*/ 	.dword	$str$29
	.align		8
        /*0088*/ 	.dword	$str$30


//--------------------- .text._ZN7cutlass13device_kernelINS_4conv6kernel13ConvUniversalINS1_16ConvProblemShapeILNS1_8OperatorE2ELi2EEENS1_10collective14CollectiveConvINS1_47MainloopSm100TmaUmmaWarpSpecializedImplicitGemmILS5_2ELi26ELi2ELi1ELi2EN4cute5tupleIJNSA_1CILi2EEENSC_ILi1EEESE_EEEEENSB_IJNSC_ILi128EEENSB_IJSH_EEENSB_IJNSC_ILi32EEEEEEEEENS_6half_tESM_NSA_8TiledMMAINSA_8MMA_AtomIJNSA_26SM100_MMA_F16BF16_2x1SM_SSISM_SM_fLi128ELi128ELNSA_4UMMA5MajorE1ELSR_1ELNSQ_7ScaleInE0ELSS_0EEEEEENSA_6LayoutINSB_IJSE_SE_SE_EEENSB_IJNSC_ILi0EEESX_SX_EEEEENSB_IJNSA_10UnderscoreES10_S10_EEEEENS7_6detail27Sm100ImplicitGemmTileTraitsINSA_18SM100_TMA_2SM_LOADENSA_14ComposedLayoutINSA_7SwizzleILi3ELi4ELi3EEENSA_18smem_ptr_flag_bitsILi16EEENSV_INSB_IJNSC_ILi64EEENSC_ILi8EEEEEENSB_IJSE_S1B_EEEEEEEvEENS14_INSA_25SM100_TMA_2SM_LOAD_IM2COLES1G_vEEEENS_8epilogue10collective18CollectiveEpilogueINS1L_23Sm100TmaWarpSpecializedILi4ELi2ELi16ELb1ELb0EEEJNSB_IJS1B_SI_SK_EEENSB_IJNSV_IS1B_SE_EENSV_INSB_IJNSC_ILi16EEESD_EEES1E_EEEEESM_NSB_IJlNSB_IJSE_llEEESX_EEESM_S1X_NS1L_6fusion15FusionCallbacksIS1P_NS1Y_17LinearCombinationISM_fSM_fLNS_15FloatRoundStyleE2EEES1Q_S1V_JEEENSA_5SM1004TMEM4LOAD26SM100_TMEM_LOAD_32dp32b16xENSA_13SM90_TMA_LOADENS16_INS17_ILi1ELi4ELi3EEES1A_NSV_INSB_IJS1C_S1S_EEENSB_IJS1S_SE_EEEEEEENSA_39AutoVectorizingCopyWithAssumedAlignmentILi128EEENSA_14SM90_TMA_STOREES2D_S2F_S2F_EEEvvEEEEvNT_6ParamsE --------------------------
	.section	.text._ZN7cutlass13device_kernelINS_4conv6kernel13ConvUniversalINS1_16ConvProblemShapeILNS1_8OperatorE2ELi2EEENS1_10collective14CollectiveConvINS1_47MainloopSm100TmaUmmaWarpSpecializedImplicitGemmILS5_2ELi26ELi2ELi1ELi2EN4cute5tupleIJNSA_1CILi2EEENSC_ILi1EEESE_EEEEENSB_IJNSC_ILi128EEENSB_IJSH_EEENSB_IJNSC_ILi32EEEEEEEEENS_6half_tESM_NSA_8TiledMMAINSA_8MMA_AtomIJNSA_26SM100_MMA_F16BF16_2x1SM_SSISM_SM_fLi128ELi128ELNSA_4UMMA5MajorE1ELSR_1ELNSQ_7ScaleInE0ELSS_0EEEEEENSA_6LayoutINSB_IJSE_SE_SE_EEENSB_IJNSC_ILi0EEESX_SX_EEEEENSB_IJNSA_10UnderscoreES10_S10_EEEEENS7_6detail27Sm100ImplicitGemmTileTraitsINSA_18SM100_TMA_2SM_LOADENSA_14ComposedLayoutINSA_7SwizzleILi3ELi4ELi3EEENSA_18smem_ptr_flag_bitsILi16EEENSV_INSB_IJNSC_ILi64EEENSC_ILi8EEEEEENSB_IJSE_S1B_EEEEEEEvEENS14_INSA_25SM100_TMA_2SM_LOAD_IM2COLES1G_vEEEENS_8epilogue10collective18CollectiveEpilogueINS1L_23Sm100TmaWarpSpecializedILi4ELi2ELi16ELb1ELb0EEEJNSB_IJS1B_SI_SK_EEENSB_IJNSV_IS1B_SE_EENSV_INSB_IJNSC_ILi16EEESD_EEES1E_EEEEESM_NSB_IJlNSB_IJSE_llEEESX_EEESM_S1X_NS1L_6fusion15FusionCallbacksIS1P_NS1Y_17LinearCombinationISM_fSM_fLNS_15FloatRoundStyleE2EEES1Q_S1V_JEEENSA_5SM1004TMEM4LOAD26SM100_TMEM_LOAD_32dp32b16xENSA_13SM90_TMA_LOADENS16_INS17_ILi1ELi4ELi3EEES1A_NSV_INSB_IJS1C_S1S_EEENSB_IJS1S_SE_EEEEEEENSA_39AutoVectorizingCopyWithAssumedAlignmentILi128EEENSA_14SM90_TMA_STOREES2D_S2F_S2F_EEEvvEEEEvNT_6ParamsE,"ax",@progbits
	.align	128
.text._ZN7cutlass13device_kernelINS_4conv6kernel13ConvUniversalINS1_16ConvProblemShapeILNS1_8OperatorE2ELi2EEENS1_10collective14CollectiveConvINS1_47MainloopSm100TmaUmmaWarpSpecializedImplicitGemmILS5_2ELi26ELi2ELi1ELi2EN4cute5tupleIJNSA_1CILi2EEENSC_ILi1EEESE_EEEEENSB_IJNSC_ILi128EEENSB_IJSH_EEENSB_IJNSC_ILi32EEEEEEEEENS_6half_tESM_NSA_8TiledMMAINSA_8MMA_AtomIJNSA_26SM100_MMA_F16BF16_2x1SM_SSISM_SM_fLi128ELi128ELNSA_4UMMA5MajorE1ELSR_1ELNSQ_7ScaleInE0ELSS_0EEEEEENSA_6LayoutINSB_IJSE_SE_SE_EEENSB_IJNSC_ILi0EEESX_SX_EEEEENSB_IJNSA_10UnderscoreES10_S10_EEEEENS7_6detail27Sm100ImplicitGemmTileTraitsINSA_18SM100_TMA_2SM_LOADENSA_14ComposedLayoutINSA_7SwizzleILi3ELi4ELi3EEENSA_18smem_ptr_flag_bitsILi16EEENSV_INSB_IJNSC_ILi64EEENSC_ILi8EEEEEENSB_IJSE_S1B_EEEEEEEvEENS14_INSA_25SM100_TMA_2SM_LOAD_IM2COLES1G_vEEEENS_8epilogue10collective18CollectiveEpilogueINS1L_23Sm100TmaWarpSpecializedILi4ELi2ELi16ELb1ELb0EEEJNSB_IJS1B_SI_SK_EEENSB_IJNSV_IS1B_SE_EENSV_INSB_IJNSC_ILi16EEESD_EEES1E_EEEEESM_NSB_IJlNSB_IJSE_llEEESX_EEESM_S1X_NS1L_6fusion15FusionCallbacksIS1P_NS1Y_17LinearCombinationISM_fSM_fLNS_15FloatRoundStyleE2EEES1Q_S1V_JEEENSA_5SM1004TMEM4LOAD26SM100_TMEM_LOAD_32dp32b16xENSA_13SM90_TMA_LOADENS16_INS17_ILi1ELi4ELi3EEES1A_NSV_INSB_IJS1C_S1S_EEENSB_IJS1S_SE_EEEEEEENSA_39AutoVectorizingCopyWithAssumedAlignmentILi128EEENSA_14SM90_TMA_STOREES2D_S2F_S2F_EEEvvEEEEvNT_6ParamsE:
        .type           _ZN7cutlass13device_kernelINS_4conv6kernel13ConvUniversalINS1_16ConvProblemShapeILNS1_8OperatorE2ELi2EEENS1_10collective14CollectiveConvINS1_47MainloopSm100TmaUmmaWarpSpecializedImplicitGemmILS5_2ELi26ELi2ELi1ELi2EN4cute5tupleIJNSA_1CILi2EEENSC_ILi1EEESE_EEEEENSB_IJNSC_ILi128EEENSB_IJSH_EEENSB_IJNSC_ILi32EEEEEEEEENS_6half_tESM_NSA_8TiledMMAINSA_8MMA_AtomIJNSA_26SM100_MMA_F16BF16_2x1SM_SSISM_SM_fLi128ELi128ELNSA_4UMMA5MajorE1ELSR_1ELNSQ_7ScaleInE0ELSS_0EEEEEENSA_6LayoutINSB_IJSE_SE_SE_EEENSB_IJNSC_ILi0EEESX_SX_EEEEENSB_IJNSA_10UnderscoreES10_S10_EEEEENS7_6detail27Sm100ImplicitGemmTileTraitsINSA_18SM100_TMA_2SM_LOADENSA_14ComposedLayoutINSA_7SwizzleILi3ELi4ELi3EEENSA_18smem_ptr_flag_bitsILi16EEENSV_INSB_IJNSC_ILi64EEENSC_ILi8EEEEEENSB_IJSE_S1B_EEEEEEEvEENS14_INSA_25SM100_TMA_2SM_LOAD_IM2COLES1G_vEEEENS_8epilogue10collective18CollectiveEpilogueINS1L_23Sm100TmaWarpSpecializedILi4ELi2ELi16ELb1ELb0EEEJNSB_IJS1B_SI_SK_EEENSB_IJNSV_IS1B_SE_EENSV_INSB_IJNSC_ILi16EEESD_EEES1E_EEEEESM_NSB_IJlNSB_IJSE_llEEESX_EEESM_S1X_NS1L_6fusion15FusionCallbacksIS1P_NS1Y_17LinearCombinationISM_fSM_fLNS_15FloatRoundStyleE2EEES1Q_S1V_JEEENSA_5SM1004TMEM4LOAD26SM100_TMEM_LOAD_32dp32b16xENSA_13SM90_TMA_LOADENS16_INS17_ILi1ELi4ELi3EEES1A_NSV_INSB_IJS1C_S1S_EEENSB_IJS1S_SE_EEEEEEENSA_39AutoVectorizingCopyWithAssumedAlignmentILi128EEENSA_14SM90_TMA_STOREES2D_S2F_S2F_EEEvvEEEEvNT_6ParamsE,@function
        .size           _ZN7cutlass13device_kernelINS_4conv6kernel13ConvUniversalINS1_16ConvProblemShapeILNS1_8OperatorE2ELi2EEENS1_10collective14CollectiveConvINS1_47MainloopSm100TmaUmmaWarpSpecializedImplicitGemmILS5_2ELi26ELi2ELi1ELi2EN4cute5tupleIJNSA_1CILi2EEENSC_ILi1EEESE_EEEEENSB_IJNSC_ILi128EEENSB_IJSH_EEENSB_IJNSC_ILi32EEEEEEEEENS_6half_tESM_NSA_8TiledMMAINSA_8MMA_AtomIJNSA_26SM100_MMA_F16BF16_2x1SM_SSISM_SM_fLi128ELi128ELNSA_4UMMA5MajorE1ELSR_1ELNSQ_7ScaleInE0ELSS_0EEEEEENSA_6LayoutINSB_IJSE_SE_SE_EEENSB_IJNSC_ILi0EEESX_SX_EEEEENSB_IJNSA_10UnderscoreES10_S10_EEEEENS7_6detail27Sm100ImplicitGemmTileTraitsINSA_18SM100_TMA_2SM_LOADENSA_14ComposedLayoutINSA_7SwizzleILi3ELi4ELi3EEENSA_18smem_ptr_flag_bitsILi16EEENSV_INSB_IJNSC_ILi64EEENSC_ILi8EEEEEENSB_IJSE_S1B_EEEEEEEvEENS14_INSA_25SM100_TMA_2SM_LOAD_IM2COLES1G_vEEEENS_8epilogue10collective18CollectiveEpilogueINS1L_23Sm100TmaWarpSpecializedILi4ELi2ELi16ELb1ELb0EEEJNSB_IJS1B_SI_SK_EEENSB_IJNSV_IS1B_SE_EENSV_INSB_IJNSC_ILi16EEESD_EEES1E_EEEEESM_NSB_IJlNSB_IJSE_llEEESX_EEESM_S1X_NS1L_6fusion15FusionCallbacksIS1P_NS1Y_17LinearCombinationISM_fSM_fLNS_15FloatRoundStyleE2EEES1Q_S1V_JEEENSA_5SM1004TMEM4LOAD26SM100_TMEM_LOAD_32dp32b16xENSA_13SM90_TMA_LOADENS16_INS17_ILi1ELi4ELi3EEES1A_NSV_INSB_IJS1C_S1S_EEENSB_IJS1S_SE_EEEEEEENSA_39AutoVectorizingCopyWithAssumedAlignmentILi128EEENSA_14SM90_TMA_STOREES2D_S2F_S2F_EEEvvEEEEvNT_6ParamsE,(.L_x_254 - _ZN7cutlass13device_kernelINS_4conv6kernel13ConvUniversalINS1_16ConvProblemShapeILNS1_8OperatorE2ELi2EEENS1_10collective14CollectiveConvINS1_47MainloopSm100TmaUmmaWarpSpecializedImplicitGemmILS5_2ELi26ELi2ELi1ELi2EN4cute5tupleIJNSA_1CILi2EEENSC_ILi1EEESE_EEEEENSB_IJNSC_ILi128EEENSB_IJSH_EEENSB_IJNSC_ILi32EEEEEEEEENS_6half_tESM_NSA_8TiledMMAINSA_8MMA_AtomIJNSA_26SM100_MMA_F16BF16_2x1SM_SSISM_SM_fLi128ELi128ELNSA_4UMMA5MajorE1ELSR_1ELNSQ_7ScaleInE0ELSS_0EEEEEENSA_6LayoutINSB_IJSE_SE_SE_EEENSB_IJNSC_ILi0EEESX_SX_EEEEENSB_IJNSA_10UnderscoreES10_S10_EEEEENS7_6detail27Sm100ImplicitGemmTileTraitsINSA_18SM100_TMA_2SM_LOADENSA_14ComposedLayoutINSA_7SwizzleILi3ELi4ELi3EEENSA_18smem_ptr_flag_bitsILi16EEENSV_INSB_IJNSC_ILi64EEENSC_ILi8EEEEEENSB_IJSE_S1B_EEEEEEEvEENS14_INSA_25SM100_TMA_2SM_LOAD_IM2COLES1G_vEEEENS_8epilogue10collective18CollectiveEpilogueINS1L_23Sm100TmaWarpSpecializedILi4ELi2ELi16ELb1ELb0EEEJNSB_IJS1B_SI_SK_EEENSB_IJNSV_IS1B_SE_EENSV_INSB_IJNSC_ILi16EEESD_EEES1E_EEEEESM_NSB_IJlNSB_IJSE_llEEESX_EEESM_S1X_NS1L_6fusion15FusionCallbacksIS1P_NS1Y_17LinearCombinationISM_fSM_fLNS_15FloatRoundStyleE2EEES1Q_S1V_JEEENSA_5SM1004TMEM4LOAD26SM100_TMEM_LOAD_32dp32b16xENSA_13SM90_TMA_LOADENS16_INS17_ILi1ELi4ELi3EEES1A_NSV_INSB_IJS1C_S1S_EEENSB_IJS1S_SE_EEEEEEENSA_39AutoVectorizingCopyWithAssumedAlignmentILi128EEENSA_14SM90_TMA_STOREES2D_S2F_S2F_EEEvvEEEEvNT_6ParamsE)
        .other          _ZN7cutlass13device_kernelINS_4conv6kernel13ConvUniversalINS1_16ConvProblemShapeILNS1_8OperatorE2ELi2EEENS1_10collective14CollectiveConvINS1_47MainloopSm100TmaUmmaWarpSpecializedImplicitGemmILS5_2ELi26ELi2ELi1ELi2EN4cute5tupleIJNSA_1CILi2EEENSC_ILi1EEESE_EEEEENSB_IJNSC_ILi128EEENSB_IJSH_EEENSB_IJNSC_ILi32EEEEEEEEENS_6half_tESM_NSA_8TiledMMAINSA_8MMA_AtomIJNSA_26SM100_MMA_F16BF16_2x1SM_SSISM_SM_fLi128ELi128ELNSA_4UMMA5MajorE1ELSR_1ELNSQ_7ScaleInE0ELSS_0EEEEEENSA_6LayoutINSB_IJSE_SE_SE_EEENSB_IJNSC_ILi0EEESX_SX_EEEEENSB_IJNSA_10UnderscoreES10_S10_EEEEENS7_6detail27Sm100ImplicitGemmTileTraitsINSA_18SM100_TMA_2SM_LOADENSA_14ComposedLayoutINSA_7SwizzleILi3ELi4ELi3EEENSA_18smem_ptr_flag_bitsILi16EEENSV_INSB_IJNSC_ILi64EEENSC_ILi8EEEEEENSB_IJSE_S1B_EEEEEEEvEENS14_INSA_25SM100_TMA_2SM_LOAD_IM2COLES1G_vEEEENS_8epilogue10collective18CollectiveEpilogueINS1L_23Sm100TmaWarpSpecializedILi4ELi2ELi16ELb1ELb0EEEJNSB_IJS1B_SI_SK_EEENSB_IJNSV_IS1B_SE_EENSV_INSB_IJNSC_ILi16EEESD_EEES1E_EEEEESM_NSB_IJlNSB_IJSE_llEEESX_EEESM_S1X_NS1L_6fusion15FusionCallbacksIS1P_NS1Y_17LinearCombinationISM_fSM_fLNS_15FloatRoundStyleE2EEES1Q_S1V_JEEENSA_5SM1004TMEM4LOAD26SM100_TMEM_LOAD_32dp32b16xENSA_13SM90_TMA_LOADENS16_INS17_ILi1ELi4ELi3EEES1A_NSV_INSB_IJS1C_S1S_EEENSB_IJS1S_SE_EEEEEEENSA_39AutoVectorizingCopyWithAssumedAlignmentILi128EEENSA_14SM90_TMA_STOREES2D_S2F_S2F_EEEvvEEEEvNT_6ParamsE,@"STO_CUDA_ENTRY STV_DEFAULT"
_ZN7cutlass13device_kernelINS_4conv6kernel13ConvUniversalINS1_16ConvProblemShapeILNS1_8OperatorE2ELi2EEENS1_10collective14CollectiveConvINS1_47MainloopSm100TmaUmmaWarpSpecializedImplicitGemmILS5_2ELi26ELi2ELi1ELi2EN4cute5tupleIJNSA_1CILi2EEENSC_ILi1EEESE_EEEEENSB_IJNSC_ILi128EEENSB_IJSH_EEENSB_IJNSC_ILi32EEEEEEEEENS_6half_tESM_NSA_8TiledMMAINSA_8MMA_AtomIJNSA_26SM100_MMA_F16BF16_2x1SM_SSISM_SM_fLi128ELi128ELNSA_4UMMA5MajorE1ELSR_1ELNSQ_7ScaleInE0ELSS_0EEEEEENSA_6LayoutINSB_IJSE_SE_SE_EEENSB_IJNSC_ILi0EEESX_SX_EEEEENSB_IJNSA_10UnderscoreES10_S10_EEEEENS7_6detail27Sm100ImplicitGemmTileTraitsINSA_18SM100_TMA_2SM_LOADENSA_14ComposedLayoutINSA_7SwizzleILi3ELi4ELi3EEENSA_18smem_ptr_flag_bitsILi16EEENSV_INSB_IJNSC_ILi64EEENSC_ILi8EEEEEENSB_IJSE_S1B_EEEEEEEvEENS14_INSA_25SM100_TMA_2SM_LOAD_IM2COLES1G_vEEEENS_8epilogue10collective18CollectiveEpilogueINS1L_23Sm100TmaWarpSpecializedILi4ELi2ELi16ELb1ELb0EEEJNSB_IJS1B_SI_SK_EEENSB_IJNSV_IS1B_SE_EENSV_INSB_IJNSC_ILi16EEESD_EEES1E_EEEEESM_NSB_IJlNSB_IJSE_llEEESX_EEESM_S1X_NS1L_6fusion15FusionCallbacksIS1P_NS1Y_17LinearCombinationISM_fSM_fLNS_15FloatRoundStyleE2EEES1Q_S1V_JEEENSA_5SM1004TMEM4LOAD26SM100_TMEM_LOAD_32dp32b16xENSA_13SM90_TMA_LOADENS16_INS17_ILi1ELi4ELi3EEES1A_NSV_INSB_IJS1C_S1S_EEENSB_IJS1S_SE_EEEEEEENSA_39AutoVectorizingCopyWithAssumedAlignmentILi128EEENSA_14SM90_TMA_STOREES2D_S2F_S2F_EEEvvEEEEvNT_6ParamsE:
[----:B------:R-:W1:Y:S01]  /*0000*/  LDC R1, c[0x0][0x37c] ;  /* 0x0000df00ff017b82 */ /* 0x000e620000000800 */
[----:B------:R-:W2:Y:S01]  /*0010*/  S2R R59, SR_TID.X ;  /* 0x00000000003b7919 */ /* 0x000ea20000002100 */
[----:B------:R-:W3:Y:S06]  /*0020*/  LDCU.64 UR8, c[0x0][0x890] ;  /* 0x00011200ff0877ac */ /* 0x000eec0008000a00 */
[----:B------:R-:W4:Y:S01]  /*0030*/  S2UR UR4, SR_CgaCtaId ;  /* 0x00000000000479c3 */ /* 0x000f220000008800 */
[----:B-1----:R-:W-:Y:S01]  /*0040*/  VIADD R1, R1, 0xfffffff8 ;  /* 0xfffffff801017836 */ /* 0x002fe20000000000 */
[----:B------:R-:W-:-:S02]  /*0050*/  PRMT R49, RZ, 0x7610, R49 ;  /* 0x00007610ff317816 */ /* 0x000fc40000000031 */
[----:B------:R-:W-:Y:S02]  /*0060*/  ELECT P1, URZ, PT ;  /* 0x0000000000ff782f */ /* 0x000fe40003820000 */
[----:B------:R-:W-:Y:S01]  /*0070*/  R2UR UR48, R1 ;  /* 0x00000000013072ca */ /* 0x000fe200000e0000 */
[----:B---3--:R-:W-:-:S04]  /*0080*/  UISETP.NE.U32.AND UP0, UPT, UR8, URZ, UPT ;  /* 0x000000ff0800728c */ /* 0x008fc8000bf05070 */
[----:B------:R-:W-:Y:S02]  /*0090*/  UISETP.NE.AND.EX UP0, UPT, UR9, URZ, UPT, UP0 ;  /* 0x000000ff0900728c */ /* 0x000fe4000bf05300 */
[----:B----4-:R-:W-:Y:S02]  /*00a0*/  ULOP3.LUT UR33, UR4, 0x1, URZ, 0xc0, !UPT ;  /* 0x0000000104217892 */ /* 0x010fe4000f8ec0ff */
[----:B------:R-:W-:Y:S01]  /*00b0*/  ULOP3.LUT UR32, UR4, 0x1, URZ, 0x3c, !UPT ;  /* 0x0000000104207892 */ /* 0x000fe2000f8e3cff */
[----:B--2---:R-:W-:-:S05]  /*00c0*/  SHF.R.U32.HI R50, RZ, 0x5, R59 ;  /* 0x00000005ff327819 */ /* 0x004fca000001163b */
[----:B------:R-:W1:Y:S02]  /*00d0*/  SHFL.IDX PT, R0, R50, RZ, 0x1f ;  /* 0x00001fff32007589 */ /* 0x000e6400000e0000 */
[----:B-1----:R-:W-:Y:S01]  /*00e0*/  R2UR UR18, R0 ;  /* 0x00000000001272ca */ /* 0x002fe200000e0000 */
[----:B------:R-:W-:-:S14]  /*00f0*/  BRA.U UP0, `(.L_x_0) ;  /* 0x0000000100307547 */ /* 0x000fdc000b800000 */
[----:B------:R-:W1:Y:S02]  /*0100*/  LDCU.64 UR4, c[0x0][0x888] ;  /* 0x00011100ff0477ac */ /* 0x000e640008000a00 */
[----:B-1----:R-:W-:-:S04]  /*0110*/  UISETP.NE.U32.AND UP0, UPT, UR4, URZ, UPT ;  /* 0x000000ff0400728c */ /* 0x002fc8000bf05070 */
[----:B------:R-:W-:-:S09]  /*0120*/  UISETP.NE.AND.EX UP0, UPT, UR5, URZ, UPT, UP0 ;  /* 0x000000ff0500728c */ /* 0x000fd2000bf05300 */
[----:B------:R-:W-:Y:S05]  /*0130*/  BRA.U !UP0, `(.L_x_1) ;  /* 0x0000000108147547 */ /* 0x000fea000b800000 */
[----:B------:R-:W1:Y:S01]  /*0140*/  LDC.64 R26, c[0x0][0x888] ;  /* 0x00022200ff1a7b82 */ /* 0x000e620000000a00 */
[----:B------:R-:W1:Y:S02]  /*0150*/  LDCU.64 UR4, c[0x0][0x358] ;  /* 0x00006b00ff0477ac */ /* 0x000e640008000a00 */
[----:B-1----:R1:W5:Y:S01]  /*0160*/  LDG.E R26, desc[UR4][R26.64] ;  /* 0x000000041a1a7981 */ /* 0x002362000c1e1900 */
[----:B------:R-:W-:Y:S01]  /*0170*/  HFMA2 R49, -RZ, RZ, 0, 5.9604644775390625e-08 ;  /* 0x00000001ff317431 */ /* 0x000fe200000001ff */
[----:B------:R-:W-:Y:S05]  /*0180*/  BRA `(.L_x_0) ;  /* 0x00000000000c7947 */ /* 0x000fea0003800000 */
.L_x_1:
[----:B------:R-:W1:Y:S01]  /*0190*/  LDCU UR4, c[0x0][0x880] ;  /* 0x00011000ff0477ac */ /* 0x000e620008000800 */
[----:B------:R-:W-:Y:S01]  /*01a0*/  HFMA2 R49, -RZ, RZ, 0, 5.9604644775390625e-08 ;  /* 0x00000001ff317431 */ /* 0x000fe200000001ff */
[----:B-1----:R-:W-:-:S07]  /*01b0*/  MOV R26, UR4 ;  /* 0x00000004001a7c02 */ /* 0x002fce0008000f00 */
.L_x_0:
[----:B------:R-:W2:Y:S02]  /*01c0*/  LDCU.64 UR4, c[0x0][0x8b0] ;  /* 0x00011600ff0477ac */ /* 0x000ea40008000a00 */
[----:B--2---:R-:W-:-:S04]  /*01d0*/  UISETP.NE.U32.AND UP0, UPT, UR4, URZ, UPT ;  /* 0x000000ff0400728c */ /* 0x004fc8000bf05070 */
[----:B------:R-:W-:-:S09]  /*01e0*/  UISETP.NE.AND.EX UP0, UPT, UR5, URZ, UPT, UP0 ;  /* 0x000000ff0500728c */ /* 0x000fd2000bf05300 */
[----:B------:R-:W-:Y:S05]  /*01f0*/  BRA.U UP0, `(.L_x_2) ;  /* 0x0000000100287547 */ /* 0x000fea000b800000 */
[----:B------:R-:W2:Y:S02]  /*0200*/  LDCU.64 UR4, c[0x0][0x8a8] ;  /* 0x00011500ff0477ac */ /* 0x000ea40008000a00 */
[----:B--2---:R-:W-:-:S04]  /*0210*/  UISETP.NE.U32.AND UP0, UPT, UR4, URZ, UPT ;  /* 0x000000ff0400728c */ /* 0x004fc8000bf05070 */
[----:B------:R-:W-:-:S09]  /*0220*/  UISETP.NE.AND.EX UP0, UPT, UR5, URZ, UPT, UP0 ;  /* 0x000000ff0500728c */ /* 0x000fd2000bf05300 */
[----:B------:R-:W-:Y:S05]  /*0230*/  BRA.U !UP0, `(.L_x_3) ;  /* 0x0000000108107547 */ /* 0x000fea000b800000 */
[----:B------:R-:W2:Y:S01]  /*0240*/  LDC.64 R24, c[0x0][0x8a8] ;  /* 0x00022a00ff187b82 */ /* 0x000ea20000000a00 */
[----:B------:R-:W2:Y:S02]  /*0250*/  LDCU.64 UR4, c[0x0][0x358] ;  /* 0x00006b00ff0477ac */ /* 0x000ea40008000a00 */
[----:B--2---:R2:W5:Y:S01]  /*0260*/  LDG.E R24, desc[UR4][R24.64] ;  /* 0x0000000418187981 */ /* 0x004562000c1e1900 */
[----:B------:R-:W-:Y:S05]  /*0270*/  BRA `(.L_x_2) ;  /* 0x0000000000087947 */ /* 0x000fea0003800000 */
.L_x_3:
[----:B------:R-:W2:Y:S02]  /*0280*/  LDCU UR4, c[0x0][0x8a0] ;  /* 0x00011400ff0477ac */ /* 0x000ea40008000800 */
[----:B--2---:R-:W-:Y:S02]  /*0290*/  MOV R24, UR4 ;  /* 0x0000000400187c02 */ /* 0x004fe40008000f00 */
.L_x_2:
[----:B------:R-:W-:Y:S01]  /*02a0*/  IMAD.U32 R0, RZ, RZ, UR18 ;  /* 0x00000012ff007e24 */ /* 0x000fe2000f8e00ff */
[----:B------:R-:W-:Y:S04]  /*02b0*/  BSSY.RECONVERGENT B0, `(.L_x_4) ;  /* 0x000000c000007945 */ /* 0x000fe80003800200 */
[C---:B------:R-:W-:Y:S02]  /*02c0*/  ISETP.NE.OR P2, PT, R0.reuse, 0x1, !P1 ;  /* 0x000000010000780c */ /* 0x040fe40004f45670 */
[----:B------:R-:W-:-:S11]  /*02d0*/  ISETP.NE.OR P0, PT, R0, 0x3, !P1 ;  /* 0x000000030000780c */ /* 0x000fd60004f05670 */
[----:B------:R-:W-:Y:S05]  /*02e0*/  @P2 BRA `(.L_x_5) ;  /* 0x0000000000202947 */ /* 0x000fea0003800000 */
[----:B------:R-:W3:Y:S02]  /*02f0*/  LDCU.64 UR4, c[0x0][0x348] ;  /* 0x00006900ff0477ac */ /* 0x000ee40008000a00 */
[----:B---3--:R-:W-:Y:S02]  /*0300*/  UIADD3 UR6, UP1, UPT, UR4, 0x80, URZ ;  /* 0x0000008004067890 */ /* 0x008fe4000ff3e0ff */
[----:B------:R-:W-:Y:S02]  /*0310*/  UIADD3 UR4, UP0, UPT, UR4, 0x180, URZ ;  /* 0x0000018004047890 */ /* 0x000fe4000ff1e0ff */
[----:B------:R-:W-:Y:S02]  /*0320*/  UIADD3.X UR7, UPT, UPT, URZ, UR5, URZ, UP1, !UPT ;  /* 0x00000005ff077290 */ /* 0x000fe40008ffe4ff */
[----:B------:R-:W-:-:S07]  /*0330*/  UIADD3.X UR5, UPT, UPT, URZ, UR5, URZ, UP0, !UPT ;  /* 0x00000005ff057290 */ /* 0x000fce00087fe4ff */
[----:B------:R3:W-:Y:S02]  /*0340*/  UTMACCTL.PF [UR6] ;  /* 0x00000000060079b9 */ /* 0x0007e40008040000 */
[----:B------:R3:W-:Y:S02]  /*0350*/  UTMACCTL.PF [UR4] ;  /* 0x00000000040079b9 */ /* 0x0007e40008040000 */
[----:B---3--:R-:W-:Y:S01]  /*0360*/  NOP ;  /* 0x0000000000007918 */ /* 0x008fe20000000000 */
.L_x_5:
[----:B------:R-:W-:Y:S05]  /*0370*/  BSYNC.RECONVERGENT B0 ;  /* 0x0000000000007941 */ /* 0x000fea0003800200 */
.L_x_4:
[----:B------:R-:W-:Y:S04]  /*0380*/  BSSY.RECONVERGENT B0, `(.L_x_6) ;  /* 0x000000a000007945 */ /* 0x000fe80003800200 */
        /* <DEDUP_REMOVED lines=9> */
.L_x_7:
[----:B------:R-:W-:Y:S05]  /*0420*/  BSYNC.RECONVERGENT B0 ;  /* 0x0000000000007941 */ /* 0x000fea0003800200 */
.L_x_6:
[----:B------:R-:W3:Y:S01]  /*0430*/  LDCU.64 UR4, c[0x0][0x888] ;  /* 0x00011100ff0477ac */ /* 0x000ee20008000a00 */
[----:B------:R-:W-:Y:S02]  /*0440*/  UISETP.EQ.U32.AND UP2, UPT, UR8, URZ, UPT ;  /* 0x000000ff0800728c */ /* 0x000fe4000bf42070 */
[----:B------:R-:W-:Y:S02]  /*0450*/  UPLOP3.LUT UP3, UPT, UPT, UPT, UPT, 0x80, 0x8 ;  /* 0x000000000008789c */ /* 0x000fe40003f6f070 */
[----:B---3--:R-:W-:-:S04]  /*0460*/  UISETP.NE.U32.AND UP0, UPT, UR4, URZ, UPT ;  /* 0x000000ff0400728c */ /* 0x008fc8000bf05070 */
[----:B------:R-:W-:-:S04]  /*0470*/  UISETP.NE.AND.EX UP1, UPT, UR5, URZ, UPT, UP0 ;  /* 0x000000ff0500728c */ /* 0x000fc8000bf25300 */
[----:B------:R-:W-:-:S04]  /*0480*/  UISETP.EQ.OR.EX UP4, UPT, UR9, URZ, !UP1, UP2 ;  /* 0x000000ff0900728c */ /* 0x000fc8000cf82720 */
[----:B------:R-:W-:-:S06]  /*0490*/  UP2UR UR4, UPR, URZ, 0x10 ;  /* 0x00000010ff047883 */ /* 0x000fcc0008000000 */
[----:B------:R-:W-:Y:S01]  /*04a0*/  MOV R53, UR4 ;  /* 0x0000000400357c02 */ /* 0x000fe20008000f00 */
[----:B------:R-:W-:Y:S06]  /*04b0*/  BRA.U !UP4, `(.L_x_8) ;  /* 0x000000010c207547 */ /* 0x000fec000b800000 */
[----:B------:R-:W-:Y:S01]  /*04c0*/  UISETP.NE.U32.AND UP2, UPT, UR8, URZ, UPT ;  /* 0x000000ff0800728c */ /* 0x000fe2000bf45070 */
[----:B-----5:R-:W-:Y:S01]  /*04d0*/  FSETP.NEU.AND P0, PT, R26, RZ, PT ;  /* 0x000000ff1a00720b */ /* 0x020fe20003f0d000 */
[----:B------:R-:W-:Y:S02]  /*04e0*/  USEL UR4, URZ, 0xffffffff, UP1 ;  /* 0xffffffffff047887 */ /* 0x000fe40008800000 */
[----:B------:R-:W-:-:S10]  /*04f0*/  UISETP.NE.AND.EX UP2, UPT, UR9, URZ, UPT, UP2 ;  /* 0x000000ff0900728c */ /* 0x000fd4000bf45320 */
[----:B------:R-:W-:Y:S01]  /*0500*/  VOTEU.ANY UP0, P0 ;  /* 0x0000000000ff7886 */ /* 0x000fe20000000100 */
[----:B------:R-:W-:-:S04]  /*0510*/  @!UP2 USEL UR4, URZ, 0xffffffff, UP0 ;  /* 0xffffffffff04a887 */ /* 0x000fc80008000000 */
[----:B------:R-:W-:-:S04]  /*0520*/  ULOP3.LUT UR4, UR4, 0x1, URZ, 0xc0, !UPT ;  /* 0x0000000104047892 */ /* 0x000fc8000f8ec0ff */
[----:B------:R-:W-:-:S11]  /*0530*/  UISETP.NE.U32.AND UP3, UPT, UR4, 0x1, UPT ;  /* 0x000000010400788c */ /* 0x000fd6000bf65070 */
.L_x_8:
[----:B------:R-:W3:Y:S01]  /*0540*/  SHFL.IDX PT, R0, R50, RZ, 0x1f ;  /* 0x00001fff32007589 */ /* 0x000ee200000e0000 */
[----:B------:R-:W-:Y:S02]  /*0550*/  UISETP.NE.AND UP5, UPT, UR18, 0x2, UPT ;  /* 0x000000021200788c */ /* 0x000fe4000bfa5270 */
[----:B------:R-:W-:Y:S02]  /*0560*/  UISETP.NE.AND UP0, UPT, UR18, 0x2, UPT ;  /* 0x000000021200788c */ /* 0x000fe4000bf05270 */
[----:B------:R-:W-:Y:S02]  /*0570*/  UISETP.NE.OR UP2, UPT, UR33, URZ, UP5 ;  /* 0x000000ff2100728c */ /* 0x000fe4000af45670 */
[----:B------:R-:W-:-:S04]  /*0580*/  USEL UR66, URZ, 0x1, UP0 ;  /* 0x00000001ff427887 */ /* 0x000fc80008000000 */
[----:B------:R-:W-:Y:S02]  /*0590*/  PLOP3.LUT P3, PT, P1, PT, UP2, 0xae, 0xea ;  /* 0x0000000000ea781c */ /* 0x000fe40000f6f52e */
[----:B---3--:R-:W-:-:S13]  /*05a0*/  ISETP.NE.AND P0, PT, R0, RZ, PT ;  /* 0x000000ff0000720c */ /* 0x008fda0003f05270 */
[----:B------:R-:W-:Y:S05]  /*05b0*/  @P0 BRA `(.L_x_9) ;  /* 0x0000000400040947 */ /* 0x000fea0003800000 */
[----:B------:R-:W-:Y:S01]  /*05c0*/  ELECT P0, URZ, PT ;  /* 0x0000000000ff782f */ /* 0x000fe20003800000 */
[----:B------:R-:W-:-:S12]  /*05d0*/  BSSY.RECONVERGENT B0, `(.L_x_9) ;  /* 0x000003f000007945 */ /* 0x000fd80003800200 */
[----:B------:R-:W-:Y:S05]  /*05e0*/  @!P0 BRA `(.L_x_10) ;  /* 0x0000000000f48947 */ /* 0x000fea0003800000 */
[----:B------:R-:W3:Y:S01]  /*05f0*/  S2UR UR5, SR_CgaCtaId ;  /* 0x00000000000579c3 */ /* 0x000ee20000008800 */
[----:B------:R-:W-:Y:S01]  /*0600*/  UMOV UR4, 0x400 ;  /* 0x0000040000047882 */ /* 0x000fe20000000000 */
[----:B------:R-:W-:Y:S02]  /*0610*/  UMOV UR6, 0x1 ;  /* 0x0000000100067882 */ /* 0x000fe40000000000 */
[----:B------:R-:W-:-:S04]  /*0620*/  UIADD3 UR6, UPT, UPT, -UR6, 0x100000, URZ ;  /* 0x0010000006067890 */ /* 0x000fc8000fffe1ff */
[----:B------:R-:W-:Y:S02]  /*0630*/  USHF.L.U32 UR7, UR6, 0xb, URZ ;  /* 0x0000000b06077899 */ /* 0x000fe400080006ff */
[----:B------:R-:W-:Y:S02]  /*0640*/  USHF.L.U32 UR6, UR6, 0x1, URZ ;  /* 0x0000000106067899 */ /* 0x000fe400080006ff */
[----:B---3--:R-:W-:Y:S01]  /*0650*/  ULEA UR4, UR5, UR4, 0x18 ;  /* 0x0000000405047291 */ /* 0x008fe2000f8ec0ff */
[----:B------:R-:W3:Y:S11]  /*0660*/  FENCE.VIEW.ASYNC.S ;  /* 0x00000000000073c6 */ /* 0x000ef60000000000 */
[----:B---3--:R3:W4:Y:S01]  /*0670*/  SYNCS.EXCH.64 URZ, [UR4], UR6 ;  /* 0x0000000604ff75b2 */ /* 0x0087220008000100 */
[----:B------:R3:W1:Y:S01]  /*0680*/  SYNCS.EXCH.64 URZ, [UR4+0xd0], UR6 ;  /* 0x0000d00604ff75b2 */ /* 0x0006620008000100 */
        /* <DEDUP_REMOVED lines=49> */
[----:B------:R3:W1:Y:S02]  /*09a0*/  SYNCS.EXCH.64 URZ, [UR4+0x198], UR6 ;  /* 0x0001980604ff75b2 */ /* 0x0006640008000100 */
[----:B---34-:R-:W-:Y:S01]  /*09b0*/  NOP ;  /* 0x0000000000007918 */ /* 0x018fe20000000000 */
.L_x_10:
[----:B------:R-:W-:Y:S05]  /*09c0*/  BSYNC.RECONVERGENT B0 ;  /* 0x0000000000007941 */ /* 0x000fea0003800200 */
.L_x_9:
[----:B------:R-:W3:Y:S01]  /*09d0*/  SHFL.IDX PT, R0, R50, RZ, 0x1f ;  /* 0x00001fff32007589 */ /* 0x000ee200000e0000 */
[----:B------:R-:W-:Y:S01]  /*09e0*/  NOP ;  /* 0x0000000000007918 */ /* 0x000fe20000000000 */
[----:B---3--:R-:W-:-:S13]  /*09f0*/  ISETP.NE.AND P0, PT, R0, 0x1, PT ;  /* 0x000000010000780c */ /* 0x008fda0003f05270 */
[----:B------:R-:W-:Y:S05]  /*0a00*/  @P0 BRA `(.L_x_11) ;  /* 0x0000000000580947 */ /* 0x000fea0003800000 */
[----:B------:R-:W3:Y:S01]  /*0a10*/  S2UR UR5, SR_CgaCtaId ;  /* 0x00000000000579c3 */ /* 0x000ee20000008800 */
[----:B------:R-:W-:Y:S01]  /*0a20*/  UMOV UR4, 0x400 ;  /* 0x0000040000047882 */ /* 0x000fe20000000000 */
[----:B------:R-:W-:Y:S01]  /*0a30*/  UMOV UR8, 0x20 ;  /* 0x0000002000087882 */ /* 0x000fe20000000000 */
[----:B------:R-:W-:Y:S01]  /*0a40*/  UMOV UR6, 0x80 ;  /* 0x0000008000067882 */ /* 0x000fe20000000000 */
[----:B------:R-:W-:-:S04]  /*0a50*/  UIADD3 UR8, UPT, UPT, -UR8, 0x100000, URZ ;  /* 0x0010000008087890 */ /* 0x000fc8000fffe1ff */
[----:B------:R-:W-:Y:S02]  /*0a60*/  USHF.L.U32 UR9, UR8, 0xb, URZ ;  /* 0x0000000b08097899 */ /* 0x000fe400080006ff */
[----:B------:R-:W-:Y:S02]  /*0a70*/  USHF.L.U32 UR8, UR8, 0x1, URZ ;  /* 0x0000000108087899 */ /* 0x000fe400080006ff */
[----:B------:R-:W-:-:S04]  /*0a80*/  UIADD3 UR6, UPT, UPT, -UR6, 0x100000, URZ ;  /* 0x0010000006067890 */ /* 0x000fc8000fffe1ff */
[----:B------:R-:W-:Y:S02]  /*0a90*/  USHF.L.U32 UR7, UR6, 0xb, URZ ;  /* 0x0000000b06077899 */ /* 0x000fe400080006ff */
[----:B------:R-:W-:Y:S01]  /*0aa0*/  USHF.L.U32 UR6, UR6, 0x1, URZ ;  /* 0x0000000106067899 */ /* 0x000fe200080006ff */
[----:B------:R-:W-:Y:S01]  /*0ab0*/  ELECT P0, URZ, PT ;  /* 0x0000000000ff782f */ /* 0x000fe20003800000 */
[----:B---3--:R-:W-:Y:S01]  /*0ac0*/  ULEA UR4, UR5, UR4, 0x18 ;  /* 0x0000000405047291 */ /* 0x008fe2000f8ec0ff */
[----:B------:R-:W3:Y:S11]  /*0ad0*/  FENCE.VIEW.ASYNC.S ;  /* 0x00000000000073c6 */ /* 0x000ef60000000000 */
[----:B---3--:R3:W4:Y:S01]  /*0ae0*/  SYNCS.EXCH.64 URZ, [UR4+0x1a0], UR8 ;  /* 0x0001a00804ff75b2 */ /* 0x0087220008000100 */
[----:B------:R3:W1:Y:S01]  /*0af0*/  SYNCS.EXCH.64 URZ, [UR4+0x1c0], UR6 ;  /* 0x0001c00604ff75b2 */ /* 0x0006620008000100 */
[----:B------:R3:W1:Y:S01]  /*0b00*/  SYNCS.EXCH.64 URZ, [UR4+0x1a8], UR8 ;  /* 0x0001a80804ff75b2 */ /* 0x0006620008000100 */
[----:B------:R3:W1:Y:S01]  /*0b10*/  SYNCS.EXCH.64 URZ, [UR4+0x1c8], UR6 ;  /* 0x0001c80604ff75b2 */ /* 0x0006620008000100 */
[----:B------:R3:W1:Y:S01]  /*0b20*/  SYNCS.EXCH.64 URZ, [UR4+0x1b0], UR8 ;  /* 0x0001b00804ff75b2 */ /* 0x0006620008000100 */
[----:B------:R3:W1:Y:S01]  /*0b30*/  SYNCS.EXCH.64 URZ, [UR4+0x1d0], UR6 ;  /* 0x0001d00604ff75b2 */ /* 0x0006620008000100 */
[----:B------:R3:W1:Y:S01]  /*0b40*/  SYNCS.EXCH.64 URZ, [UR4+0x1b8], UR8 ;  /* 0x0001b80804ff75b2 */ /* 0x0006620008000100 */
[----:B------:R3:W1:Y:S01]  /*0b50*/  SYNCS.EXCH.64 URZ, [UR4+0x1d8], UR6 ;  /* 0x0001d80604ff75b2 */ /* 0x0006620008000100 */
[----:B------:R-:W-:Y:S01]  /*0b60*/  NOP ;  /* 0x0000000000007918 */ /* 0x000fe20000000000 */
.L_x_11:
[----:B------:R-:W2:Y:S01]  /*0b70*/  SHFL.IDX PT, R0, R50, RZ, 0x1f ;  /* 0x00001fff32007589 */ /* 0x000ea200000e0000 */
[----:B------:R-:W-:Y:S01]  /*0b80*/  NOP ;  /* 0x0000000000007918 */ /* 0x000fe20000000000 */
[----:B--2---:R-:W-:-:S13]  /*0b90*/  ISETP.NE.AND P0, PT, R0, 0x3, PT ;  /* 0x000000030000780c */ /* 0x004fda0003f05270 */
[----:B------:R-:W-:Y:S05]  /*0ba0*/  @P0 BRA `(.L_x_12) ;  /* 0x0000000000300947 */ /* 0x000fea0003800000 */
[----:B------:R-:W2:Y:S01]  /*0bb0*/  S2UR UR5, SR_CgaCtaId ;  /* 0x00000000000579c3 */ /* 0x000ea20000008800 */
[----:B---3--:R-:W-:Y:S01]  /*0bc0*/  UMOV UR4, 0x400 ;  /* 0x0000040000047882 */ /* 0x008fe20000000000 */
[----:B------:R-:W-:Y:S01]  /*0bd0*/  UMOV UR6, 0x20 ;  /* 0x0000002000067882 */ /* 0x000fe20000000000 */
[----:B------:R-:W-:Y:S01]  /*0be0*/  ELECT P0, URZ, PT ;  /* 0x0000000000ff782f */ /* 0x000fe20003800000 */
[----:B------:R-:W-:-:S04]  /*0bf0*/  UIADD3 UR6, UPT, UPT, -UR6, 0x100000, URZ ;  /* 0x0010000006067890 */ /* 0x000fc8000fffe1ff */
[----:B------:R-:W-:Y:S02]  /*0c00*/  USHF.L.U32 UR7, UR6, 0xb, URZ ;  /* 0x0000000b06077899 */ /* 0x000fe400080006ff */
[----:B------:R-:W-:Y:S02]  /*0c10*/  USHF.L.U32 UR6, UR6, 0x1, URZ ;  /* 0x0000000106067899 */ /* 0x000fe400080006ff */
[----:B--2---:R-:W-:Y:S01]  /*0c20*/  ULEA UR4, UR5, UR4, 0x18 ;  /* 0x0000000405047291 */ /* 0x004fe2000f8ec0ff */
[----:B------:R-:W2:Y:S11]  /*0c30*/  FENCE.VIEW.ASYNC.S ;  /* 0x00000000000073c6 */ /* 0x000eb60000000000 */
[----:B--2---:R2:W3:Y:S01]  /*0c40*/  SYNCS.EXCH.64 URZ, [UR4+0x1e0], UR6 ;  /* 0x0001e00604ff75b2 */ /* 0x0044e20008000100 */
[----:B------:R2:W1:Y:S01]  /*0c50*/  SYNCS.EXCH.64 URZ, [UR4+0x1e8], UR6 ;  /* 0x0001e80604ff75b2 */ /* 0x0004620008000100 */
[----:B------:R-:W-:Y:S01]  /*0c60*/  NOP ;  /* 0x0000000000007918 */ /* 0x000fe20000000000 */
.L_x_12:
[----:B------:R-:W4:Y:S01]  /*0c70*/  SHFL.IDX PT, R0, R50, RZ, 0x1f ;  /* 0x00001fff32007589 */ /* 0x000f2200000e0000 */
[----:B------:R-:W-:Y:S01]  /*0c80*/  NOP ;  /* 0x0000000000007918 */ /* 0x000fe20000000000 */
[----:B----4-:R-:W-:-:S13]  /*0c90*/  ISETP.NE.AND P0, PT, R0, 0x4, PT ;  /* 0x000000040000780c */ /* 0x010fda0003f05270 */
[----:B------:R-:W-:Y:S05]  /*0ca0*/  @P0 BRA `(.L_x_13) ;  /* 0x0000000000440947 */ /* 0x000fea0003800000 */
[----:B------:R-:W4:Y:S01]  /*0cb0*/  S2UR UR5, SR_CgaCtaId ;  /* 0x00000000000579c3 */ /* 0x000f220000008800 */
[----:B--23--:R-:W-:Y:S01]  /*0cc0*/  UMOV UR4, 0x1e0 ;  /* 0x000001e000047882 */ /* 0x00cfe20000000000 */
[----:B------:R-:W-:Y:S01]  /*0cd0*/  UMOV UR6, 0x400 ;  /* 0x0000040000067882 */ /* 0x000fe20000000000 */
[----:B------:R-:W-:Y:S01]  /*0ce0*/  USEL UR4, UR4, 0x1a0, UP3 ;  /* 0x000001a004047887 */ /* 0x000fe20009800000 */
[----:B------:R-:W-:Y:S01]  /*0cf0*/  UMOV UR8, 0x1 ;  /* 0x0000000100087882 */ /* 0x000fe20000000000 */
[----:B------:R-:W-:Y:S01]  /*0d00*/  ELECT P0, URZ, PT ;  /* 0x0000000000ff782f */ /* 0x000fe20003800000 */
[----:B------:R-:W-:-:S04]  /*0d10*/  UIADD3 UR8, UPT, UPT, -UR8, 0x100000, URZ ;  /* 0x0010000008087890 */ /* 0x000fc8000fffe1ff */
[----:B------:R-:W-:Y:S02]  /*0d20*/  USHF.L.U32 UR9, UR8, 0xb, URZ ;  /* 0x0000000b08097899 */ /* 0x000fe400080006ff */
[----:B------:R-:W-:Y:S02]  /*0d30*/  USHF.L.U32 UR8, UR8, 0x1, URZ ;  /* 0x0000000108087899 */ /* 0x000fe400080006ff */
[----:B----4-:R-:W-:Y:S02]  /*0d40*/  ULEA UR6, UR5, UR6, 0x18 ;  /* 0x0000000605067291 */ /* 0x010fe4000f8ec0ff */
[----:B------:R-:W-:-:S04]  /*0d50*/  UIADD3 UR4, UPT, UPT, -UR4, 0x100000, URZ ;  /* 0x0010000004047890 */ /* 0x000fc8000fffe1ff */
[----:B------:R-:W-:Y:S02]  /*0d60*/  USHF.L.U32 UR5, UR4, 0xb, URZ ;  /* 0x0000000b04057899 */ /* 0x000fe400080006ff */
[----:B------:R-:W-:Y:S01]  /*0d70*/  USHF.L.U32 UR4, UR4, 0x1, URZ ;  /* 0x0000000104047899 */ /* 0x000fe200080006ff */
[----:B------:R-:W2:Y:S03]  /*0d80*/  FENCE.VIEW.ASYNC.S ;  /* 0x00000000000073c6 */ /* 0x000ea60000000000 */
[----:B--2---:R4:W2:Y:S08]  /*0d90*/  SYNCS.EXCH.64 URZ, [UR6+0x1f0], UR8 ;  /* 0x0001f00806ff75b2 */ /* 0x0048b00008000100 */
[----:B------:R4:W3:Y:S02]  /*0da0*/  SYNCS.EXCH.64 URZ, [UR6+0x1f8], UR4 ;  /* 0x0001f80406ff75b2 */ /* 0x0008e40008000100 */
[----:B----4-:R-:W-:Y:S01]  /*0db0*/  NOP ;  /* 0x0000000000007918 */ /* 0x010fe20000000000 */
.L_x_13:
[----:B------:R-:W4:Y:S01]  /*0dc0*/  SHFL.IDX PT, R0, R50, RZ, 0x1f ;  /* 0x00001fff32007589 */ /* 0x000f2200000e0000 */
[----:B------:R-:W-:Y:S01]  /*0dd0*/  ISETP.NE.OR P1, PT, RZ, UR18, !P1 ;  /* 0x00000012ff007c0c */ /* 0x000fe2000cf25670 */
[----:B------:R-:W-:Y:S01]  /*0de0*/  NOP ;  /* 0x0000000000007918 */ /* 0x000fe20000000000 */
[----:B----4-:R-:W-:-:S13]  /*0df0*/  ISETP.NE.AND P0, PT, R0, 0x5, PT ;  /* 0x000000050000780c */ /* 0x010fda0003f05270 */
[----:B------:R-:W-:Y:S05]  /*0e00*/  @P0 BRA `(.L_x_14) ;  /* 0x0000000000480947 */ /* 0x000fea0003800000 */
[----:B------:R-:W4:Y:S01]  /*0e10*/  S2UR UR5, SR_CgaCtaId ;  /* 0x00000000000579c3 */ /* 0x000f220000008800 */
[----:B--23--:R-:W-:Y:S01]  /*0e20*/  UMOV UR4, 0x400 ;  /* 0x0000040000047882 */ /* 0x00cfe20000000000 */
        /* <DEDUP_REMOVED lines=9> */
[----:B----4-:R-:W-:Y:S01]  /*0ec0*/  ULEA UR4, UR5, UR4, 0x18 ;  /* 0x0000000405047291 */ /* 0x010fe2000f8ec0ff */
[----:B------:R-:W2:Y:S11]  /*0ed0*/  FENCE.VIEW.ASYNC.S ;  /* 0x00000000000073c6 */ /* 0x000eb60000000000 */
[----:B--2---:R4:W2:Y:S01]  /*0ee0*/  SYNCS.EXCH.64 URZ, [UR4+0x200], UR6 ;  /* 0x0002000604ff75b2 */ /* 0x0048a20008000100 */
[----:B------:R4:W3:Y:S01]  /*0ef0*/  SYNCS.EXCH.64 URZ, [UR4+0x210], UR8 ;  /* 0x0002100804ff75b2 */ /* 0x0008e20008000100 */
[----:B------:R4:W1:Y:S01]  /*0f00*/  SYNCS.EXCH.64 URZ, [UR4+0x208], UR6 ;  /* 0x0002080604ff75b2 */ /* 0x0008620008000100 */
[----:B------:R4:W1:Y:S02]  /*0f10*/  SYNCS.EXCH.64 URZ, [UR4+0x218], UR8 ;  /* 0x0002180804ff75b2 */ /* 0x0008640008000100 */
[----:B----4-:R-:W-:Y:S01]  /*0f20*/  NOP ;  /* 0x0000000000007918 */ /* 0x010fe20000000000 */
.L_x_14:
[----:B--23--:R-:W2:Y:S01]  /*0f30*/  S2UR UR7, SR_CgaCtaId ;  /* 0x00000000000779c3 */ /* 0x00cea20000008800 */
[----:B------:R-:W-:Y:S01]  /*0f40*/  VOTEU.ALL UP0, P1 ;  /* 0x0000000000ff7886 */ /* 0x000fe20000800000 */
[----:B------:R-:W-:Y:S01]  /*0f50*/  UMOV UR4, 0x20 ;  /* 0x0000002000047882 */ /* 0x000fe20000000000 */
[----:B------:R-:W-:Y:S01]  /*0f60*/  NOP ;  /* 0x0000000000007918 */ /* 0x000fe20000000000 */
[----:B------:R-:W-:Y:S01]  /*0f70*/  LOP3.LUT R3, R59, 0x1f, RZ, 0xc0, !PT ;  /* 0x0000001f3b037812 */ /* 0x000fe200078ec0ff */
[----:B------:R-:W-:Y:S01]  /*0f80*/  UISETP.NE.AND UP4, UPT, UR18, URZ, UPT ;  /* 0x000000ff1200728c */ /* 0x000fe2000bf85270 */
[----:B------:R-:W-:Y:S01]  /*0f90*/  @!UP0 UMOV UR6, 0x400 ;  /* 0x0000040000068882 */ /* 0x000fe20000000000 */
[----:B------:R-:W-:-:S04]  /*0fa0*/  @!UP0 UIADD3 UR4, UPT, UPT, -UR4, 0x100000, URZ ;  /* 0x0010000004048890 */ /* 0x000fc8000fffe1ff */
[----:B------:R-:W-:Y:S02]  /*0fb0*/  @!UP0 USHF.L.U32 UR5, UR4, 0xb, URZ ;  /* 0x0000000b04058899 */ /* 0x000fe400080006ff */
[----:B------:R-:W-:Y:S02]  /*0fc0*/  @!UP0 USHF.L.U32 UR4, UR4, 0x1, URZ ;  /* 0x0000000104048899 */ /* 0x000fe400080006ff */
[----:B--2---:R-:W-:Y:S01]  /*0fd0*/  @!UP0 ULEA UR6, UR7, UR6, 0x18 ;  /* 0x0000000607068291 */ /* 0x004fe2000f8ec0ff */
[----:B------:R-:W2:Y:S01]  /*0fe0*/  LDCU UR7, c[0x0][0x36c] ;  /* 0x00006d80ff0777ac */ /* 0x000ea20008000800 */
[----:B------:R-:W-:Y:S01]  /*0ff0*/  VOTEU.ALL UP0, P1 ;  /* 0x0000000000ff7886 */ /* 0x000fe20000800000 */
[----:B------:R-:W3:Y:S09]  /*1000*/  FENCE.VIEW.ASYNC.S ;  /* 0x00000000000073c6 */ /* 0x000ef20000000000 */
[----:B---3--:R3:W4:Y:S01]  /*1010*/  @!UP0 SYNCS.EXCH.64 URZ, [UR6+0x220], UR4 ;  /* 0x0002200406ff85b2 */ /* 0x0087220008000100 */
[----:B--2---:R-:W-:-:S09]  /*1020*/  UISETP.EQ.U32.AND UP6, UPT, UR7, 0x1, UPT ;  /* 0x000000010700788c */ /* 0x004fd2000bfc2070 */
[----:B---3--:R-:W-:Y:S05]  /*1030*/  BRA.U !UP6, `(.L_x_15) ;  /* 0x000000010e087547 */ /* 0x008fea000b800000 */
[----:B-1--4-:R-:W-:Y:S01]  /*1040*/  UCGABAR_ARV ;  /* 0x00000000000079c7 */ /* 0x012fe20008000000 */
[----:B------:R-:W-:Y:S05]  /*1050*/  BRA `(.L_x_16) ;  /* 0x0000000000047947 */ /* 0x000fea0003800000 */
.L_x_15:
[----:B-1--4-:R-:W-:Y:S01]  /*1060*/  NOP ;  /* 0x0000000000007918 */ /* 0x012fe20000000000 */
.L_x_16:
[----:B------:R-:W1:Y:S01]  /*1070*/  S2UR UR22, SR_CTAID.X ;  /* 0x00000000001679c3 */ /* 0x000e620000002500 */
[----:B------:R-:W-:-:S05]  /*1080*/  CS2R.32 R52, SR_CgaSize ;  /* 0x0000000000347805 */ /* 0x000fca0000008a00 */
[----:B------:R-:W-:-:S05]  /*1090*/  IMAD R52, R52, -0xa0, RZ ;  /* 0xffffff6034347824 */ /* 0x000fca00078e02ff */
[----:B------:R-:W-:-:S14]  /*10a0*/  R2UR UR5, R52 ;  /* 0x00000000340572ca */ /* 0x000fdc00000e0000 */
[----:B------:R-:W2:Y:S01]  /*10b0*/  LDCU UR5, c[0x0][UR5+0x2b0] ;  /* 0x00005600050577ac */ /* 0x000ea20008000800 */
[----:B------:R-:W-:-:S05]  /*10c0*/  CS2R.32 R52, SR_CgaSize ;  /* 0x0000000000347805 */ /* 0x000fca0000008a00 */
[----:B------:R-:W-:-:S05]  /*10d0*/  IMAD R52, R52, -0xa0, RZ ;  /* 0xffffff6034347824 */ /* 0x000fca00078e02ff */
[----:B------:R-:W-:-:S14]  /*10e0*/  R2UR UR4, R52 ;  /* 0x00000000340472ca */ /* 0x000fdc00000e0000 */
[----:B------:R-:W3:Y:S01]  /*10f0*/  LDCU UR4, c[0x0][UR4+0x2b4] ;  /* 0x00005680040477ac */ /* 0x000ee20008000800 */
[----:B------:R-:W4:Y:S01]  /*1100*/  S2UR UR19, SR_CTAID.Y ;  /* 0x00000000001379c3 */ /* 0x000f220000002600 */
[----:B------:R-:W-:-:S05]  /*1110*/  CS2R.32 R52, SR_CgaSize ;  /* 0x0000000000347805 */ /* 0x000fca0000008a00 */
[----:B------:R-:W-:-:S05]  /*1120*/  IMAD R52, R52, -0xa0, RZ ;  /* 0xffffff6034347824 */ /* 0x000fca00078e02ff */
[----:B------:R-:W-:-:S14]  /*1130*/  R2UR UR7, R52 ;  /* 0x00000000340772ca */ /* 0x000fdc00000e0000 */
[----:B------:R-:W3:Y:S01]  /*1140*/  LDCU UR7, c[0x0][UR7+0x2a0] ;  /* 0x00005400070777ac */ /* 0x000ee20008000800 */
[----:B------:R-:W-:-:S05]  /*1150*/  CS2R.32 R52, SR_CgaSize ;  /* 0x0000000000347805 */ /* 0x000fca0000008a00 */
[----:B------:R-:W-:-:S05]  /*1160*/  IMAD R52, R52, -0xa0, RZ ;  /* 0xffffff6034347824 */ /* 0x000fca00078e02ff */
[----:B------:R-:W-:-:S14]  /*1170*/  R2UR UR8, R52 ;  /* 0x00000000340872ca */ /* 0x000fdc00000e0000 */
[----:B------:R-:W3:Y:S01]  /*1180*/  LDCU UR8, c[0x0][UR8+0x2a4] ;  /* 0x00005480080877ac */ /* 0x000ee20008000800 */
[----:B------:R-:W3:Y:S01]  /*1190*/  LDCU UR20, c[0x0][0xb24] ;  /* 0x00016480ff1477ac */ /* 0x000ee20008000800 */
[----:B------:R-:W3:Y:S01]  /*11a0*/  LDCU UR39, c[0x0][0xb24] ;  /* 0x00016480ff2777ac */ /* 0x000ee20008000800 */
[----:B-1----:R-:W-:Y:S01]  /*11b0*/  I2FP.F32.U32 R2, UR22 ;  /* 0x0000001600027c45 */ /* 0x002fe20008201000 */
[----:B------:R-:W1:Y:S04]  /*11c0*/  LDCU UR24, c[0x0][0xb30] ;  /* 0x00016600ff1877ac */ /* 0x000e680008000800 */
[----:B--2---:R-:W-:Y:S01]  /*11d0*/  FMUL R2, R2, UR5 ;  /* 0x0000000502027c20 */ /* 0x004fe20008400000 */
[----:B----4-:R-:W-:-:S05]  /*11e0*/  I2FP.F32.U32 R0, UR19 ;  /* 0x0000001300007c45 */ /* 0x010fca0008201000 */
[----:B------:R-:W2:Y:S01]  /*11f0*/  F2I.U32.TRUNC.NTZ R2, R2 ;  /* 0x0000000200027305 */ /* 0x000ea2000020f000 */
[----:B---3--:R-:W-:-:S07]  /*1200*/  FMUL R0, R0, UR4 ;  /* 0x0000000400007c20 */ /* 0x008fce0008400000 */
[----:B------:R-:W3:Y:S01]  /*1210*/  F2I.U32.TRUNC.NTZ R0, R0 ;  /* 0x0000000000007305 */ /* 0x000ee2000020f000 */
[----:B--2---:R-:W-:Y:S02]  /*1220*/  R2UR UR4, R2 ;  /* 0x00000000020472ca */ /* 0x004fe400000e0000 */
[----:B------:R-:W-:Y:S02]  /*1230*/  PRMT R2, RZ, 0x7610, R2 ;  /* 0x00007610ff027816 */ /* 0x000fe40000000002 */
[----:B---3--:R-:W-:Y:S02]  /*1240*/  R2UR UR6, R0 ;  /* 0x00000000000672ca */ /* 0x008fe400000e0000 */
[----:B------:R-:W-:-:S07]  /*1250*/  PRMT R0, RZ, 0x7610, R0 ;  /* 0x00007610ff007816 */ /* 0x000fce0000000000 */
[----:B------:R-:W-:-:S04]  /*1260*/  UIADD3 UR5, UPT, UPT, -UR4, URZ, URZ ;  /* 0x000000ff04057290 */ /* 0x000fc8000fffe1ff */
[----:B------:R-:W-:Y:S02]  /*1270*/  UIMAD UR5, UR7, UR5, UR22 ;  /* 0x00000005070572a4 */ /* 0x000fe4000f8e0216 */
[----:B------:R-:W-:-:S04]  /*1280*/  UIADD3 UR4, UPT, UPT, -UR6, URZ, URZ ;  /* 0x000000ff06047290 */ /* 0x000fc8000fffe1ff */
[----:B------:R-:W-:Y:S01]  /*1290*/  IMAD.U32 R52, RZ, RZ, UR5 ;  /* 0x00000005ff347e24 */ /* 0x000fe2000f8e00ff */
[----:B------:R-:W-:-:S06]  /*12a0*/  UIMAD UR4, UR8, UR4, UR19 ;  /* 0x00000004080472a4 */ /* 0x000fcc000f8e0213 */
[----:B------:R-:W-:Y:S01]  /*12b0*/  IMAD.U32 R51, RZ, RZ, UR4 ;  /* 0x00000004ff337e24 */ /* 0x000fe2000f8e00ff */
[----:B-1----:R-:W-:Y:S06]  /*12c0*/  BRA.U UP4, `(.L_x_17) ;  /* 0x0000000104307547 */ /* 0x002fec000b800000 */
[----:B------:R-:W-:Y:S01]  /*12d0*/  R2UR UR5, R51 ;  /* 0x00000000330572ca */ /* 0x000fe200000e0000 */
[----:B------:R-:W-:Y:S01]  /*12e0*/  UMOV UR7, 0x3 ;  /* 0x0000000300077882 */ /* 0x000fe20000000000 */
[----:B------:R-:W-:-:S11]  /*12f0*/  R2UR UR4, R52 ;  /* 0x00000000340472ca */ /* 0x000fd600000e0000 */
[----:B------:R-:W-:-:S04]  /*1300*/  UISETP.NE.AND UP0, UPT, UR5, URZ, UPT ;  /* 0x000000ff0500728c */ /* 0x000fc8000bf05270 */
[----:B------:R-:W-:Y:S02]  /*1310*/  UISETP.LT.U32.OR UP0, UPT, UR4, 0x2, !UP0 ;  /* 0x000000020400788c */ /* 0x000fe4000c701470 */
[----:B------:R-:W-:Y:S02]  /*1320*/  ULOP3.LUT UR4, UR4, 0xfffffffe, URZ, 0xc0, !UPT ;  /* 0xfffffffe04047892 */ /* 0x000fe4000f8ec0ff */
[----:B------:R-:W-:Y:S02]  /*1330*/  USEL UR6, URZ, 0x1, !UP0 ;  /* 0x00000001ff067887 */ /* 0x000fe4000c000000 */
[----:B------:R-:W-:Y:S02]  /*1340*/  USEL UR5, URZ, 0x2, !UP0 ;  /* 0x00000002ff057887 */ /* 0x000fe4000c000000 */
[----:B------:R-:W-:Y:S02]  /*1350*/  USHF.L.U32 UR4, UR7, UR4, URZ ;  /* 0x0000000407047299 */ /* 0x000fe400080006ff */
[----:B------:R-:W-:-:S04]  /*1360*/  UIADD3 UR5, UPT, UPT, UR6, UR5, URZ ;  /* 0x0000000506057290 */ /* 0x000fc8000fffe0ff */
[----:B------:R-:W-:Y:S02]  /*1370*/  IMAD.U32 R0, RZ, RZ, UR4 ;  /* 0x00000004ff007e24 */ /* 0x000fe4000f8e00ff */
[----:B------:R-:W-:-:S07]  /*1380*/  IMAD.U32 R2, RZ, RZ, UR5 ;  /* 0x00000005ff027e24 */ /* 0x000fce000f8e00ff */
.L_x_17:
[----:B------:R-:W1:Y:S01]  /*1390*/  S2UR UR51, SR_CTAID.Z ;  /* 0x00000000003379c3 */ /* 0x000e620000002700 */
[----:B------:R-:W-:Y:S01]  /*13a0*/  UISETP.GE.AND UP0, UPT, UR20, 0x1, UPT ;  /* 0x000000011400788c */ /* 0x000fe2000bf06270 */
[----:B------:R-:W-:-:S08]  /*13b0*/  UMOV UR21, UR22 ;  /* 0x0000001600157c82 */ /* 0x000fd00008000000 */
[----:B------:R-:W-:Y:S05]  /*13c0*/  BRA.U !UP0, `(.L_x_18) ;  /* 0x0000000108d47547 */ /* 0x000fea000b800000 */
[----:B------:R-:W2:Y:S01]  /*13d0*/  LDCU.128 UR12, c[0x0][0xb10] ;  /* 0x00016200ff0c77ac */ /* 0x000ea20008000c00 */
[----:B------:R-:W3:Y:S01]  /*13e0*/  LDCU UR23, c[0x0][0xb0c] ;  /* 0x00016180ff1777ac */ /* 0x000ee20008000800 */
[----:B------:R-:W4:Y:S01]  /*13f0*/  LDCU UR6, c[0x0][0x370] ;  /* 0x00006e00ff0677ac */ /* 0x000f220008000800 */
[----:B------:R-:W1:Y:S01]  /*1400*/  LDCU UR7, c[0x0][0x374] ;  /* 0x00006e80ff0777ac */ /* 0x000e620008000800 */
[----:B------:R-:W1:Y:S01]  /*1410*/  LDCU UR21, c[0x0][0xb20] ;  /* 0x00016400ff1577ac */ /* 0x000e620008000800 */
[----:B--2---:R-:W-:Y:S02]  /*1420*/  UIMAD.WIDE.U32 UR4, UR22, UR12, URZ ;  /* 0x0000000c160472a5 */ /* 0x004fe4000f8e00ff */
[----:B---3--:R-:W-:Y:S01]  /*1430*/  UISETP.NE.AND UP0, UPT, UR23, 0x1, UPT ;  /* 0x000000011700788c */ /* 0x008fe2000bf05270 */
[----:B------:R-:W2:Y:S01]  /*1440*/  LDCU.64 UR8, c[0x0][0xb28] ;  /* 0x00016500ff0877ac */ /* 0x000ea20008000a00 */
[----:B----4-:R-:W-:-:S03]  /*1450*/  UIMAD.WIDE.U32 UR10, UR6, UR12, URZ ;  /* 0x0000000c060a72a5 */ /* 0x010fc6000f8e00ff */
[----:B------:R-:W-:Y:S01]  /*1460*/  UMOV UR4, UR5 ;  /* 0x0000000500047c82 */ /* 0x000fe20008000000 */
[----:B------:R-:W-:Y:S02]  /*1470*/  UISETP.NE.AND UP2, UPT, UR20, 0x1, UPT ;  /* 0x000000011400788c */ /* 0x000fe4000bf45270 */
[----:B------:R-:W-:Y:S01]  /*1480*/  USHF.R.U32.HI UR4, URZ, UR13, UR4 ;  /* 0x0000000dff047299 */ /* 0x000fe20008011604 */
[----:B------:R-:W-:Y:S01]  /*1490*/  UMOV UR10, UR11 ;  /* 0x0000000b000a7c82 */ /* 0x000fe20008000000 */
[----:B------:R-:W-:Y:S02]  /*14a0*/  UIMAD.WIDE.U32 UR16, UR19, UR15, URZ ;  /* 0x0000000f131072a5 */ /* 0x000fe4000f8e00ff */
[----:B------:R-:W-:Y:S02]  /*14b0*/  USEL UR5, UR22, UR4, !UP0 ;  /* 0x0000000416057287 */ /* 0x000fe4000c000000 */
[----:B------:R-:W-:Y:S02]  /*14c0*/  @UP0 USHF.R.U32.HI UR6, URZ, UR13, UR10 ;  /* 0x0000000dff060299 */ /* 0x000fe4000801160a */
[----:B------:R-:W-:-:S02]  /*14d0*/  UISETP.NE.AND UP0, UPT, UR14, 0x1, UPT ;  /* 0x000000010e00788c */ /* 0x000fc4000bf05270 */
[----:B-1----:R-:W-:Y:S02]  /*14e0*/  UIMAD.WIDE.U32 UR10, UR7, UR15, URZ ;  /* 0x0000000f070a72a5 */ /* 0x002fe4000f8e00ff */
[----:B--2---:R-:W-:Y:S01]  /*14f0*/  UIMAD.WIDE.U32 UR12, UR6, UR8, URZ ;  /* 0x00000008060c72a5 */ /* 0x004fe2000f8e00ff */
[----:B------:R-:W-:Y:S02]  /*1500*/  UMOV UR4, UR17 ;  /* 0x0000001100047c82 */ /* 0x000fe40008000000 */
[----:B------:R-:W-:Y:S02]  /*1510*/  USHF.R.U32.HI UR4, URZ, UR21, UR4 ;  /* 0x00000015ff047299 */ /* 0x000fe40008011604 */
[----:B------:R-:W-:Y:S02]  /*1520*/  UMOV UR10, UR11 ;  /* 0x0000000b000a7c82 */ /* 0x000fe40008000000 */
[----:B------:R-:W-:Y:S01]  /*1530*/  UMOV UR12, UR13 ;  /* 0x0000000d000c7c82 */ /* 0x000fe20008000000 */
[----:B------:R-:W-:-:S02]  /*1540*/  @UP0 USHF.R.U32.HI UR7, URZ, UR21, UR10 ;  /* 0x00000015ff070299 */ /* 0x000fc4000801160a */
[----:B------:R-:W-:Y:S02]  /*1550*/  USEL UR4, UR19, UR4, !UP0 ;  /* 0x0000000413047287 */ /* 0x000fe4000c000000 */
[----:B------:R-:W-:Y:S02]  /*1560*/  UIMAD.WIDE.U32 UR10, UR7, UR8, URZ ;  /* 0x00000008070a72a5 */ /* 0x000fe4000f8e00ff */
[----:B------:R-:W-:Y:S02]  /*1570*/  @UP2 USHF.R.U32.HI UR6, URZ, UR9, UR12 ;  /* 0x00000009ff062299 */ /* 0x000fe4000801160c */
[----:B------:R-:W-:Y:S02]  /*1580*/  UIMAD.WIDE.U32 UR12, UR4, UR8, URZ ;  /* 0x00000008040c72a5 */ /* 0x000fe4000f8e00ff */
[----:B------:R-:W-:Y:S01]  /*1590*/  UIADD3 UR21, UPT, UPT, -UR5, URZ, URZ ;  /* 0x000000ff05157290 */ /* 0x000fe2000fffe1ff */
[----:B------:R-:W-:Y:S02]  /*15a0*/  UMOV UR10, UR11 ;  /* 0x0000000b000a7c82 */ /* 0x000fe40008000000 */
[----:B------:R-:W-:-:S02]  /*15b0*/  @UP2 USHF.R.U32.HI UR7, URZ, UR9, UR10 ;  /* 0x00000009ff072299 */ /* 0x000fc4000801160a */
[----:B------:R-:W-:Y:S02]  /*15c0*/  UIMAD UR10, UR6, UR20, URZ ;  /* 0x00000014060a72a4 */ /* 0x000fe4000f8e02ff */
[----:B------:R-:W-:Y:S02]  /*15d0*/  UIMAD UR7, UR7, UR20, URZ ;  /* 0x00000014070772a4 */ /* 0x000fe4000f8e02ff */
[----:B------:R-:W-:Y:S02]  /*15e0*/  UIMAD UR21, UR23, UR21, UR22 ;  /* 0x00000015171572a4 */ /* 0x000fe4000f8e0216 */
[----:B------:R-:W-:-:S03]  /*15f0*/  UISETP.GE.AND UP0, UPT, UR4, UR7, UPT ;  /* 0x000000070400728c */ /* 0x000fc6000bf06270 */
[----:B------:R-:W-:Y:S01]  /*1600*/  UMOV UR7, UR13 ;  /* 0x0000000d00077c82 */ /* 0x000fe20008000000 */
[----:B------:R-:W-:Y:S02]  /*1610*/  UISETP.GE.OR UP0, UPT, UR5, UR10, UP0 ;  /* 0x0000000a0500728c */ /* 0x000fe40008706670 */
[----:B------:R-:W-:Y:S02]  /*1620*/  UIMAD.WIDE.U32 UR10, UR5, UR8, URZ ;  /* 0x00000008050a72a5 */ /* 0x000fe4000f8e00ff */
[----:B------:R-:W-:Y:S02]  /*1630*/  USHF.R.U32.HI UR7, URZ, UR9, UR7 ;  /* 0x00000009ff077299 */ /* 0x000fe40008011607 */
[----:B------:R-:W-:Y:S02]  /*1640*/  UIADD3 UR10, UPT, UPT, -UR4, URZ, URZ ;  /* 0x000000ff040a7290 */ /* 0x000fe4000fffe1ff */
[----:B------:R-:W-:Y:S02]  /*1650*/  USEL UR7, UR4, UR7, !UP2 ;  /* 0x0000000704077287 */ /* 0x000fe4000d000000 */
[----:B------:R-:W-:Y:S01]  /*1660*/  UIMAD UR10, UR14, UR10, UR19 ;  /* 0x0000000a0e0a72a4 */ /* 0x000fe2000f8e0213 */
[----:B------:R-:W-:-:S02]  /*1670*/  @!UP0 UMOV UR8, UR11 ;  /* 0x0000000b00088c82 */ /* 0x000fc40008000000 */
[----:B------:R-:W-:Y:S02]  /*1680*/  @!UP0 USHF.R.U32.HI UR8, URZ, UR9, UR8 ;  /* 0x00000009ff088299 */ /* 0x000fe40008011608 */
[----:B------:R-:W-:Y:S02]  /*1690*/  UIADD3 UR9, UPT, UPT, -UR7, URZ, URZ ;  /* 0x000000ff07097290 */ /* 0x000fe4000fffe1ff */
[----:B------:R-:W-:Y:S02]  /*16a0*/  @!UP0 USEL UR8, UR5, UR8, !UP2 ;  /* 0x0000000805088287 */ /* 0x000fe4000d000000 */
[----:B------:R-:W-:Y:S02]  /*16b0*/  UIMAD UR9, UR20, UR9, UR4 ;  /* 0x00000009140972a4 */ /* 0x000fe4000f8e0204 */
[----:B------:R-:W-:Y:S02]  /*16c0*/  @!UP0 UIADD3 UR7, UPT, UPT, UR7, -UR8, URZ ;  /* 0x8000000807078290 */ /* 0x000fe4000fffe0ff */
[----:B------:R-:W-:-:S02]  /*16d0*/  @!UP0 UIMAD UR6, UR9, UR6, UR8 ;  /* 0x00000006090682a4 */ /* 0x000fc4000f8e0208 */
[----:B------:R-:W-:-:S04]  /*16e0*/  @!UP0 UIMAD UR4, UR7, UR20, UR5 ;  /* 0x00000014070482a4 */ /* 0x000fc8000f8e0205 */
[----:B------:R-:W-:Y:S01]  /*16f0*/  UIMAD UR19, UR4, UR14, UR10 ;  /* 0x0000000e041372a4 */ /* 0x000fe2000f8e020a */
[----:B------:R-:W-:Y:S02]  /*1700*/  @!UP0 UMOV UR5, UR6 ;  /* 0x0000000600058c82 */ /* 0x000fe40008000000 */
[----:B------:R-:W-:-:S12]  /*1710*/  UIMAD UR21, UR5, UR23, UR21 ;  /* 0x00000017051572a4 */ /* 0x000fd8000f8e0215 */
.L_x_18:
[----:B------:R-:W-:-:S09]  /*1720*/  UISETP.NE.AND UP0, UPT, UR24, 0x1, UPT ;  /* 0x000000011800788c */ /* 0x000fd2000bf05270 */
[----:B------:R-:W-:Y:S05]  /*1730*/  BRA.U UP0, `(.L_x_19) ;  /* 0x0000000100407547 */ /* 0x000fea000b800000 */
[----:B------:R-:W2:Y:S01]  /*1740*/  LDCU.128 UR8, c[0x0][0xb10] ;  /* 0x00016200ff0877ac */ /* 0x000ea20008000c00 */
[----:B------:R-:W3:Y:S01]  /*1750*/  LDCU UR12, c[0x0][0xb0c] ;  /* 0x00016180ff0c77ac */ /* 0x000ee20008000800 */
[----:B------:R-:W4:Y:S01]  /*1760*/  LDCU UR13, c[0x0][0xb20] ;  /* 0x00016400ff0d77ac */ /* 0x000f220008000800 */
[----:B--2---:R-:W-:Y:S02]  /*1770*/  UIMAD.WIDE.U32 UR4, UR21, UR8, URZ ;  /* 0x00000008150472a5 */ /* 0x004fe4000f8e00ff */
[----:B------:R-:W-:Y:S02]  /*1780*/  UIMAD.WIDE.U32 UR6, UR19, UR11, URZ ;  /* 0x0000000b130672a5 */ /* 0x000fe4000f8e00ff */
[----:B---3--:R-:W-:Y:S02]  /*1790*/  UISETP.NE.AND UP0, UPT, UR12, 0x1, UPT ;  /* 0x000000010c00788c */ /* 0x008fe4000bf05270 */
[----:B------:R-:W-:-:S03]  /*17a0*/  USHF.R.U32.HI UR5, URZ, UR9, UR5 ;  /* 0x00000009ff057299 */ /* 0x000fc60008011605 */
[----:B------:R-:W-:Y:S01]  /*17b0*/  UMOV UR4, UR7 ;  /* 0x0000000700047c82 */ /* 0x000fe20008000000 */
[----:B------:R-:W-:Y:S02]  /*17c0*/  USEL UR5, UR21, UR5, !UP0 ;  /* 0x0000000515057287 */ /* 0x000fe4000c000000 */
[----:B------:R-:W-:Y:S02]  /*17d0*/  UISETP.NE.AND UP0, UPT, UR10, 0x1, UPT ;  /* 0x000000010a00788c */ /* 0x000fe4000bf05270 */
[----:B----4-:R-:W-:-:S04]  /*17e0*/  USHF.R.U32.HI UR4, URZ, UR13, UR4 ;  /* 0x0000000dff047299 */ /* 0x010fc80008011604 */
[----:B------:R-:W-:-:S04]  /*17f0*/  USEL UR4, UR19, UR4, !UP0 ;  /* 0x0000000413047287 */ /* 0x000fc8000c000000 */
[----:B------:R-:W-:Y:S02]  /*1800*/  UIADD3 UR6, UPT, UPT, -UR4, UR5, URZ ;  /* 0x0000000504067290 */ /* 0x000fe4000fffe1ff */
[----:B------:R-:W-:Y:S02]  /*1810*/  UIADD3 UR4, UPT, UPT, UR4, -UR5, URZ ;  /* 0x8000000504047290 */ /* 0x000fe4000fffe0ff */
[----:B------:R-:W-:Y:S02]  /*1820*/  UIMAD UR19, UR6, UR10, UR19 ;  /* 0x0000000a061372a4 */ /* 0x000fe4000f8e0213 */
[----:B------:R-:W-:-:S12]  /*1830*/  UIMAD UR21, UR4, UR12, UR21 ;  /* 0x0000000c041572a4 */ /* 0x000fd8000f8e0215 */
.L_x_19:
[----:B------:R-:W-:Y:S05]  /*1840*/  BRA.U !UP6, `(.L_x_20) ;  /* 0x000000010e0c7547 */ /* 0x000fea000b800000 */
[----:B------:R-:W-:Y:S01]  /*1850*/  UCGABAR_WAIT ;  /* 0x0000000000007dc7 */ /* 0x000fe20008000000 */
[----:B------:R-:W-:Y:S01]  /*1860*/  CCTL.IVALL ;  /* 0x00000000ff00798f */ /* 0x000fe20002000000 */
[----:B------:R-:W-:Y:S05]  /*1870*/  BRA `(.L_x_21) ;  /* 0x0000000000047947 */ /* 0x000fea0003800000 */
.L_x_20:
[----:B------:R-:W-:Y:S06]  /*1880*/  BAR.SYNC.DEFER_BLOCKING 0x0 ;  /* 0x0000000000007b1d */ /* 0x000fec0000010000 */
.L_x_21:
[----:B------:R-:W-:Y:S05]  /*1890*/  BRA.U UP5, `(.L_x_22) ;  /* 0x0000002505e07547 */ /* 0x000fea000b800000 */
[----:B------:R-:W2:Y:S01]  /*18a0*/  LDCU UR8, c[0x0][0x390] ;  /* 0x00007200ff0877ac */ /* 0x000ea20008000800 */
[----:B------:R-:W-:Y:S01]  /*18b0*/  PLOP3.LUT P1, PT, PT, PT, UP3, 0x80, 0x8 ;  /* 0x000000000008781c */ /* 0x000fe20003f2f038 */
[----:B------:R-:W-:Y:S01]  /*18c0*/  IMAD.MOV.U32 R2, RZ, RZ, RZ ;  /* 0x000000ffff027224 */ /* 0x000fe200078e00ff */
[----:B------:R-:W-:Y:S01]  /*18d0*/  ISETP.EQ.OR P2, PT, R3, RZ, P3 ;  /* 0x000000ff0300720c */ /* 0x000fe20001f42670 */
[----:B------:R-:W3:Y:S01]  /*18e0*/  LDCU UR7, c[0x0][0x5c0] ;  /* 0x0000b800ff0777ac */ /* 0x000ee20008000800 */
[----:B------:R-:W-:Y:S01]  /*18f0*/  PLOP3.LUT P1, PT, P1, PT, PT, 0x8, 0x80 ;  /* 0x000000000080781c */ /* 0x000fe20000f2e170 */
[----:B------:R-:W-:Y:S02]  /*1900*/  UISETP.NE.AND UP0, UPT, UR18, URZ, UPT ;  /* 0x000000ff1200728c */ /* 0x000fe4000bf05270 */
[----:B------:R-:W-:Y:S02]  /*1910*/  USHF.L.U32 UR6, UR22, 0x6, URZ ;  /* 0x0000000616067899 */ /* 0x000fe400080006ff */
[----:B------:R-:W-:Y:S01]  /*1920*/  USEL UR38, UR66, 0x2, UP0 ;  /* 0x0000000242267887 */ /* 0x000fe20008000000 */
[----:B------:R-:W4:Y:S01]  /*1930*/  LDCU UR50, c[0x0][0x370] ;  /* 0x00006e00ff3277ac */ /* 0x000f220008000800 */
[----:B--2---:R-:W-:Y:S01]  /*1940*/  UIADD3 UR5, UPT, UPT, UR8, 0x1f, URZ ;  /* 0x0000001f08057890 */ /* 0x004fe2000fffe0ff */
[----:B------:R-:W2:Y:S03]  /*1950*/  LDCU.64 UR42, c[0x0][0x348] ;  /* 0x00006900ff2a77ac */ /* 0x000ea60008000a00 */
[----:B------:R-:W-:-:S02]  /*1960*/  USHF.R.S32.HI UR4, URZ, 0x1f, UR5 ;  /* 0x0000001fff047899 */ /* 0x000fc40008011405 */
[----:B---3--:R-:W-:Y:S02]  /*1970*/  UIADD3 UR7, UPT, UPT, UR7, 0x7f, URZ ;  /* 0x0000007f07077890 */ /* 0x008fe4000fffe0ff */
[----:B------:R-:W-:Y:S02]  /*1980*/  ULEA.HI UR4, UR4, UR5, URZ, 0x5 ;  /* 0x0000000504047291 */ /* 0x000fe4000f8f28ff */
[----:B------:R-:W-:Y:S02]  /*1990*/  UIADD3 UR5, UPT, UPT, UR8, -0x1, URZ ;  /* 0xffffffff08057890 */ /* 0x000fe4000fffe0ff */
[----:B------:R-:W-:Y:S02]  /*19a0*/  USHF.R.S32.HI UR52, URZ, 0x5, UR4 ;  /* 0x00000005ff347899 */ /* 0x000fe40008011404 */
[----:B------:R-:W-:Y:S02]  /*19b0*/  UISETP.GE.U32.AND UP1, UPT, UR5, -0x3f, UPT ;  /* 0xffffffc10500788c */ /* 0x000fe4000bf26070 */
[----:B------:R-:W-:-:S02]  /*19c0*/  UISETP.LT.U32.AND UP0, UPT, UR52, 0x1a, UPT ;  /* 0x0000001a3400788c */ /* 0x000fc4000bf01070 */
[----:B------:R-:W-:Y:S02]  /*19d0*/  USHF.R.S32.HI UR4, URZ, 0x1f, UR7 ;  /* 0x0000001fff047899 */ /* 0x000fe40008011407 */
[----:B-1----:R-:W-:Y:S02]  /*19e0*/  USEL UR51, UR52, 0x1a, UP0 ;  /* 0x0000001a34337887 */ /* 0x002fe40008000000 */
[----:B------:R-:W-:Y:S02]  /*19f0*/  ULEA.HI UR4, UR4, UR7, URZ, 0x7 ;  /* 0x0000000704047291 */ /* 0x000fe4000f8f38ff */
[----:B------:R-:W-:Y:S02]  /*1a00*/  UIADD3 UR37, UPT, UPT, UR51, -0x1, URZ ;  /* 0xffffffff33257890 */ /* 0x000fe4000fffe0ff */
[----:B------:R-:W-:Y:S02]  /*1a10*/  @UP1 UIADD3 UR37, UPT, UPT, UR51, URZ, URZ ;  /* 0x000000ff33251290 */ /* 0x000fe4000fffe0ff */
[----:B------:R-:W-:-:S02]  /*1a20*/  ULOP3.LUT UR49, UR6, 0x40, URZ, 0xc0, !UPT ;  /* 0x0000004006317892 */ /* 0x000fc4000f8ec0ff */
[----:B------:R-:W-:Y:S01]  /*1a30*/  UIADD3 UR54, UPT, UPT, UR8, 0x3e, URZ ;  /* 0x0000003e08367890 */ /* 0x000fe2000fffe0ff */
[----:B------:R-:W1:Y:S01]  /*1a40*/  LDCU UR48, c[0x0][0x374] ;  /* 0x00006e80ff3077ac */ /* 0x000e620008000800 */
[----:B------:R-:W-:Y:S02]  /*1a50*/  USHF.R.S32.HI UR47, URZ, 0x7, UR4 ;  /* 0x00000007ff2f7899 */ /* 0x000fe40008011404 */
[----:B------:R-:W-:Y:S02]  /*1a60*/  UIADD3 UR53, UPT, UPT, UR52, -UR51, URZ ;  /* 0x8000003334357290 */ /* 0x000fe4000fffe0ff */
[----:B------:R-:W-:Y:S01]  /*1a70*/  UIADD3 UR37, UPT, UPT, UR37, 0x1, URZ ;  /* 0x0000000125257890 */ /* 0x000fe2000fffe0ff */
[----:B------:R-:W-:Y:S01]  /*1a80*/  UMOV UR23, 0x1 ;  /* 0x0000000100177882 */ /* 0x000fe20000000000 */
[----:B--2-4-:R-:W-:-:S10]  /*1a90*/  UMOV UR28, URZ ;  /* 0x000000ff001c7c82 */ /* 0x014fd40008000000 */
.L_x_40:
[----:B------:R-:W-:Y:S01]  /*1aa0*/  IMAD.U32 R4, RZ, RZ, UR47 ;  /* 0x0000002fff047e24 */ /* 0x000fe2000f8e00ff */
[----:B------:R-:W2:Y:S04]  /*1ab0*/  LDCU UR46, c[0x0][0x5c4] ;  /* 0x0000b880ff2e77ac */ /* 0x000ea80008000800 */
[-C--:B------:R-:W-:Y:S01]  /*1ac0*/  IABS R0, R4.reuse ;  /* 0x0000000400007213 */ /* 0x080fe20000000000 */
[----:B------:R-:W-:Y:S01]  /*1ad0*/  UMOV UR29, 0x400 ;  /* 0x00000400001d7882 */ /* 0x000fe20000000000 */
[----:B------:R-:W-:Y:S01]  /*1ae0*/  IABS R4, R4 ;  /* 0x0000000400047213 */ /* 0x000fe20000000000 */
[----:B------:R-:W-:Y:S01]  /*1af0*/  UMOV UR15, URZ ;  /* 0x000000ff000f7c82 */ /* 0x000fe20008000000 */
[----:B------:R-:W-:Y:S01]  /*1b00*/  R2UR UR6, R0 ;  /* 0x00000000000672ca */ /* 0x000fe200000e0000 */
[----:B--2---:R-:W-:-:S12]  /*1b10*/  IMAD.U32 R3, RZ, RZ, UR46 ;  /* 0x0000002eff037e24 */ /* 0x004fd8000f8e00ff */
[----:B------:R-:W2:Y:S08]  /*1b20*/  I2F.RP R0, UR6 ;  /* 0x0000000600007d06 */ /* 0x000eb00008209400 */
[----:B--2---:R-:W2:Y:S02]  /*1b30*/  MUFU.RCP R0, R0 ;  /* 0x0000000000007308 */ /* 0x004ea40000001000 */
[----:B--2---:R-:W-:-:S06]  /*1b40*/  VIADD R0, R0, 0xffffffe ;  /* 0x0ffffffe00007836 */ /* 0x004fcc0000000000 */
[----:B------:R-:W2:Y:S02]  /*1b50*/  F2I.FTZ.U32.TRUNC.NTZ R0, R0 ;  /* 0x0000000000007305 */ /* 0x000ea4000021f000 */
[----:B--2---:R-:W-:Y:S02]  /*1b60*/  R2UR UR5, R0 ;  /* 0x00000000000572ca */ /* 0x004fe400000e0000 */
[----:B------:R-:W-:Y:S01]  /*1b70*/  IABS R0, R3 ;  /* 0x0000000300007213 */ /* 0x000fe20000000000 */
[----:B------:R-:W-:-:S03]  /*1b80*/  IMAD.U32 R3, RZ, RZ, UR19 ;  /* 0x00000013ff037e24 */ /* 0x000fc6000f8e00ff */
[----:B------:R-:W-:Y:S01]  /*1b90*/  R2UR UR8, R0 ;  /* 0x00000000000872ca */ /* 0x000fe200000e0000 */
[----:B------:R-:W-:Y:S01]  /*1ba0*/  IMAD.MOV R0, RZ, RZ, -R4 ;  /* 0x000000ffff007224 */ /* 0x000fe200078e0a04 */
[----:B------:R-:W-:-:S04]  /*1bb0*/  IABS R3, R3 ;  /* 0x0000000300037213 */ /* 0x000fc80000000000 */
[----:B------:R-:W-:Y:S01]  /*1bc0*/  R2UR UR9, R3 ;  /* 0x00000000030972ca */ /* 0x000fe200000e0000 */
[----:B------:R-:W-:-:S04]  /*1bd0*/  UIADD3 UR4, UPT, UPT, URZ, -UR5, URZ ;  /* 0x80000005ff047290 */ /* 0x000fc8000fffe0ff */
[----:B------:R-:W-:Y:S02]  /*1be0*/  UIMAD UR7, UR4, UR6, URZ ;  /* 0x00000006040772a4 */ /* 0x000fe4000f8e02ff */
[----:B------:R-:W2:Y:S01]  /*1bf0*/  I2F.RP R3, UR8 ;  /* 0x0000000800037d06 */ /* 0x000ea20008209400 */
[----:B------:R-:W-:Y:S02]  /*1c00*/  UMOV UR4, URZ ;  /* 0x000000ff00047c82 */ /* 0x000fe40008000000 */
[----:B------:R-:W-:Y:S02]  /*1c10*/  UIMAD.WIDE.U32 UR4, UR5, UR7, UR4 ;  /* 0x00000007050472a5 */ /* 0x000fe4000f8e0004 */
[----:B------:R-:W-:-:S05]  /*1c20*/  R2UR UR7, R0 ;  /* 0x00000000000772ca */ /* 0x000fca00000e0000 */
[----:B------:R-:W-:Y:S02]  /*1c30*/  UMOV UR4, UR5 ;  /* 0x0000000500047c82 */ /* 0x000fe40008000000 */
[----:B------:R-:W-:Y:S01]  /*1c40*/  UIMAD.WIDE.U32 UR4, UR4, UR9, URZ ;  /* 0x00000009040472a5 */ /* 0x000fe2000f8e00ff */
[----:B--2---:R-:W2:Y:S06]  /*1c50*/  MUFU.RCP R0, R3 ;  /* 0x0000000300007308 */ /* 0x004eac0000001000 */
[----:B------:R-:W-:Y:S02]  /*1c60*/  UMOV UR4, UR5 ;  /* 0x0000000500047c82 */ /* 0x000fe40008000000 */
[----:B------:R-:W-:-:S04]  /*1c70*/  UIMAD UR5, UR4, UR7, UR9 ;  /* 0x00000007040572a4 */ /* 0x000fc8000f8e0209 */
[----:B------:R-:W-:Y:S01]  /*1c80*/  UISETP.GT.U32.AND UP0, UPT, UR6, UR5, UPT ;  /* 0x000000050600728c */ /* 0x000fe2000bf04070 */
[----:B--2---:R-:W-:Y:S02]  /*1c90*/  VIADD R0, R0, 0xffffffe ;  /* 0x0ffffffe00007836 */ /* 0x004fe40000000000 */
[----:B------:R-:W-:-:S08]  /*1ca0*/  IMAD.U32 R3, RZ, RZ, UR23 ;  /* 0x00000017ff037e24 */ /* 0x000fd0000f8e00ff */
[----:B------:R-:W-:Y:S01]  /*1cb0*/  @!UP0 UIADD3 UR5, UPT, UPT, UR5, -UR6, URZ ;  /* 0x8000000605058290 */ /* 0x000fe2000fffe0ff */
[----:B------:R-:W2:Y:S01]  /*1cc0*/  F2I.FTZ.U32.TRUNC.NTZ R0, R0 ;  /* 0x0000000000007305 */ /* 0x000ea2000021f000 */
[----:B------:R-:W-:Y:S01]  /*1cd0*/  @!UP0 UIADD3 UR4, UPT, UPT, UR4, 0x1, URZ ;  /* 0x0000000104048890 */ /* 0x000fe2000fffe0ff */
[----:B------:R-:W-:Y:S01]  /*1ce0*/  SHF.L.U32 R3, R3, 0x1f, RZ ;  /* 0x0000001f03037819 */ /* 0x000fe200000006ff */
[----:B------:R-:W-:Y:S01]  /*1cf0*/  UISETP.GE.U32.AND UP1, UPT, UR5, UR6, UPT ;  /* 0x000000060500728c */ /* 0x000fe2000bf26070 */
[----:B------:R-:W3:Y:S01]  /*1d00*/  S2UR UR6, SR_CgaCtaId ;  /* 0x00000000000679c3 */ /* 0x000ee20000008800 */
[----:B------:R-:W-:-:S04]  /*1d10*/  ULOP3.LUT UR5, UR19, UR47, URZ, 0x3c, !UPT ;  /* 0x0000002f13057292 */ /* 0x000fc8000f8e3cff */
[----:B------:R-:W-:-:S05]  /*1d20*/  UISETP.GE.AND UP0, UPT, UR5, URZ, UPT ;  /* 0x000000ff0500728c */ /* 0x000fca000bf06270 */
[----:B------:R-:W-:Y:S01]  /*1d30*/  @UP1 UIADD3 UR4, UPT, UPT, UR4, 0x1, URZ ;  /* 0x0000000104041890 */ /* 0x000fe2000fffe0ff */
[----:B--2---:R-:W-:Y:S01]  /*1d40*/  R2UR UR7, R0 ;  /* 0x00000000000772ca */ /* 0x004fe200000e0000 */
[----:B------:R-:W-:-:S05]  /*1d50*/  UISETP.NE.AND UP1, UPT, UR47, URZ, UPT ;  /* 0x000000ff2f00728c */ /* 0x000fca000bf25270 */
[----:B------:R-:W-:Y:S02]  /*1d60*/  UMOV UR5, UR4 ;  /* 0x0000000400057c82 */ /* 0x000fe40008000000 */
[----:B------:R-:W-:-:S04]  /*1d70*/  @!UP0 UIADD3 UR5, UPT, UPT, -UR5, URZ, URZ ;  /* 0x000000ff05058290 */ /* 0x000fc8000fffe1ff */
[----:B------:R-:W-:Y:S02]  /*1d80*/  @!UP1 ULOP3.LUT UR5, URZ, UR47, URZ, 0x33, !UPT ;  /* 0x0000002fff059292 */ /* 0x000fe4000f8e33ff */
[----:B---3--:R-:W-:Y:S02]  /*1d90*/  ULEA UR29, UR6, UR29, 0x18 ;  /* 0x0000001d061d7291 */ /* 0x008fe4000f8ec0ff */
[----:B------:R-:W-:Y:S02]  /*1da0*/  UIADD3 UR4, UPT, UPT, URZ, -UR7, URZ ;  /* 0x80000007ff047290 */ /* 0x000fe4000fffe0ff */
[----:B------:R-:W-:Y:S01]  /*1db0*/  IMAD.U32 R0, RZ, RZ, UR5 ;  /* 0x00000005ff007e24 */ /* 0x000fe2000f8e00ff */
[----:B------:R-:W-:Y:S02]  /*1dc0*/  ULEA UR6, UR28, UR29, 0x3 ;  /* 0x0000001d1c067291 */ /* 0x000fe4000f8e18ff */
[----:B------:R-:W-:Y:S02]  /*1dd0*/  UIMAD UR4, UR4, UR8, URZ ;  /* 0x00000008040472a4 */ /* 0x000fe4000f8e02ff */
[----:B------:R-:W-:-:S04]  /*1de0*/  IABS R0, R0 ;  /* 0x0000000000007213 */ /* 0x000fc80000000000 */
[----:B------:R-:W-:Y:S01]  /*1df0*/  R2UR UR9, R0 ;  /* 0x00000000000972ca */ /* 0x000fe200000e0000 */
[----:B------:R2:W3:Y:S01]  /*1e00*/  SYNCS.PHASECHK.TRANS64.TRYWAIT P0, [UR6+0xd0], R3 ;  /* 0x0000d003ff0075a7 */ /* 0x0004e20008001106 */
[----:B------:R-:W-:Y:S02]  /*1e10*/  UMOV UR6, URZ ;  /* 0x000000ff00067c82 */ /* 0x000fe40008000000 */
[----:B------:R-:W-:-:S07]  /*1e20*/  UIMAD.WIDE.U32 UR6, UR7, UR4, UR6 ;  /* 0x00000004070672a5 */ /* 0x000fce000f8e0006 */
[----:B------:R-:W-:Y:S02]  /*1e30*/  UMOV UR6, UR7 ;  /* 0x0000000700067c82 */ /* 0x000fe40008000000 */
[----:B------:R-:W-:-:S07]  /*1e40*/  UIMAD.WIDE.U32 UR6, UR6, UR9, URZ ;  /* 0x00000009060672a5 */ /* 0x000fce000f8e00ff */
[----:B------:R-:W-:Y:S02]  /*1e50*/  UMOV UR4, UR7 ;  /* 0x0000000700047c82 */ /* 0x000fe40008000000 */
[----:B------:R-:W-:-:S04]  /*1e60*/  UIADD3 UR6, UPT, UPT, -UR4, URZ, URZ ;  /* 0x000000ff04067290 */ /* 0x000fc8000fffe1ff */
[----:B------:R-:W-:-:S04]  /*1e70*/  UIMAD UR6, UR8, UR6, UR9 ;  /* 0x00000006080672a4 */ /* 0x000fc8000f8e0209 */
[----:B------:R-:W-:-:S11]  /*1e80*/  UISETP.GT.U32.AND UP0, UPT, UR8, UR6, UPT ;  /* 0x000000060800728c */ /* 0x000fd6000bf04070 */
[----:B------:R-:W-:Y:S02]  /*1e90*/  @!UP0 UIADD3 UR6, UPT, UPT, UR6, -UR8, URZ ;  /* 0x8000000806068290 */ /* 0x000fe4000fffe0ff */
[----:B------:R-:W-:Y:S02]  /*1ea0*/  @!UP0 UIADD3 UR4, UPT, UPT, UR4, 0x1, URZ ;  /* 0x0000000104048890 */ /* 0x000fe4000fffe0ff */
[----:B------:R-:W-:Y:S02]  /*1eb0*/  UISETP.GE.U32.AND UP1, UPT, UR6, UR8, UPT ;  /* 0x000000080600728c */ /* 0x000fe4000bf26070 */
[----:B------:R-:W-:-:S04]  /*1ec0*/  ULOP3.LUT UR6, UR5, UR46, URZ, 0x3c, !UPT ;  /* 0x0000002e05067292 */ /* 0x000fc8000f8e3cff */
[----:B------:R-:W-:Y:S02]  /*1ed0*/  UISETP.GE.AND UP0, UPT, UR6, URZ, UPT ;  /* 0x000000ff0600728c */ /* 0x000fe4000bf06270 */
[----:B------:R-:W-:-:S03]  /*1ee0*/  ULEA.HI UR6, UR21, UR21, URZ, 0x1 ;  /* 0x0000001515067291 */ /* 0x000fc6000f8f08ff */
[----:B------:R-:W-:Y:S02]  /*1ef0*/  @UP1 UIADD3 UR4, UPT, UPT, UR4, 0x1, URZ ;  /* 0x0000000104041890 */ /* 0x000fe4000fffe0ff */
[----:B------:R-:W-:Y:S02]  /*1f00*/  UISETP.NE.AND UP1, UPT, UR46, URZ, UPT ;  /* 0x000000ff2e00728c */ /* 0x000fe4000bf25270 */
[----:B------:R-:W-:-:S03]  /*1f10*/  USHF.L.U32 UR34, UR6, 0x6, URZ ;  /* 0x0000000606227899 */ /* 0x000fc600080006ff */
[----:B------:R-:W-:Y:S01]  /*1f20*/  UMOV UR36, UR4 ;  /* 0x0000000400247c82 */ /* 0x000fe20008000000 */
[----:B------:R-:W-:Y:S02]  /*1f30*/  UIADD3 UR4, UPT, UPT, -UR5, URZ, URZ ;  /* 0x000000ff05047290 */ /* 0x000fe4000fffe1ff */
[----:B------:R-:W-:Y:S02]  /*1f40*/  @!UP0 UIADD3 UR36, UPT, UPT, -UR36, URZ, URZ ;  /* 0x000000ff24248290 */ /* 0x000fe4000fffe1ff */
[----:B------:R-:W-:Y:S02]  /*1f50*/  UISETP.GE.U32.AND UP0, UPT, UR54, 0x3f, UPT ;  /* 0x0000003f3600788c */ /* 0x000fe4000bf06070 */
[----:B------:R-:W-:Y:S02]  /*1f60*/  @!UP1 ULOP3.LUT UR36, URZ, UR46, URZ, 0x33, !UPT ;  /* 0x0000002eff249292 */ /* 0x000fe4000f8e33ff */
[----:B------:R-:W-:Y:S02]  /*1f70*/  UIMAD UR4, UR47, UR4, UR19 ;  /* 0x000000042f0472a4 */ /* 0x000fe4000f8e0213 */
[----:B------:R-:W-:-:S02]  /*1f80*/  UIADD3 UR6, UPT, UPT, -UR36, URZ, URZ ;  /* 0x000000ff24067290 */ /* 0x000fc4000fffe1ff */
[----:B------:R-:W-:Y:S02]  /*1f90*/  ULOP3.LUT UR34, UR49, 0xffffff80, UR34, 0xf8, !UPT ;  /* 0xffffff8031227892 */ /* 0x000fe4000f8ef822 */
[----:B------:R-:W-:Y:S02]  /*1fa0*/  ULEA UR10, UR4, UR49, 0x7 ;  /* 0x00000031040a7291 */ /* 0x000fe4000f8e38ff */
[----:B------:R-:W-:Y:S01]  /*1fb0*/  UIMAD UR46, UR46, UR6, UR5 ;  /* 0x000000062e2e72a4 */ /* 0x000fe2000f8e0205 */
[----:B--2---:R-:W-:Y:S11]  /*1fc0*/  BRA.U !UP0, `(.L_x_23) ;  /* 0x0000000508247547 */ /* 0x004ff6000b800000 */
[----:B------:R-:W2:Y:S01]  /*1fd0*/  LDCU.64 UR12, c[0x0][0x5b0] ;  /* 0x0000b600ff0c77ac */ /* 0x000ea20008000a00 */
[----:B------:R-:W2:Y:S01]  /*1fe0*/  LDCU.64 UR8, c[0x0][0x5d8] ;  /* 0x0000bb00ff0877ac */ /* 0x000ea20008000a00 */
[----:B------:R-:W4:Y:S01]  /*1ff0*/  LDCU UR19, c[0x0][0x598] ;  /* 0x0000b300ff1377ac */ /* 0x000f220008000800 */
[----:B------:R-:W1:Y:S01]  /*2000*/  LDCU UR18, c[0x0][0x58c] ;  /* 0x0000b180ff1277ac */ /* 0x000e620008000800 */
[----:B------:R-:W1:Y:S01]  /*2010*/  LDCU UR21, c[0x0][0x59c] ;  /* 0x0000b380ff1577ac */ /* 0x000e620008000800 */
[----:B------:R-:W1:Y:S01]  /*2020*/  LDCU UR20, c[0x0][0x5a0] ;  /* 0x0000b400ff1477ac */ /* 0x000e620008000800 */
[----:B------:R-:W1:Y:S01]  /*2030*/  LDCU.64 UR16, c[0x0][0x590] ;  /* 0x0000b200ff1077ac */ /* 0x000e620008000a00 */
[----:B------:R-:W1:Y:S01]  /*2040*/  LDCU.64 UR6, c[0x0][0x5b8] ;  /* 0x0000b700ff0677ac */ /* 0x000e620008000a00 */
[----:B------:R-:W1:Y:S01]  /*2050*/  LDCU.64 UR4, c[0x0][0x5d0] ;  /* 0x0000ba00ff0477ac */ /* 0x000e620008000a00 */
[----:B--2---:R-:W-:Y:S02]  /*2060*/  UIMAD UR31, UR46, UR12, UR8 ;  /* 0x0000000c2e1f72a4 */ /* 0x004fe4000f8e0208 */
[----:B------:R-:W-:Y:S01]  /*2070*/  UIMAD UR30, UR36, UR13, UR9 ;  /* 0x0000000d241e72a4 */ /* 0x000fe2000f8e0209 */
[----:B------:R-:W-:Y:S01]  /*2080*/  UMOV UR14, URZ ;  /* 0x000000ff000e7c82 */ /* 0x000fe20008000000 */
[----:B----4-:R-:W-:-:S10]  /*2090*/  UMOV UR22, UR28 ;  /* 0x0000001c00167c82 */ /* 0x010fd40008000000 */
.L_x_29:
[----:B---3--:R-:W-:Y:S01]  /*20a0*/  @!P3 MOV R3, 0x4000 ;  /* 0x000040000003b802 */ /* 0x008fe20000000f00 */
[----:B------:R-:W-:Y:S01]  /*20b0*/  ULEA UR11, UR22, UR29, 0x3 ;  /* 0x0000001d160b7291 */ /* 0x000fe2000f8e18ff */
[----:B---34-:R-:W-:Y:S11]  /*20c0*/  @P0 BRA `(.L_x_24) ;  /* 0x0000000000100947 */ /* 0x018ff60003800000 */
[----:B------:R-:W-:Y:S04]  /*20d0*/  MOV R4, UR23 ;  /* 0x0000001700047c02 */ /* 0x000fe80008000f00 */
[----:B------:R-:W-:Y:S04]  /*20e0*/  SHF.L.U32 R4, R4, 0x1f, RZ ;  /* 0x0000001f04047819 */ /* 0x000fe800000006ff */
[----:B------:R-:W2:Y:S02]  /*20f0*/  SYNCS.PHASECHK.TRANS64.TRYWAIT P0, [UR11+0xd0], R4 ;  /* 0x0000d004ff0075a7 */ /* 0x000ea4000800110b */
[----:B--2---:R-:W-:Y:S05]  /*2100*/  @!P0 BRA `(.L_x_25) ;  /* 0x0000008400948947 */ /* 0x004fea0003800000 */
.L_x_24:
[----:B------:R3:W-:Y:S01]  /*2110*/  @!P3 SYNCS.ARRIVE.TRANS64 RZ, [UR11], R3 ;  /* 0x00000003ffffb9a7 */ /* 0x0007e2000800000b */
[----:B------:R-:W-:Y:S04]  /*2120*/  ULOP3.LUT UR8, UR38, 0x2, URZ, 0xfc, !UPT ;  /* 0x0000000226087892 */ /* 0x000fe8000f8efcff */
[----:B------:R-:W-:Y:S09]  /*2130*/  UISETP.NE.AND UP0, UPT, UR8, 0x2, UPT ;  /* 0x000000020800788c */ /* 0x000ff2000bf05270 */
[----:B------:R-:W-:Y:S05]  /*2140*/  BRA.U UP0, `(.L_x_26) ;  /* 0x0000000100047547 */ /* 0x000fea000b800000 */
[----:B-1----:R-:W-:Y:S05]  /*2150*/  BPT.TRAP 0x1 ;  /* 0x000000040000795c */ /* 0x002fea0000300000 */
.L_x_26:
[----:B------:R-:W-:Y:S04]  /*2160*/  BSSY.RECONVERGENT B0, `(.L_x_27) ;  /* 0x0000003000007945 */ /* 0x000fe80003800200 */
[----:B------:R-:W-:Y:S05]  /*2170*/  @P2 BRA `(.L_x_28) ;  /* 0x0000000000042947 */ /* 0x000fea0003800000 */
[----:B-1----:R-:W-:Y:S05]  /*2180*/  BPT.TRAP 0x1 ;  /* 0x000000040000795c */ /* 0x002fea0000300000 */
.L_x_28:
[----:B-1----:R-:W-:Y:S05]  /*2190*/  BSYNC.RECONVERGENT B0 ;  /* 0x0000000000007941 */ /* 0x002fea0003800200 */
.L_x_27:
[----:B------:R-:W-:Y:S02]  /*21a0*/  UIADD3 UR8, UPT, UPT, UR22, 0x1, URZ ;  /* 0x0000000116087890 */ /* 0x000fe4000fffe0ff */
[----:B------:R-:W-:Y:S02]  /*21b0*/  USHF.L.U32 UR35, UR14, 0x5, URZ ;  /* 0x000000050e237899 */ /* 0x000fe400080006ff */
[----:B------:R-:W-:Y:S02]  /*21c0*/  UISETP.NE.AND UP0, UPT, UR8, 0x1a, UPT ;  /* 0x0000001a0800788c */ /* 0x000fe4000bf05270 */
[----:B------:R-:W-:Y:S02]  /*21d0*/  UISETP.NE.AND UP2, UPT, UR19, 0x1, UPT ;  /* 0x000000011300788c */ /* 0x000fe4000bf45270 */
[----:B------:R-:W-:Y:S02]  /*21e0*/  USEL UR9, URZ, 0x1, UP0 ;  /* 0x00000001ff097887 */ /* 0x000fe40008000000 */
[----:B------:R-:W-:Y:S02]  /*21f0*/  USEL UR28, UR8, URZ, UP0 ;  /* 0x000000ff081c7287 */ /* 0x000fe40008000000 */
[----:B------:R-:W-:Y:S02]  /*2200*/  ULOP3.LUT UR23, UR23, UR9, URZ, 0x3c, !UPT ;  /* 0x0000000917177292 */ /* 0x000fe4000f8e3cff */
[----:B------:R-:W-:Y:S02]  /*2210*/  ULEA UR8, UR28, UR29, 0x3 ;  /* 0x0000001d1c087291 */ /* 0x000fe4000f8e18ff */
[----:B------:R-:W-:Y:S02]  /*2220*/  UISETP.NE.AND UP0, UPT, UR18, 0x1, UPT ;  /* 0x000000011200788c */ /* 0x000fe4000bf05270 */
[----:B------:R-:W-:Y:S01]  /*2230*/  UIADD3 UR26, UP1, UPT, UR42, 0x80, URZ ;  /* 0x000000802a1a7890 */ /* 0x000fe2000ff3e0ff */
[----:B--2---:R-:W-:Y:S01]  /*2240*/  MOV R0, UR23 ;  /* 0x0000001700007c02 */ /* 0x004fe20008000f00 */
[----:B------:R-:W-:Y:S02]  /*2250*/  ULEA UR15, UR22, UR29, 0xc ;  /* 0x0000001d160f7291 */ /* 0x000fe4000f8e60ff */
[----:B------:R-:W-:Y:S01]  /*2260*/  ULOP3.LUT UR33, UR11, 0xfefffff8, URZ, 0xc0, !UPT ;  /* 0xfefffff80b217892 */ /* 0x000fe2000f8ec0ff */
[----:B------:R-:W-:Y:S01]  /*2270*/  SHF.L.U32 R0, R0, 0x1f, RZ ;  /* 0x0000001f00007819 */ /* 0x000fe200000006ff */
[----:B------:R-:W-:Y:S02]  /*2280*/  UIADD3.X UR27, UPT, UPT, URZ, UR43, URZ, UP1, !UPT ;  /* 0x0000002bff1b7290 */ /* 0x000fe40008ffe4ff */
[----:B------:R-:W-:Y:S01]  /*2290*/  UIADD3 UR32, UPT, UPT, UR15, 0x4400, URZ ;  /* 0x000044000f207890 */ /* 0x000fe2000fffe0ff */
[----:B------:R2:W4:Y:S01]  /*22a0*/  SYNCS.PHASECHK.TRANS64.TRYWAIT P0, [UR8+0xd0], R0 ;  /* 0x0000d000ff0075a7 */ /* 0x0005220008001108 */
[----:B------:R-:W-:Y:S02]  /*22b0*/  UIMAD.WIDE.U32 UR8, UR35, UR16, URZ ;  /* 0x00000010230872a5 */ /* 0x000fe4000f8e00ff */
[----:B------:R-:W-:Y:S02]  /*22c0*/  UPRMT UR22, UR31, 0x40, UR30 ;  /* 0x000000401f167896 */ /* 0x000fe4000800001e */
[----:B------:R-:W-:Y:S02]  /*22d0*/  USHF.R.U32.HI UR9, URZ, UR17, UR9 ;  /* 0x00000011ff097299 */ /* 0x000fe40008011609 */
[----:B------:R-:W-:Y:S02]  /*22e0*/  UIADD3 UR14, UPT, UPT, UR14, 0x1, URZ ;  /* 0x000000010e0e7890 */ /* 0x000fe4000fffe0ff */
[----:B------:R-:W-:Y:S02]  /*22f0*/  USEL UR9, UR35, UR9, !UP0 ;  /* 0x0000000923097287 */ /* 0x000fe4000c000000 */
[----:B------:R-:W-:Y:S02]  /*2300*/  UIADD3 UR24, UP0, UPT, UR42, 0x180, URZ ;  /* 0x000001802a187890 */ /* 0x000fe4000ff1e0ff */
[----:B------:R-:W-:Y:S02]  /*2310*/  UIMAD.WIDE.U32 UR12, UR9, UR21, URZ ;  /* 0x00000015090c72a5 */ /* 0x000fe4000f8e00ff */
[----:B------:R-:W-:Y:S02]  /*2320*/  UIADD3 UR11, UPT, UPT, -UR9, URZ, URZ ;  /* 0x000000ff090b7290 */ /* 0x000fe4000fffe1ff */
[----:B------:R-:W-:Y:S02]  /*2330*/  USHF.R.U32.HI UR13, URZ, UR20, UR13 ;  /* 0x00000014ff0d7299 */ /* 0x000fe4000801160d */
[----:B------:R-:W-:Y:S02]  /*2340*/  UIMAD UR11, UR18, UR11, UR35 ;  /* 0x0000000b120b72a4 */ /* 0x000fe4000f8e0223 */
[----:B------:R-:W-:Y:S02]  /*2350*/  USEL UR13, UR9, UR13, !UP2 ;  /* 0x0000000d090d7287 */ /* 0x000fe4000d000000 */
[----:B------:R-:W-:Y:S02]  /*2360*/  UIMAD UR11, UR11, UR6, UR4 ;  /* 0x000000060b0b72a4 */ /* 0x000fe4000f8e0204 */
[----:B------:R-:W-:Y:S02]  /*2370*/  UIADD3 UR8, UPT, UPT, -UR13, URZ, URZ ;  /* 0x000000ff0d087290 */ /* 0x000fe4000fffe1ff */
[----:B------:R-:W-:Y:S02]  /*2380*/  UIADD3.X UR25, UPT, UPT, URZ, UR43, URZ, UP0, !UPT ;  /* 0x0000002bff197290 */ /* 0x000fe400087fe4ff */
[----:B------:R-:W-:Y:S02]  /*2390*/  UIMAD UR9, UR19, UR8, UR9 ;  /* 0x00000008130972a4 */ /* 0x000fe4000f8e0209 */
[----:B------:R-:W-:Y:S01]  /*23a0*/  UIADD3 UR8, UPT, UPT, UR15, 0x1e400, URZ ;  /* 0x0001e4000f087890 */ /* 0x000fe2000fffe0ff */
[----:B------:R-:W-:Y:S01]  /*23b0*/  UMOV UR40, 0x0 ;  /* 0x0000000000287882 */ /* 0x000fe20000000000 */
[----:B------:R-:W-:Y:S01]  /*23c0*/  UMOV UR41, 0x10000000 ;  /* 0x1000000000297882 */ /* 0x000fe20000000000 */
[----:B------:R-:W-:Y:S01]  /*23d0*/  UIMAD UR12, UR9, UR7, UR5 ;  /* 0x00000007090c72a4 */ /* 0x000fe2000f8e0205 */
[----:B------:R-:W-:Y:S01]  /*23e0*/  UTMALDG.2D.2CTA [UR32], [UR26], desc[UR40] ;  /* 0x000028201a0075b4 */ /* 0x000fe20008209000 */
[----:B------:R-:W-:Y:S01]  /*23f0*/  UPRMT UR15, UR22, 0x5410, URZ ;  /* 0x00005410160f7896 */ /* 0x000fe200080000ff */
[----:B------:R-:W-:Y:S01]  /*2400*/  UMOV UR9, UR33 ;  /* 0x0000002100097c82 */ /* 0x000fe20008000000 */
[----:B------:R-:W-:Y:S01]  /*2410*/  UISETP.NE.AND UP0, UPT, UR14, UR37, UPT ;  /* 0x000000250e00728c */ /* 0x000fe2000bf05270 */
[----:B------:R-:W-:Y:S06]  /*2420*/  UMOV UR22, UR28 ;  /* 0x0000001c00167c82 */ /* 0x000fec0008000000 */
[----:B------:R1:W-:Y:S02]  /*2430*/  UTMALDG.4D.IM2COL.2CTA [UR8], [UR24], UR15, desc[UR40] ;  /* 0x00002808180073b4 */ /* 0x0003e4000825900f */
[----:B-1----:R-:W-:Y:S01]  /*2440*/  UMOV UR15, UR37 ;  /* 0x00000025000f7c82 */ /* 0x002fe20008000000 */
[----:B--2---:R-:W-:Y:S05]  /*2450*/  BRA.U UP0, `(.L_x_29) ;  /* 0xfffffffd00107547 */ /* 0x004fea000b83ffff */
.L_x_23:
[----:B------:R-:W-:Y:S01]  /*2460*/  ULEA UR4, UR28, UR29, 0x3 ;  /* 0x0000001d1c047291 */ /* 0x000fe2000f8e18ff */
[----:B------:R-:W-:Y:S01]  /*2470*/  MOV R0, UR23 ;  /* 0x0000001700007c02 */ /* 0x000fe20008000f00 */
[----:B------:R-:W-:Y:S01]  /*2480*/  @!P1 SYNCS.ARRIVE.TRANS64.A1T0 RZ, [UR29+0x1e8], RZ ;  /* 0x0001e8ffffff99a7 */ /* 0x000fe2000810001d */
[----:B------:R-:W-:Y:S02]  /*2490*/  UISETP.GT.AND UP0, UPT, UR52, UR51, UPT ;  /* 0x000000333400728c */ /* 0x000fe4000bf04270 */
[----:B------:R-:W-:-:S04]  /*24a0*/  SHF.L.U32 R0, R0, 0x1f, RZ ;  /* 0x0000001f00007819 */ /* 0x000fc800000006ff */
[----:B---34-:R2:W3:Y:S03]  /*24b0*/  SYNCS.PHASECHK.TRANS64.TRYWAIT P0, [UR4+0xd0], R0 ;  /* 0x0000d000ff0075a7 */ /* 0x0184e60008001104 */
[----:B------:R-:W-:Y:S05]  /*24c0*/  BRA.U !UP0, `(.L_x_30) ;  /* 0x0000000508207547 */ /* 0x000fea000b800000 */
[----:B------:R-:W4:Y:S01]  /*24d0*/  LDCU.64 UR12, c[0x0][0x5b0] ;  /* 0x0000b600ff0c77ac */ /* 0x000f220008000a00 */
[----:B------:R-:W4:Y:S01]  /*24e0*/  LDCU.64 UR8, c[0x0][0x5d8] ;  /* 0x0000bb00ff0877ac */ /* 0x000f220008000a00 */
[----:B------:R-:W1:Y:S01]  /*24f0*/  LDCU UR18, c[0x0][0x598] ;  /* 0x0000b300ff1277ac */ /* 0x000e620008000800 */
[----:B------:R-:W1:Y:S01]  /*2500*/  LDCU UR14, c[0x0][0x58c] ;  /* 0x0000b180ff0e77ac */ /* 0x000e620008000800 */
[----:B------:R-:W1:Y:S01]  /*2510*/  LDCU UR20, c[0x0][0x59c] ;  /* 0x0000b380ff1477ac */ /* 0x000e620008000800 */
[----:B------:R-:W1:Y:S01]  /*2520*/  LDCU UR19, c[0x0][0x5a0] ;  /* 0x0000b400ff1377ac */ /* 0x000e620008000800 */
[----:B----4-:R-:W-:Y:S01]  /*2530*/  UIMAD UR30, UR36, UR13, UR9 ;  /* 0x0000000d241e72a4 */ /* 0x010fe2000f8e0209 */
[----:B------:R-:W4:Y:S01]  /*2540*/  LDCU.64 UR16, c[0x0][0x590] ;  /* 0x0000b200ff1077ac */ /* 0x000f220008000a00 */
[----:B------:R-:W1:Y:S01]  /*2550*/  LDCU.64 UR6, c[0x0][0x5b8] ;  /* 0x0000b700ff0677ac */ /* 0x000e620008000a00 */
[----:B------:R-:W1:Y:S01]  /*2560*/  LDCU.64 UR4, c[0x0][0x5d0] ;  /* 0x0000ba00ff0477ac */ /* 0x000e620008000a00 */
[----:B------:R-:W-:-:S02]  /*2570*/  UIMAD UR31, UR46, UR12, UR8 ;  /* 0x0000000c2e1f72a4 */ /* 0x000fc4000f8e0208 */
[----:B------:R-:W-:Y:S01]  /*2580*/  UIADD3 UR36, UPT, UPT, UR53, UR15, URZ ;  /* 0x0000000f35247290 */ /* 0x000fe2000fffe0ff */
[----:B------:R-:W-:-:S11]  /*2590*/  UMOV UR21, UR28 ;  /* 0x0000001c00157c82 */ /* 0x000fd60008000000 */
.L_x_36:
[----:B---3--:R-:W-:Y:S01]  /*25a0*/  @!P3 MOV R3, 0x4000 ;  /* 0x000040000003b802 */ /* 0x008fe20000000f00 */
[----:B------:R-:W-:Y:S01]  /*25b0*/  ULEA UR11, UR21, UR29, 0x3 ;  /* 0x0000001d150b7291 */ /* 0x000fe2000f8e18ff */
[----:B--23--:R-:W-:Y:S11]  /*25c0*/  @P0 BRA `(.L_x_31) ;  /* 0x0000000000100947 */ /* 0x00cff60003800000 */
[----:B------:R-:W-:Y:S04]  /*25d0*/  MOV R4, UR23 ;  /* 0x0000001700047c02 */ /* 0x000fe80008000f00 */
[----:B------:R-:W-:Y:S04]  /*25e0*/  SHF.L.U32 R4, R4, 0x1f, RZ ;  /* 0x0000001f04047819 */ /* 0x000fe800000006ff */
[----:B------:R-:W3:Y:S02]  /*25f0*/  SYNCS.PHASECHK.TRANS64.TRYWAIT P0, [UR11+0xd0], R4 ;  /* 0x0000d004ff0075a7 */ /* 0x000ee4000800110b */
[----:B---3--:R-:W-:Y:S05]  /*2600*/  @!P0 BRA `(.L_x_32) ;  /* 0x00000080006c8947 */ /* 0x008fea0003800000 */
.L_x_31:
[----:B------:R3:W-:Y:S01]  /*2610*/  @!P3 SYNCS.ARRIVE.TRANS64 RZ, [UR11], R3 ;  /* 0x00000003ffffb9a7 */ /* 0x0007e2000800000b */
[----:B------:R-:W-:Y:S04]  /*2620*/  ULOP3.LUT UR8, UR38, 0x2, URZ, 0xfc, !UPT ;  /* 0x0000000226087892 */ /* 0x000fe8000f8efcff */
[----:B------:R-:W-:Y:S09]  /*2630*/  UISETP.NE.AND UP0, UPT, UR8, 0x2, UPT ;  /* 0x000000020800788c */ /* 0x000ff2000bf05270 */
[----:B------:R-:W-:Y:S05]  /*2640*/  BRA.U UP0, `(.L_x_33) ;  /* 0x0000000100047547 */ /* 0x000fea000b800000 */
[----:B-1--4-:R-:W-:Y:S05]  /*2650*/  BPT.TRAP 0x1 ;  /* 0x000000040000795c */ /* 0x012fea0000300000 */
.L_x_33:
[----:B------:R-:W-:Y:S04]  /*2660*/  BSSY.RECONVERGENT B0, `(.L_x_34) ;  /* 0x0000003000007945 */ /* 0x000fe80003800200 */
[----:B------:R-:W-:Y:S05]  /*2670*/  @P2 BRA `(.L_x_35) ;  /* 0x0000000000042947 */ /* 0x000fea0003800000 */
[----:B-1--4-:R-:W-:Y:S05]  /*2680*/  BPT.TRAP 0x1 ;  /* 0x000000040000795c */ /* 0x012fea0000300000 */
.L_x_35:
[----:B-1--4-:R-:W-:Y:S05]  /*2690*/  BSYNC.RECONVERGENT B0 ;  /* 0x0000000000007941 */ /* 0x012fea0003800200 */
.L_x_34:
        /* <DEDUP_REMOVED lines=16> */
[----:B------:R1:W2:Y:S01]  /*27a0*/  SYNCS.PHASECHK.TRANS64.TRYWAIT P0, [UR8+0xd0], R0 ;  /* 0x0000d000ff0075a7 */ /* 0x0002a20008001108 */
        /* <DEDUP_REMOVED lines=14> */
[----:B------:R-:W-:Y:S01]  /*2890*/  UIMAD UR9, UR18, UR8, UR9 ;  /* 0x00000008120972a4 */ /* 0x000fe2000f8e0209 */
[----:B------:R-:W-:Y:S01]  /*28a0*/  UMOV UR40, 0x0 ;  /* 0x0000000000287882 */ /* 0x000fe20000000000 */
[----:B------:R-:W-:Y:S01]  /*28b0*/  UMOV UR41, 0x10000000 ;  /* 0x1000000000297882 */ /* 0x000fe20000000000 */
[----:B------:R-:W-:Y:S01]  /*28c0*/  UIADD3 UR8, UPT, UPT, UR21, 0x1e400, URZ ;  /* 0x0001e40015087890 */ /* 0x000fe2000fffe0ff */
[----:B------:R-:W-:Y:S01]  /*28d0*/  UTMALDG.2D.2CTA [UR32], [UR26], desc[UR40] ;  /* 0x000028201a0075b4 */ /* 0x000fe20008209000 */
[----:B------:R-:W-:Y:S02]  /*28e0*/  UIMAD UR12, UR9, UR7, UR5 ;  /* 0x00000007090c72a4 */ /* 0x000fe4000f8e0205 */
[----:B------:R-:W-:Y:S01]  /*28f0*/  UPRMT UR21, UR22, 0x5410, URZ ;  /* 0x0000541016157896 */ /* 0x000fe200080000ff */
[----:B------:R-:W-:Y:S01]  /*2900*/  UMOV UR9, UR33 ;  /* 0x0000002100097c82 */ /* 0x000fe20008000000 */
[----:B------:R-:W-:Y:S07]  /*2910*/  UISETP.NE.AND UP0, UPT, UR15, UR36, UPT ;  /* 0x000000240f00728c */ /* 0x000fee000bf05270 */
[----:B------:R4:W-:Y:S02]  /*2920*/  UTMALDG.4D.IM2COL.2CTA [UR8], [UR24], UR21, desc[UR40] ;  /* 0x00002808180073b4 */ /* 0x0009e40008259015 */
[----:B----4-:R-:W-:Y:S01]  /*2930*/  UMOV UR21, UR28 ;  /* 0x0000001c00157c82 */ /* 0x010fe20008000000 */
[----:B-1----:R-:W-:Y:S05]  /*2940*/  BRA.U UP0, `(.L_x_36) ;  /* 0xfffffffd00147547 */ /* 0x002fea000b83ffff */
.L_x_30:
[----:B---3--:R-:W-:Y:S01]  /*2950*/  SHF.L.U32 R3, R2, 0x1f, RZ ;  /* 0x0000001f02037819 */ /* 0x008fe200000006ff */
[----:B------:R-:W-:-:S03]  /*2960*/  NOP ;  /* 0x0000000000007918 */ /* 0x000fc60000000000 */
[----:B--2---:R-:W2:Y:S02]  /*2970*/  SYNCS.PHASECHK.TRANS64.TRYWAIT P0, [UR29+0x1f0], R3 ;  /* 0x0001f003ff0075a7 */ /* 0x004ea4000800111d */
[----:B--2---:R-:W-:Y:S05]  /*2980*/  @!P0 BRA `(.L_x_37) ;  /* 0x0000007c00a48947 */ /* 0x004fea0003800000 */
.L_x_168:
[----:B------:R-:W3:Y:S01]  /*2990*/  LDS.128 R4, [UR29+0x230] ;  /* 0x0002301dff047984 */ /* 0x000ee20008000c00 */
[----:B------:R-:W-:Y:S02]  /*29a0*/  UIADD3 UR4, UPT, UPT, UR29, 0x1f8, URZ ;  /* 0x000001f81d047890 */ /* 0x000fe4000fffe0ff */
[----:B------:R-:W-:Y:S01]  /*29b0*/  UISETP.GE.AND UP0, UPT, UR39, 0x1, UPT ;  /* 0x000000012700788c */ /* 0x000fe2000bf06270 */
[----:B------:R-:W-:Y:S01]  /*29c0*/  @!PT LDS RZ, [RZ] ;  /* 0x00000000fffff984 */ /* 0x000fe20000000800 */
[----:B------:R-:W-:Y:S01]  /*29d0*/  @!PT LDS RZ, [RZ] ;  /* 0x00000000fffff984 */ /* 0x000fe20000000800 */
[----:B------:R-:W-:Y:S01]  /*29e0*/  @!PT LDS RZ, [RZ] ;  /* 0x00000000fffff984 */ /* 0x000fe20000000800 */
[----:B------:R-:W-:Y:S01]  /*29f0*/  @!PT LDS RZ, [RZ] ;  /* 0x00000000fffff984 */ /* 0x000fe20000000800 */
[----:B------:R4:W-:Y:S06]  /*2a00*/  MEMBAR.ALL.CTA ;  /* 0x0000000000007992 */ /* 0x0009ec0000008000 */
[----:B----4-:R-:W4:Y:S01]  /*2a10*/  FENCE.VIEW.ASYNC.S ;  /* 0x00000000000073c6 */ /* 0x010f220000000000 */
[----:B------:R-:W-:-:S09]  /*2a20*/  UPRMT UR4, URZ, 0x654, UR4 ;  /* 0x00000654ff047896 */ /* 0x000fd20008000004 */
[----:B----4-:R-:W-:Y:S01]  /*2a30*/  SYNCS.ARRIVE.TRANS64.RED.A1T0 RZ, [UR4], RZ ;  /* 0x000000ffffff79a7 */ /* 0x010fe20008100404 */
[----:B---3--:R-:W-:-:S13]  /*2a40*/  LOP3.LUT P0, RZ, R6, 0x1, RZ, 0xc0, !PT ;  /* 0x0000000106ff7812 */ /* 0x008fda000780c0ff */
[----:B------:R-:W-:Y:S01]  /*2a50*/  VOTEU.ANY UP1, P0 ;  /* 0x0000000000ff7886 */ /* 0x000fe20000020100 */
[----:B------:R-:W-:-:S13]  /*2a60*/  PLOP3.LUT P0, PT, PT, PT, UP1, 0x80, 0x8 ;  /* 0x000000000008781c */ /* 0x000fda0003f0f018 */
[----:B--2---:R-:W-:Y:S02]  /*2a70*/  @P0 MOV R0, R4 ;  /* 0x0000000400000202 */ /* 0x004fe40000000f00 */
[----:B------:R-:W-:Y:S02]  /*2a80*/  @P0 LOP3.LUT R4, R5, 0xffff, RZ, 0xc0, !PT ;  /* 0x0000ffff05040812 */ /* 0x000fe400078ec0ff */
[----:B------:R-:W-:Y:S02]  /*2a90*/  @P0 R2UR UR6, R0 ;  /* 0x00000000000602ca */ /* 0x000fe400000e0000 */
[----:B------:R-:W-:-:S11]  /*2aa0*/  @P0 R2UR UR5, R4 ;  /* 0x00000000040502ca */ /* 0x000fd600000e0000 */
[----:B------:R-:W-:Y:S02]  /*2ab0*/  @UP1 UMOV UR45, UR6 ;  /* 0x00000006002d1c82 */ /* 0x000fe40008000000 */
[----:B------:R-:W-:Y:S01]  /*2ac0*/  @UP1 UMOV UR44, UR5 ;  /* 0x00000005002c1c82 */ /* 0x000fe20008000000 */
[----:B------:R-:W-:Y:S05]  /*2ad0*/  BRA.U !UP0, `(.L_x_38) ;  /* 0x0000000108d47547 */ /* 0x000fea000b800000 */
[----:B------:R-:W1:Y:S01]  /*2ae0*/  LDCU.128 UR16, c[0x0][0xb10] ;  /* 0x00016200ff1077ac */ /* 0x000e620008000c00 */
[----:B------:R-:W2:Y:S01]  /*2af0*/  LDCU UR21, c[0x0][0xb20] ;  /* 0x00016400ff1577ac */ /* 0x000ea20008000800 */
[----:B------:R-:W3:Y:S01]  /*2b00*/  LDCU UR20, c[0x0][0xb0c] ;  /* 0x00016180ff1477ac */ /* 0x000ee20008000800 */
[----:B------:R-:W4:Y:S01]  /*2b10*/  LDCU.64 UR8, c[0x0][0xb28] ;  /* 0x00016500ff0877ac */ /* 0x000f220008000a00 */
[----:B------:R-:W-:Y:S02]  /*2b20*/  UISETP.NE.AND UP3, UPT, UR39, 0x1, UPT ;  /* 0x000000012700788c */ /* 0x000fe4000bf65270 */
[----:B-1----:R-:W-:Y:S02]  /*2b30*/  UIMAD.WIDE.U32 UR4, UR48, UR19, URZ ;  /* 0x00000013300472a5 */ /* 0x002fe4000f8e00ff */
[----:B------:R-:W-:Y:S02]  /*2b40*/  UIMAD.WIDE.U32 UR6, UR50, UR16, URZ ;  /* 0x00000010320672a5 */ /* 0x000fe4000f8e00ff */
[----:B------:R-:W-:-:S02]  /*2b50*/  UISETP.NE.AND UP0, UPT, UR18, 0x1, UPT ;  /* 0x000000011200788c */ /* 0x000fc4000bf05270 */
[----:B------:R-:W-:Y:S01]  /*2b60*/  UIMAD.WIDE.U32 UR12, UR44, UR19, URZ ;  /* 0x000000132c0c72a5 */ /* 0x000fe2000f8e00ff */
[----:B------:R-:W-:Y:S01]  /*2b70*/  UMOV UR4, UR5 ;  /* 0x0000000500047c82 */ /* 0x000fe20008000000 */
[----:B---3--:R-:W-:Y:S02]  /*2b80*/  UISETP.NE.AND UP2, UPT, UR20, 0x1, UPT ;  /* 0x000000011400788c */ /* 0x008fe4000bf45270 */
[----:B--2---:R-:W-:Y:S02]  /*2b90*/  USHF.R.U32.HI UR5, URZ, UR21, UR4 ;  /* 0x00000015ff057299 */ /* 0x004fe40008011604 */
[----:B------:R-:W-:Y:S01]  /*2ba0*/  UIMAD.WIDE.U32 UR14, UR45, UR16, URZ ;  /* 0x000000102d0e72a5 */ /* 0x000fe2000f8e00ff */
[----:B------:R-:W-:Y:S01]  /*2bb0*/  UMOV UR4, UR7 ;  /* 0x0000000700047c82 */ /* 0x000fe20008000000 */
[----:B------:R-:W-:Y:S02]  /*2bc0*/  USEL UR5, UR48, UR5, !UP0 ;  /* 0x0000000530057287 */ /* 0x000fe4000c000000 */
[----:B------:R-:W-:-:S02]  /*2bd0*/  USHF.R.U32.HI UR4, URZ, UR17, UR4 ;  /* 0x00000011ff047299 */ /* 0x000fc40008011604 */
[----:B----4-:R-:W-:Y:S02]  /*2be0*/  UIMAD.WIDE.U32 UR10, UR5, UR8, URZ ;  /* 0x00000008050a72a5 */ /* 0x010fe4000f8e00ff */
[----:B------:R-:W-:Y:S01]  /*2bf0*/  USEL UR6, UR50, UR4, !UP2 ;  /* 0x0000000432067287 */ /* 0x000fe2000d000000 */
[----:B------:R-:W-:Y:S02]  /*2c00*/  UMOV UR14, UR15 ;  /* 0x0000000f000e7c82 */ /* 0x000fe40008000000 */
[----:B------:R-:W-:Y:S01]  /*2c10*/  UMOV UR4, UR13 ;  /* 0x0000000d00047c82 */ /* 0x000fe20008000000 */
[----:B------:R-:W-:Y:S01]  /*2c20*/  UIMAD.WIDE.U32 UR12, UR6, UR8, URZ ;  /* 0x00000008060c72a5 */ /* 0x000fe2000f8e00ff */
[----:B------:R-:W-:Y:S01]  /*2c30*/  UMOV UR10, UR11 ;  /* 0x0000000b000a7c82 */ /* 0x000fe20008000000 */
[----:B------:R-:W-:Y:S02]  /*2c40*/  USHF.R.U32.HI UR4, URZ, UR21, UR4 ;  /* 0x00000015ff047299 */ /* 0x000fe40008011604 */
[----:B------:R-:W-:-:S03]  /*2c50*/  @UP3 USHF.R.U32.HI UR5, URZ, UR9, UR10 ;  /* 0x00000009ff053299 */ /* 0x000fc6000801160a */
[----:B------:R-:W-:Y:S01]  /*2c60*/  UMOV UR12, UR13 ;  /* 0x0000000d000c7c82 */ /* 0x000fe20008000000 */
[----:B------:R-:W-:Y:S02]  /*2c70*/  USHF.R.U32.HI UR17, URZ, UR17, UR14 ;  /* 0x00000011ff117299 */ /* 0x000fe4000801160e */
[----:B------:R-:W-:Y:S02]  /*2c80*/  USEL UR4, UR44, UR4, !UP0 ;  /* 0x000000042c047287 */ /* 0x000fe4000c000000 */
[----:B------:R-:W-:Y:S02]  /*2c90*/  @UP3 USHF.R.U32.HI UR6, URZ, UR9, UR12 ;  /* 0x00000009ff063299 */ /* 0x000fe4000801160c */
[----:B------:R-:W-:Y:S02]  /*2ca0*/  UIMAD UR7, UR39, UR5, URZ ;  /* 0x00000005270772a4 */ /* 0x000fe4000f8e02ff */
[----:B------:R-:W-:Y:S02]  /*2cb0*/  USEL UR5, UR45, UR17, !UP2 ;  /* 0x000000112d057287 */ /* 0x000fe4000d000000 */
[----:B------:R-:W-:-:S02]  /*2cc0*/  UIMAD UR12, UR39, UR6, URZ ;  /* 0x00000006270c72a4 */ /* 0x000fc4000f8e02ff */
[----:B------:R-:W-:Y:S02]  /*2cd0*/  UISETP.GE.AND UP0, UPT, UR4, UR7, UPT ;  /* 0x000000070400728c */ /* 0x000fe4000bf06270 */
[----:B------:R-:W-:Y:S02]  /*2ce0*/  UIMAD.WIDE.U32 UR10, UR4, UR8, URZ ;  /* 0x00000008040a72a5 */ /* 0x000fe4000f8e00ff */
[----:B------:R-:W-:Y:S02]  /*2cf0*/  UISETP.GE.OR UP0, UPT, UR5, UR12, UP0 ;  /* 0x0000000c0500728c */ /* 0x000fe40008706670 */
[----:B------:R-:W-:Y:S02]  /*2d00*/  UIMAD.WIDE.U32 UR12, UR5, UR8, URZ ;  /* 0x00000008050c72a5 */ /* 0x000fe4000f8e00ff */
[----:B------:R-:W-:Y:S01]  /*2d10*/  UIADD3 UR10, UPT, UPT, -UR4, URZ, URZ ;  /* 0x000000ff040a7290 */ /* 0x000fe2000fffe1ff */
[----:B------:R-:W-:Y:S01]  /*2d20*/  UMOV UR8, UR11 ;  /* 0x0000000b00087c82 */ /* 0x000fe20008000000 */
[----:B------:R-:W-:-:S02]  /*2d30*/  UIADD3 UR11, UPT, UPT, -UR5, URZ, URZ ;  /* 0x000000ff050b7290 */ /* 0x000fc4000fffe1ff */
[----:B------:R-:W-:-:S03]  /*2d40*/  USHF.R.U32.HI UR8, URZ, UR9, UR8 ;  /* 0x00000009ff087299 */ /* 0x000fc60008011608 */
[----:B------:R-:W-:Y:S01]  /*2d50*/  @!UP0 UMOV UR7, UR13 ;  /* 0x0000000d00078c82 */ /* 0x000fe20008000000 */
[----:B------:R-:W-:Y:S02]  /*2d60*/  UIMAD UR10, UR18, UR10, UR44 ;  /* 0x0000000a120a72a4 */ /* 0x000fe4000f8e022c */
[----:B------:R-:W-:Y:S02]  /*2d70*/  USEL UR8, UR4, UR8, !UP3 ;  /* 0x0000000804087287 */ /* 0x000fe4000d800000 */
[----:B------:R-:W-:Y:S02]  /*2d80*/  @!UP0 USHF.R.U32.HI UR7, URZ, UR9, UR7 ;  /* 0x00000009ff078299 */ /* 0x000fe40008011607 */
[----:B------:R-:W-:Y:S02]  /*2d90*/  UIADD3 UR9, UPT, UPT, -UR8, URZ, URZ ;  /* 0x000000ff08097290 */ /* 0x000fe4000fffe1ff */
[----:B------:R-:W-:Y:S02]  /*2da0*/  @!UP0 USEL UR7, UR5, UR7, !UP3 ;  /* 0x0000000705078287 */ /* 0x000fe4000d800000 */
[----:B------:R-:W-:-:S02]  /*2db0*/  UIMAD UR9, UR39, UR9, UR4 ;  /* 0x00000009270972a4 */ /* 0x000fc4000f8e0204 */
[----:B------:R-:W-:Y:S02]  /*2dc0*/  @!UP0 UIADD3 UR8, UPT, UPT, UR8, -UR7, URZ ;  /* 0x8000000708088290 */ /* 0x000fe4000fffe0ff */
[----:B------:R-:W-:Y:S02]  /*2dd0*/  @!UP0 UIMAD UR7, UR9, UR6, UR7 ;  /* 0x00000006090782a4 */ /* 0x000fe4000f8e0207 */
[----:B------:R-:W-:Y:S02]  /*2de0*/  @!UP0 UIMAD UR4, UR39, UR8, UR5 ;  /* 0x00000008270482a4 */ /* 0x000fe4000f8e0205 */
[----:B------:R-:W-:Y:S02]  /*2df0*/  UIMAD UR6, UR20, UR11, UR45 ;  /* 0x0000000b140672a4 */ /* 0x000fe4000f8e022d */
[----:B------:R-:W-:Y:S01]  /*2e00*/  UIMAD UR44, UR4, UR18, UR10 ;  /* 0x00000012042c72a4 */ /* 0x000fe2000f8e020a */
[----:B------:R-:W-:Y:S02]  /*2e10*/  @!UP0 UMOV UR5, UR7 ;  /* 0x0000000700058c82 */ /* 0x000fe40008000000 */
[----:B------:R-:W-:-:S12]  /*2e20*/  UIMAD UR45, UR5, UR20, UR6 ;  /* 0x00000014052d72a4 */ /* 0x000fd8000f8e0206 */
.L_x_38:
[----:B------:R-:W2:Y:S02]  /*2e30*/  LDCU UR4, c[0x0][0xb30] ;  /* 0x00016600ff0477ac */ /* 0x000ea40008000800 */
[----:B--2---:R-:W-:-:S09]  /*2e40*/  UISETP.NE.AND UP0, UPT, UR4, 0x1, UPT ;  /* 0x000000010400788c */ /* 0x004fd2000bf05270 */
[----:B------:R-:W-:Y:S05]  /*2e50*/  BRA.U UP0, `(.L_x_39) ;  /* 0x0000000100447547 */ /* 0x000fea000b800000 */
[----:B------:R-:W2:Y:S01]  /*2e60*/  LDCU.128 UR8, c[0x0][0xb10] ;  /* 0x00016200ff0877ac */ /* 0x000ea20008000c00 */
[----:B------:R-:W3:Y:S01]  /*2e70*/  LDCU UR12, c[0x0][0xb0c] ;  /* 0x00016180ff0c77ac */ /* 0x000ee20008000800 */
[----:B------:R-:W4:Y:S01]  /*2e80*/  LDCU UR13, c[0x0][0xb20] ;  /* 0x00016400ff0d77ac */ /* 0x000f220008000800 */
[----:B--2---:R-:W-:Y:S02]  /*2e90*/  UIMAD.WIDE.U32 UR6, UR45, UR8, URZ ;  /* 0x000000082d0672a5 */ /* 0x004fe4000f8e00ff */
[----:B------:R-:W-:Y:S02]  /*2ea0*/  UIMAD.WIDE.U32 UR4, UR44, UR11, URZ ;  /* 0x0000000b2c0472a5 */ /* 0x000fe4000f8e00ff */
[----:B---3--:R-:W-:Y:S02]  /*2eb0*/  UISETP.NE.AND UP2, UPT, UR12, 0x1, UPT ;  /* 0x000000010c00788c */ /* 0x008fe4000bf45270 */
[----:B------:R-:W-:Y:S01]  /*2ec0*/  UISETP.NE.AND UP0, UPT, UR10, 0x1, UPT ;  /* 0x000000010a00788c */ /* 0x000fe2000bf05270 */
[----:B------:R-:W-:-:S02]  /*2ed0*/  UMOV UR6, UR7 ;  /* 0x0000000700067c82 */ /* 0x000fc40008000000 */
[----:B------:R-:W-:Y:S01]  /*2ee0*/  UMOV UR4, UR5 ;  /* 0x0000000500047c82 */ /* 0x000fe20008000000 */
[----:B------:R-:W-:Y:S02]  /*2ef0*/  USHF.R.U32.HI UR6, URZ, UR9, UR6 ;  /* 0x00000009ff067299 */ /* 0x000fe40008011606 */
[----:B----4-:R-:W-:Y:S02]  /*2f00*/  USHF.R.U32.HI UR4, URZ, UR13, UR4 ;  /* 0x0000000dff047299 */ /* 0x010fe40008011604 */
[----:B------:R-:W-:Y:S02]  /*2f10*/  USEL UR5, UR45, UR6, !UP2 ;  /* 0x000000062d057287 */ /* 0x000fe4000d000000 */
[----:B------:R-:W-:-:S04]  /*2f20*/  USEL UR4, UR44, UR4, !UP0 ;  /* 0x000000042c047287 */ /* 0x000fc8000c000000 */
[----:B------:R-:W-:Y:S02]  /*2f30*/  UIADD3 UR6, UPT, UPT, UR5, -UR4, URZ ;  /* 0x8000000405067290 */ /* 0x000fe4000fffe0ff */
[----:B------:R-:W-:Y:S02]  /*2f40*/  UIADD3 UR4, UPT, UPT, -UR5, UR4, URZ ;  /* 0x0000000405047290 */ /* 0x000fe4000fffe1ff */
[----:B------:R-:W-:Y:S02]  /*2f50*/  UIMAD UR44, UR6, UR10, UR44 ;  /* 0x0000000a062c72a4 */ /* 0x000fe4000f8e022c */
[----:B------:R-:W-:-:S12]  /*2f60*/  UIMAD UR45, UR4, UR12, UR45 ;  /* 0x0000000c042d72a4 */ /* 0x000fd8000f8e022d */
.L_x_39:
[----:B------:R-:W-:Y:S02]  /*2f70*/  R2UR UR5, R52 ;  /* 0x00000000340572ca */ /* 0x000fe400000e0000 */
[----:B------:R-:W-:Y:S02]  /*2f80*/  R2UR UR4, R51 ;  /* 0x00000000330472ca */ /* 0x000fe400000e0000 */
[----:B------:R-:W-:Y:S02]  /*2f90*/  PLOP3.LUT P1, PT, PT, PT, PT, 0x80, 0x8 ;  /* 0x000000000008781c */ /* 0x000fe40003f2f070 */
[----:B------:R-:W-:-:S07]  /*2fa0*/  LOP3.LUT R2, R2, 0x1, RZ, 0x3c, !PT ;  /* 0x0000000102027812 */ /* 0x000fce00078e3cff */
[----:B------:R-:W-:Y:S02]  /*2fb0*/  UIADD3 UR21, UPT, UPT, UR45, UR5, URZ ;  /* 0x000000052d157290 */ /* 0x000fe4000fffe0ff */
[----:B------:R-:W-:Y:S01]  /*2fc0*/  UIADD3 UR19, UPT, UPT, UR44, UR4, URZ ;  /* 0x000000042c137290 */ /* 0x000fe2000fffe0ff */
[----:B------:R-:W-:Y:S11]  /*2fd0*/  BRA.U UP1, `(.L_x_40) ;  /* 0xffffffe901b07547 */ /* 0x000ff6000b83ffff */
[----:B------:R-:W-:Y:S01]  /*2fe0*/  UIADD3 UR29, UPT, UPT, UR29, 0xd0, URZ ;  /* 0x000000d01d1d7890 */ /* 0x000fe2000fffe0ff */
[----:B------:R-:W-:-:S03]  /*2ff0*/  MOV R2, UR23 ;  /* 0x0000001700027c02 */ /* 0x000fc60008000f00 */
[----:B------:R-:W-:Y:S01]  /*3000*/  ULEA UR4, UR28, UR29, 0x3 ;  /* 0x0000001d1c047291 */ /* 0x000fe2000f8e18ff */
[----:B------:R-:W-:-:S08]  /*3010*/  SHF.L.U32 R2, R2, 0x1f, RZ ;  /* 0x0000001f02027819 */ /* 0x000fd000000006ff */
[----:B------:R-:W2:Y:S02]  /*3020*/  SYNCS.PHASECHK.TRANS64.TRYWAIT P0, [UR4], R2 ;  /* 0x00000002ff0075a7 */ /* 0x000ea40008001104 */
[----:B--2---:R-:W-:Y:S05]  /*3030*/  @!P0 BRA `(.L_x_41) ;  /* 0x0000007800108947 */ /* 0x004fea0003800000 */
.L_x_170:
[----:B------:R-:W-:-:S04]  /*3040*/  UIADD3 UR4, UPT, UPT, UR28, 0x1, URZ ;  /* 0x000000011c047890 */ /* 0x000fc8000fffe0ff */
[----:B------:R-:W-:-:S04]  /*3050*/  UISETP.NE.AND UP0, UPT, UR4, 0x1a, UPT ;  /* 0x0000001a0400788c */ /* 0x000fc8000bf05270 */
[----:B------:R-:W-:Y:S02]  /*3060*/  USEL UR5, URZ, 0x1, UP0 ;  /* 0x00000001ff057887 */ /* 0x000fe40008000000 */
[----:B------:R-:W-:Y:S02]  /*3070*/  USEL UR4, UR4, URZ, UP0 ;  /* 0x000000ff04047287 */ /* 0x000fe40008000000 */
[----:B------:R-:W-:Y:S02]  /*3080*/  ULOP3.LUT UR6, UR23, UR5, URZ, 0x3c, !UPT ;  /* 0x0000000517067292 */ /* 0x000fe4000f8e3cff */
[----:B------:R-:W-:-:S04]  /*3090*/  ULEA UR5, UR4, UR29, 0x3 ;  /* 0x0000001d04057291 */ /* 0x000fc8000f8e18ff */
[----:B--2---:R-:W-:-:S04]  /*30a0*/  MOV R2, UR6 ;  /* 0x0000000600027c02 */ /* 0x004fc80008000f00 */
[----:B------:R-:W-:-:S04]  /*30b0*/  SHF.L.U32 R2, R2, 0x1f, RZ ;  /* 0x0000001f02027819 */ /* 0x000fc800000006ff */
[----:B------:R-:W2:Y:S02]  /*30c0*/  SYNCS.PHASECHK.TRANS64.TRYWAIT P0, [UR5], R2 ;  /* 0x00000002ff0075a7 */ /* 0x000ea40008001105 */
[----:B--2---:R-:W-:Y:S05]  /*30d0*/  @!P0 BRA `(.L_x_42) ;  /* 0x0000007800008947 */ /* 0x004fea0003800000 */
.L_x_172:
        /* <DEDUP_REMOVED lines=10> */
.L_x_174:
        /* <DEDUP_REMOVED lines=10> */
.L_x_176:
        /* <DEDUP_REMOVED lines=10> */
.L_x_178:
        /* <DEDUP_REMOVED lines=10> */
.L_x_180:
        /* <DEDUP_REMOVED lines=10> */
.L_x_182:
        /* <DEDUP_REMOVED lines=10> */
.L_x_184:
        /* <DEDUP_REMOVED lines=10> */
.L_x_186:
        /* <DEDUP_REMOVED lines=10> */
.L_x_188:
        /* <DEDUP_REMOVED lines=10> */
.L_x_190:
        /* <DEDUP_REMOVED lines=10> */
.L_x_192:
        /* <DEDUP_REMOVED lines=10> */
.L_x_194:
        /* <DEDUP_REMOVED lines=10> */
.L_x_196:
        /* <DEDUP_REMOVED lines=10> */
.L_x_198:
        /* <DEDUP_REMOVED lines=10> */
.L_x_200:
        /* <DEDUP_REMOVED lines=10> */
.L_x_202:
        /* <DEDUP_REMOVED lines=10> */
.L_x_204:
        /* <DEDUP_REMOVED lines=10> */
.L_x_206:
        /* <DEDUP_REMOVED lines=10> */
.L_x_208:
        /* <DEDUP_REMOVED lines=10> */
.L_x_210:
        /* <DEDUP_REMOVED lines=10> */
.L_x_212:
        /* <DEDUP_REMOVED lines=10> */
.L_x_214:
        /* <DEDUP_REMOVED lines=10> */
.L_x_216:
        /* <DEDUP_REMOVED lines=10> */
.L_x_218:
[----:B------:R-:W-:-:S04]  /*3f40*/  UIADD3 UR4, UPT, UPT, UR4, 0x1, URZ ;  /* 0x0000000104047890 */ /* 0x000fc8000fffe0ff */
[----:B------:R-:W-:-:S04]  /*3f50*/  UISETP.NE.AND UP0, UPT, UR4, 0x1a, UPT ;  /* 0x0000001a0400788c */ /* 0x000fc8000bf05270 */
[----:B------:R-:W-:Y:S02]  /*3f60*/  USEL UR5, URZ, 0x1, UP0 ;  /* 0x00000001ff057887 */ /* 0x000fe40008000000 */
[----:B------:R-:W-:Y:S02]  /*3f70*/  USEL UR4, UR4, URZ, UP0 ;  /* 0x000000ff04047287 */ /* 0x000fe40008000000 */
[----:B------:R-:W-:Y:S02]  /*3f80*/  ULOP3.LUT UR5, UR6, UR5, URZ, 0x3c, !UPT ;  /* 0x0000000506057292 */ /* 0x000fe4000f8e3cff */
[----:B------:R-:W-:-:S04]  /*3f90*/  ULEA UR4, UR4, UR29, 0x3 ;  /* 0x0000001d04047291 */ /* 0x000fc8000f8e18ff */
[----:B--2---:R-:W-:Y:S02]  /*3fa0*/  IMAD.U32 R2, RZ, RZ, UR5 ;  /* 0x00000005ff027e24 */ /* 0x004fe4000f8e00ff */
[----:B------:R-:W-:-:S03]  /*3fb0*/  MOV R0, UR4 ;  /* 0x0000000400007c02 */ /* 0x000fc60008000f00 */
[----:B------:R-:W-:-:S07]  /*3fc0*/  SHF.L.U32 R2, R2, 0x1f, RZ ;  /* 0x0000001f02027819 */ /* 0x000fce00000006ff */
.L_x_66:
[----:B--2---:R2:W3:Y:S02]  /*3fd0*/  SYNCS.PHASECHK.TRANS64.TRYWAIT P0, [R0+URZ], R2 ;  /* 0x00000002000075a7 */ /* 0x0044e400080011ff */
[----:B---3--:R-:W-:Y:S05]  /*3fe0*/  @!P0 NANOSLEEP.SYNCS 0x989680 ;  /* 0x009896800000895d */ /* 0x008fea0003900000 */
[----:B------:R-:W3:Y:S02]  /*3ff0*/  @!P0 SYNCS.PHASECHK.TRANS64 P0, [R0+URZ], R2 ;  /* 0x00000002000085a7 */ /* 0x000ee400080010ff */
[----:B-1-3--:R-:W-:Y:S05]  /*4000*/  @P0 EXIT ;  /* 0x000000000000094d */ /* 0x00afea0003800000 */
[----:B------:R-:W-:Y:S05]  /*4010*/  BRA `(.L_x_66) ;  /* 0xfffffffc00ec7947 */ /* 0x000fea000383ffff */
.L_x_22:
[----:B------:R-:W2:Y:S02]  /*4020*/  S2UR UR4, SR_CgaCtaId ;  /* 0x00000000000479c3 */ /* 0x000ea40000008800 */
[----:B--2---:R-:W-:-:S04]  /*4030*/  UISETP.NE.AND UP0, UPT, UR4, URZ, UPT ;  /* 0x000000ff0400728c */ /* 0x004fc8000bf05270 */
[----:B------:R-:W-:-:S09]  /*4040*/  UISETP.NE.OR UP0, UPT, UR18, 0x1, UP0 ;  /* 0x000000011200788c */ /* 0x000fd20008705670 */
[----:B------:R-:W-:Y:S05]  /*4050*/  BRA.U UP0, `(.L_x_67) ;  /* 0x0000000100b47547 */ /* 0x000fea000b800000 */
[----:B------:R-:W2:Y:S01]  /*4060*/  S2UR UR5, SR_CgaCtaId ;  /* 0x00000000000579c3 */ /* 0x000ea20000008800 */
[----:B------:R-:W-:Y:S01]  /*4070*/  UMOV UR4, 0x400 ;  /* 0x0000040000047882 */ /* 0x000fe20000000000 */
[----:B------:R-:W-:Y:S01]  /*4080*/  HFMA2 R2, -RZ, RZ, 0, 5.9604644775390625e-08 ;  /* 0x00000001ff027431 */ /* 0x000fe200000001ff */
[----:B------:R-:W-:Y:S01]  /*4090*/  ISETP.GE.U32.AND P0, PT, R3, 0x2, PT ;  /* 0x000000020300780c */ /* 0x000fe20003f06070 */
[----:B------:R-:W-:Y:S01]  /*40a0*/  IMAD.MOV.U32 R8, RZ, RZ, RZ ;  /* 0x000000ffff087224 */ /* 0x000fe200078e00ff */
[----:B--2---:R-:W-:-:S04]  /*40b0*/  ULEA UR4, UR5, UR4, 0x18 ;  /* 0x0000000405047291 */ /* 0x004fc8000f8ec0ff */
[----:B------:R-:W-:Y:S02]  /*40c0*/  UIADD3 UR5, UPT, UPT, UR4, 0x1f8, URZ ;  /* 0x000001f804057890 */ /* 0x000fe4000fffe0ff */
[----:B------:R-:W-:Y:S02]  /*40d0*/  UIADD3 UR8, UPT, UPT, UR4, 0x1f0, URZ ;  /* 0x000001f004087890 */ /* 0x000fe4000fffe0ff */
[----:B------:R-:W-:-:S12]  /*40e0*/  UPRMT UR5, URZ, 0x654, UR5 ;  /* 0x00000654ff057896 */ /* 0x000fd80008000005 */
.L_x_70:
[----:B------:R-:W-:Y:S01]  /*40f0*/  SHF.L.U32 R6, R2, 0x1f, RZ ;  /* 0x0000001f02067819 */ /* 0x000fe200000006ff */
[----:B------:R-:W-:Y:S02]  /*4100*/  IMAD.U32 R4, RZ, RZ, UR8 ;  /* 0x00000008ff047e24 */ /* 0x000fe4000f8e00ff */
[----:B------:R-:W-:Y:S01]  /*4110*/  @!P0 IMAD.MOV.U32 R5, RZ, RZ, 0x10 ;  /* 0x00000010ff058424 */ /* 0x000fe200078e00ff */
[----:B------:R-:W2:Y:S02]  /*4120*/  SYNCS.PHASECHK.TRANS64.TRYWAIT P1, [UR4+0x1f8], R6 ;  /* 0x0001f806ff0075a7 */ /* 0x000ea40008021104 */
[----:B------:R-:W-:-:S04]  /*4130*/  PRMT R4, R3, 0x654, R4 ;  /* 0x0000065403047816 */ /* 0x000fc80000000004 */
[----:B------:R-:W-:Y:S01]  /*4140*/  SEL R0, R4, R0, !P0 ;  /* 0x0000000004007207 */ /* 0x000fe20004000000 */
[----:B--2---:R-:W-:Y:S06]  /*4150*/  @!P1 BRA `(.L_x_68) ;  /* 0x0000007000209947 */ /* 0x004fec0003800000 */
.L_x_220:
[----:B------:R-:W-:Y:S01]  /*4160*/  UIADD3 UR6, UPT, UPT, UR4, 0x230, URZ ;  /* 0x0000023004067890 */ /* 0x000fe2000fffe0ff */
[----:B------:R3:W-:Y:S01]  /*4170*/  @!P0 SYNCS.ARRIVE.TRANS64.RED RZ, [R0+URZ], R5 ;  /* 0x0000000500ff89a7 */ /* 0x0007e200080004ff */
[----:B------:R-:W-:Y:S01]  /*4180*/  UIADD3 UR7, UPT, UPT, UR4, 0x1f0, URZ ;  /* 0x000001f004077890 */ /* 0x000fe2000fffe0ff */
[----:B------:R-:W-:-:S08]  /*4190*/  LOP3.LUT R2, R2, 0x1, RZ, 0x3c, !PT ;  /* 0x0000000102027812 */ /* 0x000fd000078e3cff */
[----:B------:R-:W-:Y:S06]  /*41a0*/  UGETNEXTWORKID.BROADCAST [UR6], [UR7] ;  /* 0x00000000060073ca */ /* 0x000fec0008000100 */
[----:B---3--:R-:W-:-:S04]  /*41b0*/  SHF.L.U32 R5, R8, 0x1f, RZ ;  /* 0x0000001f08057819 */ /* 0x008fc800000006ff */
[----:B------:R-:W3:Y:S02]  /*41c0*/  SYNCS.PHASECHK.TRANS64.TRYWAIT P1, [UR4+0x1f0], R5 ;  /* 0x0001f005ff0075a7 */ /* 0x000ee40008021104 */
[----:B---3--:R-:W-:Y:S05]  /*41d0*/  @!P1 BRA `(.L_x_69) ;  /* 0x0000007000189947 */ /* 0x008fea0003800000 */
.L_x_222:
[----:B--2---:R-:W2:Y:S01]  /*41e0*/  LDS.128 R4, [UR4+0x230] ;  /* 0x00023004ff047984 */ /* 0x004ea20008000c00 */
[----:B------:R-:W-:Y:S01]  /*41f0*/  LOP3.LUT R8, R8, 0x1, RZ, 0x3c, !PT ;  /* 0x0000000108087812 */ /* 0x000fe200078e3cff */
[----:B------:R-:W-:Y:S01]  /*4200*/  @!PT LDS RZ, [RZ] ;  /* 0x00000000fffff984 */ /* 0x000fe20000000800 */
[----:B------:R-:W-:Y:S01]  /*4210*/  @!PT LDS RZ, [RZ] ;  /* 0x00000000fffff984 */ /* 0x000fe20000000800 */
[----:B------:R-:W-:Y:S01]  /*4220*/  @!PT LDS RZ, [RZ] ;  /* 0x00000000fffff984 */ /* 0x000fe20000000800 */
[----:B------:R-:W-:Y:S01]  /*4230*/  @!PT LDS RZ, [RZ] ;  /* 0x00000000fffff984 */ /* 0x000fe20000000800 */
[----:B------:R3:W-:Y:S06]  /*4240*/  MEMBAR.ALL.CTA ;  /* 0x0000000000007992 */ /* 0x0007ec0000008000 */
[----:B---3--:R-:W3:Y:S02]  /*4250*/  FENCE.VIEW.ASYNC.S ;  /* 0x00000000000073c6 */ /* 0x008ee40000000000 */
[----:B---3--:R-:W-:Y:S01]  /*4260*/  SYNCS.ARRIVE.TRANS64.RED.A1T0 RZ, [UR5], RZ ;  /* 0x000000ffffff79a7 */ /* 0x008fe20008100405 */
[----:B--2---:R-:W-:-:S13]  /*4270*/  LOP3.LUT P1, RZ, R6, 0x1, RZ, 0xc0, !PT ;  /* 0x0000000106ff7812 */ /* 0x004fda000782c0ff */
[----:B------:R-:W-:Y:S05]  /*4280*/  @P1 BRA `(.L_x_70) ;  /* 0xfffffffc00981947 */ /* 0x000fea000383ffff */
[----:B------:R-:W-:-:S04]  /*4290*/  SHF.L.U32 R0, R2, 0x1f, RZ ;  /* 0x0000001f02007819 */ /* 0x000fc800000006ff */
[----:B------:R-:W2:Y:S02]  /*42a0*/  SYNCS.PHASECHK.TRANS64 P0, [UR4+0x1f8], R0 ;  /* 0x0001f800ff0075a7 */ /* 0x000ea40008001004 */
[----:B-12---:R-:W-:Y:S05]  /*42b0*/  @P0 EXIT ;  /* 0x000000000000094d */ /* 0x006fea0003800000 */
[----:B------:R-:W-:-:S07]  /*42c0*/  MOV R0, UR4 ;  /* 0x0000000400007c02 */ /* 0x000fce0008000f00 */
.L_x_71:
[----:B-1----:R-:W-:-:S04]  /*42d0*/  SHF.L.U32 R3, R2, 0x1f, RZ ;  /* 0x0000001f02037819 */ /* 0x002fc800000006ff */
[----:B------:R1:W2:Y:S03]  /*42e0*/  SYNCS.PHASECHK.TRANS64.TRYWAIT P0, [R0+URZ+0x1f8], R3 ;  /* 0x0001f803000075a7 */ /* 0x0002a600080011ff */
[----:B--2---:R-:W-:Y:S05]  /*42f0*/  @!P0 NANOSLEEP.SYNCS 0x989680 ;  /* 0x009896800000895d */ /* 0x004fea0003900000 */
[----:B------:R-:W2:Y:S02]  /*4300*/  @!P0 SYNCS.PHASECHK.TRANS64 P0, [R0+URZ+0x1f8], R3 ;  /* 0x0001f803000085a7 */ /* 0x000ea400080010ff */
[----:B--2---:R-:W-:Y:S05]  /*4310*/  @P0 EXIT ;  /* 0x000000000000094d */ /* 0x004fea0003800000 */
[----:B------:R-:W-:Y:S05]  /*4320*/  BRA `(.L_x_71) ;  /* 0xfffffffc00e87947 */ /* 0x000fea000383ffff */
.L_x_67:
[----:B------:R-:W-:Y:S05]  /*4330*/  BRA.U UP4, `(.L_x_72) ;  /* 0x00000011045c7547 */ /* 0x000fea000b800000 */
[----:B------:R-:W2:Y:S01]  /*4340*/  S2UR UR4, SR_CgaCtaId ;  /* 0x00000000000479c3 */ /* 0x000ea20000008800 */
[----:B------:R-:W-:Y:S01]  /*4350*/  UMOV UR5, 0x40 ;  /* 0x0000004000057882 */ /* 0x000fe20000000000 */
[----:B------:R-:W-:Y:S01]  /*4360*/  NOP ;  /* 0x0000000000007918 */ /* 0x000fe20000000000 */
[----:B------:R-:W-:Y:S01]  /*4370*/  UMOV UR6, 0x400 ;  /* 0x0000040000067882 */ /* 0x000fe20000000000 */
[----:B--2---:R-:W-:Y:S02]  /*4380*/  ULEA UR5, UR4, UR5, 0x18 ;  /* 0x0000000504057291 */ /* 0x004fe4000f8ec0ff */
[----:B------:R-:W-:-:S07]  /*4390*/  ULEA UR6, UR4, UR6, 0x18 ;  /* 0x0000000604067291 */ /* 0x000fce000f8ec0ff */
[----:B------:R-:W2:Y:S02]  /*43a0*/  LDS.U8 R3, [UR5+0x1c] ;  /* 0x00001c05ff037984 */ /* 0x000ea40008000000 */
[----:B--2---:R-:W-:-:S13]  /*43b0*/  ISETP.NE.AND P0, PT, R3, RZ, PT ;  /* 0x000000ff0300720c */ /* 0x004fda0003f05270 */
[----:B------:R-:W-:Y:S05]  /*43c0*/  @P0 BRA `(.L_x_73) ;  /* 0x0000000400080947 */ /* 0x000fea0003800000 */
[----:B------:R-:W-:Y:S02]  /*43d0*/  UISETP.NE.U32.AND UP1, UPT, UR33, 0x1, UPT ;  /* 0x000000012100788c */ /* 0x000fe4000bf25070 */
[----:B------:R-:W-:-:S07]  /*43e0*/  UIADD3 UR7, UPT, UPT, UR5, 0x8, URZ ;  /* 0x0000000805077890 */ /* 0x000fce000fffe0ff */
[----:B------:R-:W-:Y:S05]  /*43f0*/  BRA.U !UP1, `(.L_x_74) ;  /* 0x00000001099c7547 */ /* 0x000fea000b800000 */
[----:B------:R-:W-:Y:S01]  /*4400*/  ELECT P0, URZ, PT ;  /* 0x0000000000ff782f */ /* 0x000fe20003800000 */
[----:B------:R-:W-:-:S12]  /*4410*/  BSSY B0, `(.L_x_74) ;  /* 0x0000025000007945 */ /* 0x000fd80003800000 */
[----:B------:R-:W-:Y:S05]  /*4420*/  @!P0 BRA `(.L_x_75) ;  /* 0x00000000008c8947 */ /* 0x000fea0003800000 */
[----:B------:R-:W-:-:S05]  /*4430*/  UMOV UR4, 0x10 ;  /* 0x0000001000047882 */ /* 0x000fca0000000000 */
[----:B------:R-:W-:Y:S04]  /*4440*/  DEPBAR.LE SB2, 0x36 ;  /* 0x0000ad800000791a */ /* 0x000fe80000000000 */
[----:B------:R-:W2:Y:S02]  /*4450*/  UTCATOMSWS.2CTA.FIND_AND_SET.ALIGN UP0, UR4, UR4 ;  /* 0x00000004000475e3 */ /* 0x000ea40008200800 */
[----:B--2---:R-:W-:Y:S01]  /*4460*/  MOV R10, UR4 ;  /* 0x00000004000a7c02 */ /* 0x004fe20008000f00 */
[----:B------:R-:W-:Y:S06]  /*4470*/  BRA.U UP0, `(.L_x_76) ;  /* 0x0000000100187547 */ /* 0x000fec000b800000 */
.L_x_77:
[----:B------:R-:W-:Y:S05]  /*4480*/  NANOSLEEP 0x64 ;  /* 0x000000640000795d */ /* 0x000fea0003800000 */
[----:B------:R-:W-:-:S05]  /*4490*/  UMOV UR4, 0x10 ;  /* 0x0000001000047882 */ /* 0x000fca0000000000 */
[----:B------:R-:W-:Y:S04]  /*44a0*/  DEPBAR.LE SB2, 0x36 ;  /* 0x0000ad800000791a */ /* 0x000fe80000000000 */
[----:B------:R-:W2:Y:S02]  /*44b0*/  UTCATOMSWS.2CTA.FIND_AND_SET.ALIGN UP0, UR4, UR4 ;  /* 0x00000004000475e3 */ /* 0x000ea40008200800 */
[----:B--2---:R-:W-:Y:S01]  /*44c0*/  MOV R10, UR4 ;  /* 0x00000004000a7c02 */ /* 0x004fe20008000f00 */
[----:B------:R-:W-:Y:S05]  /*44d0*/  BRA.U !UP0, `(.L_x_77) ;  /* 0xfffffffd08e87547 */ /* 0x000fea000b83ffff */
.L_x_76:
[----:B------:R-:W2:Y:S01]  /*44e0*/  LDS R6, [UR5+0x10] ;  /* 0x00001005ff067984 */ /* 0x000ea20008000800 */
[----:B------:R-:W-:Y:S01]  /*44f0*/  IMAD.U32 R3, RZ, RZ, UR6 ;  /* 0x00000006ff037e24 */ /* 0x000fe2000f8e00ff */
[----:B------:R-:W-:-:S03]  /*4500*/  MOV R4, UR32 ;  /* 0x0000002000047c02 */ /* 0x000fc60008000f00 */
[----:B------:R-:W-:Y:S01]  /*4510*/  VIADD R3, R3, 0x240 ;  /* 0x0000024003037836 */ /* 0x000fe20000000000 */
[----:B--2---:R-:W-:-:S04]  /*4520*/  SHF.L.U32 R6, R6, 0x1f, RZ ;  /* 0x0000001f06067819 */ /* 0x004fc800000006ff */
[----:B------:R-:W2:Y:S02]  /*4530*/  SYNCS.PHASECHK.TRANS64.TRYWAIT P0, [UR5+0x8], R6 ;  /* 0x00000806ff0075a7 */ /* 0x000ea40008001105 */
[----:B--2---:R-:W-:Y:S05]  /*4540*/  @P0 BRA `(.L_x_78) ;  /* 0x0000000000080947 */ /* 0x004fea0003800000 */
[----:B------:R-:W2:Y:S02]  /*4550*/  SYNCS.PHASECHK.TRANS64.TRYWAIT P0, [UR5+0x8], R6 ;  /* 0x00000806ff0075a7 */ /* 0x000ea40008001105 */
[----:B--2---:R-:W-:Y:S05]  /*4560*/  @!P0 BRA `(.L_x_79) ;  /* 0x0000006c004c8947 */ /* 0x004fea0003800000 */
.L_x_78:
[----:B------:R-:W-:Y:S01]  /*4570*/  PRMT R4, R4, 0x654, R3 ;  /* 0x0000065404047816 */ /* 0x000fe20000000003 */
[----:B------:R-:W-:Y:S01]  /*4580*/  HFMA2 R3, -RZ, RZ, 0, 5.9604644775390625e-08 ;  /* 0x00000001ff037431 */ /* 0x000fe200000001ff */
[----:B------:R-:W-:Y:S01]  /*4590*/  UPRMT UR4, UR32, 0x654, UR7 ;  /* 0x0000065420047896 */ /* 0x000fe20008000007 */
[----:B------:R-:W-:Y:S02]  /*45a0*/  IMAD.MOV.U32 R8, RZ, RZ, 0xffff ;  /* 0x0000ffffff087424 */ /* 0x000fe400078e00ff */
[----:B--2---:R-:W-:Y:S02]  /*45b0*/  IMAD.MOV.U32 R6, RZ, RZ, 0x4 ;  /* 0x00000004ff067424 */ /* 0x004fe400078e00ff */
[----:B------:R-:W-:Y:S01]  /*45c0*/  IMAD.SHL.U32 R9, R10, 0x20, RZ ;  /* 0x000000200a097824 */ /* 0x000fe200078e00ff */
[----:B------:R-:W-:Y:S02]  /*45d0*/  MOV R5, UR4 ;  /* 0x0000000400057c02 */ /* 0x000fe40008000f00 */
[-C--:B------:R-:W-:Y:S01]  /*45e0*/  SHF.L.U32 R8, R8, R10.reuse, RZ ;  /* 0x0000000a08087219 */ /* 0x080fe200000006ff */
[----:B------:R2:W-:Y:S01]  /*45f0*/  SYNCS.ARRIVE.TRANS64.RED RZ, [UR4], R6 ;  /* 0x00000006ffff79a7 */ /* 0x0005e20008000404 */
[----:B------:R-:W-:Y:S01]  /*4600*/  SHF.L.U32 R7, R3, R10, RZ ;  /* 0x0000000a03077219 */ /* 0x000fe200000006ff */
[----:B------:R2:W-:Y:S04]  /*4610*/  STS [UR6+0x240], R9 ;  /* 0x00024009ff007988 */ /* 0x0005e80008000806 */
[----:B------:R2:W-:Y:S04]  /*4620*/  STAS [R4.64], R10 ;  /* 0x0000000a04007dbd */ /* 0x0005e8000c0008ff */
[----:B------:R2:W-:Y:S04]  /*4630*/  ATOMS.OR RZ, [UR5+0x14], R8 ;  /* 0x00001408ffff798c */ /* 0x0005e8000b000005 */
[----:B------:R2:W-:Y:S04]  /*4640*/  ATOMS.OR RZ, [UR5+0x18], R7 ;  /* 0x00001807ffff798c */ /* 0x0005e8000b000005 */
[----:B------:R2:W-:Y:S02]  /*4650*/  ATOMS.XOR RZ, [UR5+0x10], R3 ;  /* 0x00001003ffff798c */ /* 0x0005e4000b800005 */
.L_x_75:
[----:B-1----:R-:W-:Y:S05]  /*4660*/  BSYNC B0 ;  /* 0x0000000000007941 */ /* 0x002fea0003800000 */
.L_x_74:
[----:B------:R-:W-:Y:S05]  /*4670*/  BRA.U UP1, `(.L_x_80) ;  /* 0x00000001016c7547 */ /* 0x000fea000b800000 */
[----:B------:R-:W-:-:S03]  /*4680*/  UMOV UR4, 0xffffffff ;  /* 0xffffffff00047882 */ /* 0x000fc60000000000 */
[----:B------:R-:W-:Y:S05]  /*4690*/  BRA.DIV UR4, `(.L_x_81) ;  /* 0x0000006e04187947 */ /* 0x000fea000b800000 */
[----:B------:R-:W-:-:S13]  /*46a0*/  ELECT P6, URZ, PT ;  /* 0x0000000000ff782f */ /* 0x000fda00038c0000 */
.L_x_225:
[----:B------:R-:W-:Y:S05]  /*46b0*/  @!P6 BRA `(.L_x_80) ;  /* 0x00000000005ce947 */ /* 0x000fea0003800000 */
[----:B--2---:R-:W2:Y:S02]  /*46c0*/  LDS R4, [UR5+0x10] ;  /* 0x00001005ff047984 */ /* 0x004ea40008000800 */
[----:B--2---:R-:W-:-:S04]  /*46d0*/  SHF.L.U32 R4, R4, 0x1f, RZ ;  /* 0x0000001f04047819 */ /* 0x004fc800000006ff */
[----:B------:R-:W2:Y:S02]  /*46e0*/  SYNCS.PHASECHK.TRANS64.TRYWAIT P0, [UR5+0x8], R4 ;  /* 0x00000804ff0075a7 */ /* 0x000ea40008001105 */
[----:B--2---:R-:W-:Y:S05]  /*46f0*/  @P0 BRA `(.L_x_82) ;  /* 0x0000000000080947 */ /* 0x004fea0003800000 */
[----:B------:R-:W2:Y:S02]  /*4700*/  SYNCS.PHASECHK.TRANS64.TRYWAIT P0, [UR5+0x8], R4 ;  /* 0x00000804ff0075a7 */ /* 0x000ea40008001105 */
[----:B--2---:R-:W-:Y:S05]  /*4710*/  @!P0 BRA `(.L_x_83) ;  /* 0x0000006c00188947 */ /* 0x004fea0003800000 */
.L_x_82:
[----:B------:R-:W3:Y:S01]  /*4720*/  LDS R6, [UR6+0x240] ;  /* 0x00024006ff067984 */ /* 0x000ee20008000800 */
[----:B--2---:R-:W-:Y:S02]  /*4730*/  HFMA2 R3, -RZ, RZ, 0, 5.9604644775390625e-08 ;  /* 0x00000001ff037431 */ /* 0x004fe400000001ff */
[----:B------:R-:W-:Y:S01]  /*4740*/  IMAD.MOV.U32 R4, RZ, RZ, 0xffff ;  /* 0x0000ffffff047424 */ /* 0x000fe200078e00ff */
[----:B------:R-:W-:Y:S01]  /*4750*/  UPRMT UR4, UR32, 0x654, UR7 ;  /* 0x0000065420047896 */ /* 0x000fe20008000007 */
[----:B---3--:R-:W-:-:S03]  /*4760*/  IMAD.SHL.U32 R5, R6, 0x20, RZ ;  /* 0x0000002006057824 */ /* 0x008fc600078e00ff */
[-C--:B------:R-:W-:Y:S02]  /*4770*/  SHF.L.U32 R4, R4, R6.reuse, RZ ;  /* 0x0000000604047219 */ /* 0x080fe400000006ff */
[----:B------:R-:W-:Y:S01]  /*4780*/  SHF.L.U32 R6, R3, R6, RZ ;  /* 0x0000000603067219 */ /* 0x000fe200000006ff */
[----:B------:R3:W-:Y:S04]  /*4790*/  STS [UR6+0x240], R5 ;  /* 0x00024005ff007988 */ /* 0x0007e80008000806 */
[----:B------:R3:W-:Y:S04]  /*47a0*/  ATOMS.OR RZ, [UR5+0x14], R4 ;  /* 0x00001404ffff798c */ /* 0x0007e8000b000005 */
[----:B------:R3:W-:Y:S01]  /*47b0*/  ATOMS.OR RZ, [UR5+0x18], R6 ;  /* 0x00001806ffff798c */ /* 0x0007e2000b000005 */
[----:B------:R-:W-:Y:S03]  /*47c0*/  SYNCS.ARRIVE.TRANS64.RED.A1T0 RZ, [UR4], RZ ;  /* 0x000000ffffff79a7 */ /* 0x000fe60008100404 */
[----:B------:R3:W-:Y:S01]  /*47d0*/  ATOMS.XOR RZ, [UR5+0x10], R3 ;  /* 0x00001003ffff798c */ /* 0x0007e2000b800005 */
[----:B------:R-:W-:Y:S05]  /*47e0*/  BRA `(.L_x_80) ;  /* 0x0000000000107947 */ /* 0x000fea0003800000 */
.L_x_73:
[----:B------:R-:W-:Y:S02]  /*47f0*/  MOV R3, 0xffffffff ;  /* 0xffffffff00037802 */ /* 0x000fe40000000f00 */
[----:B------:R-:W-:-:S03]  /*4800*/  MOV R4, 0x4830 ;  /* 0x0000483000047802 */ /* 0x000fc60000000f00 */
[----:B------:R2:W-:Y:S04]  /*4810*/  STS [UR6+0x240], R3 ;  /* 0x00024003ff007988 */ /* 0x0005e80008000806 */
[----:B-12--5:R-:W-:Y:S05]  /*4820*/  CALL.REL.NOINC `($__internal_1_$__cuda_sm10x_tcgen05_guardrail_trap_phase_invalid_during_alloc) ;  /* 0x0000007000c87944 */ /* 0x026fea0003c00000 */
.L_x_80:
[----:B------:R-:W-:Y:S05]  /*4830*/  WARPSYNC.ALL ;  /* 0x0000000000007948 */ /* 0x000fea0003800000 */
[----:B------:R-:W4:Y:S01]  /*4840*/  S2UR UR18, SR_CgaCtaId ;  /* 0x00000000001279c3 */ /* 0x000f220000008800 */
[----:B------:R-:W-:Y:S01]  /*4850*/  UMOV UR4, 0x400 ;  /* 0x0000040000047882 */ /* 0x000fe20000000000 */
[----:B------:R-:W-:-:S06]  /*4860*/  NOP ;  /* 0x0000000000007918 */ /* 0x000fcc0000000000 */
[----:B------:R-:W-:Y:S06]  /*4870*/  BAR.ARV 0x6, 0xa0 ;  /* 0x0182800000007b1d */ /* 0x000fec0000002000 */
[----:B------:R-:W1:Y:S01]  /*4880*/  LDCU UR5, c[0x0][0x390] ;  /* 0x00007200ff0577ac */ /* 0x000e620008000800 */
[----:B------:R-:W-:Y:S01]  /*4890*/  LOP3.LUT R2, R2, 0xffff, RZ, 0xc0, !PT ;  /* 0x0000ffff02027812 */ /* 0x000fe200078ec0ff */
[----:B------:R-:W-:Y:S01]  /*48a0*/  IMAD.MOV.U32 R11, RZ, RZ, 0x1 ;  /* 0x00000001ff0b7424 */ /* 0x000fe200078e00ff */
[----:B------:R-:W-:Y:S01]  /*48b0*/  LOP3.LUT R0, R0, 0xffff, RZ, 0xc0, !PT ;  /* 0x0000ffff00007812 */ /* 0x000fe200078ec0ff */
[----:B--2---:R-:W-:Y:S01]  /*48c0*/  IMAD.MOV.U32 R10, RZ, RZ, RZ ;  /* 0x000000ffff0a7224 */ /* 0x004fe200078e00ff */
[----:B------:R-:W-:Y:S01]  /*48d0*/  R2UR UR19, R2 ;  /* 0x00000000021372ca */ /* 0x000fe200000e0000 */
[----:B------:R-:W-:Y:S01]  /*48e0*/  IMAD.MOV.U32 R9, RZ, RZ, RZ ;  /* 0x000000ffff097224 */ /* 0x000fe200078e00ff */
[----:B------:R-:W-:Y:S01]  /*48f0*/  R2UR UR30, R0 ;  /* 0x00000000001e72ca */ /* 0x000fe200000e0000 */
[----:B------:R-:W-:Y:S01]  /*4900*/  UMOV UR22, URZ ;  /* 0x000000ff00167c82 */ /* 0x000fe20008000000 */
[----:B------:R-:W-:-:S02]  /*4910*/  UISETP.NE.AND UP4, UPT, UR33, URZ, UPT ;  /* 0x000000ff2100728c */ /* 0x000fc4000bf85270 */
[----:B----4-:R-:W-:Y:S01]  /*4920*/  ULEA UR18, UR18, UR4, 0x18 ;  /* 0x0000000412127291 */ /* 0x010fe2000f8ec0ff */
[----:B------:R-:W-:Y:S01]  /*4930*/  UMOV UR15, URZ ;  /* 0x000000ff000f7c82 */ /* 0x000fe20008000000 */
[----:B------:R-:W-:Y:S02]  /*4940*/  UMOV UR26, 0x0 ;  /* 0x00000000001a7882 */ /* 0x000fe40000000000 */
[----:B------:R-:W-:Y:S02]  /*4950*/  UIADD3 UR6, UPT, UPT, UR18, 0x4400, URZ ;  /* 0x0000440012067890 */ /* 0x000fe4000fffe0ff */
[----:B------:R-:W-:Y:S02]  /*4960*/  UIADD3 UR7, UPT, UPT, UR18, 0x1e400, URZ ;  /* 0x0001e40012077890 */ /* 0x000fe4000fffe0ff */
[----:B-1----:R-:W-:Y:S01]  /*4970*/  UIADD3 UR5, UPT, UPT, UR5, 0x1f, URZ ;  /* 0x0000001f05057890 */ /* 0x002fe2000fffe0ff */
[----:B---3--:R-:W1:Y:S01]  /*4980*/  LDS R3, [UR18+0x240] ;  /* 0x00024012ff037984 */ /* 0x008e620008000800 */
[----:B------:R-:W-:-:S02]  /*4990*/  UIADD3 UR29, UPT, UPT, UR18, 0x1f8, URZ ;  /* 0x000001f8121d7890 */ /* 0x000fc4000fffe0ff */
[----:B------:R-:W-:Y:S02]  /*49a0*/  USHF.R.S32.HI UR4, URZ, 0x1f, UR5 ;  /* 0x0000001fff047899 */ /* 0x000fe40008011405 */
[----:B------:R-:W-:Y:S02]  /*49b0*/  USHF.R.U32.HI UR6, URZ, 0x4, UR6 ;  /* 0x00000004ff067899 */ /* 0x000fe40008011606 */
[----:B------:R-:W-:Y:S02]  /*49c0*/  ULEA.HI UR4, UR4, UR5, URZ, 0x5 ;  /* 0x0000000504047291 */ /* 0x000fe4000f8f28ff */
[----:B------:R-:W-:Y:S02]  /*49d0*/  USHF.R.U32.HI UR7, URZ, 0x4, UR7 ;  /* 0x00000004ff077899 */ /* 0x000fe40008011607 */
[----:B------:R-:W-:Y:S02]  /*49e0*/  USHF.R.S32.HI UR28, URZ, 0x5, UR4 ;  /* 0x00000005ff1c7899 */ /* 0x000fe40008011404 */
[----:B------:R-:W-:-:S02]  /*49f0*/  UPRMT UR29, URZ, 0x654, UR29 ;  /* 0x00000654ff1d7896 */ /* 0x000fc4000800001d */
[----:B------:R-:W-:Y:S02]  /*4a00*/  UISETP.LT.AND UP0, UPT, UR28, 0x1, UPT ;  /* 0x000000011c00788c */ /* 0x000fe4000bf01270 */
[----:B------:R-:W-:Y:S02]  /*4a10*/  ULOP3.LUT UR21, UR6, 0x3fff, URZ, 0xc0, !UPT ;  /* 0x00003fff06157892 */ /* 0x000fe4000f8ec0ff */
[----:B------:R-:W-:Y:S02]  /*4a20*/  USEL UR31, UR28, 0x1, !UP0 ;  /* 0x000000011c1f7887 */ /* 0x000fe4000c000000 */
[----:B------:R-:W-:Y:S02]  /*4a30*/  ULOP3.LUT UR20, UR7, 0x3fff, URZ, 0xc0, !UPT ;  /* 0x00003fff07147892 */ /* 0x000fe4000f8ec0ff */
[----:B------:R-:W-:Y:S01]  /*4a40*/  UIADD3 UR31, UPT, UPT, -UR31, URZ, URZ ;  /* 0x000000ff1f1f7290 */ /* 0x000fe2000fffe1ff */
[----:B------:R-:W-:Y:S01]  /*4a50*/  UMOV UR27, 0x8218010 ;  /* 0x08218010001b7882 */ /* 0x000fe20000000000 */
[----:B------:R-:W-:Y:S01]  /*4a60*/  UMOV UR24, 0x0 ;  /* 0x0000000000187882 */ /* 0x000fe20000000000 */
[----:B------:R-:W-:Y:S01]  /*4a70*/  UMOV UR25, 0x8218010 ;  /* 0x0821801000197882 */ /* 0x000fe20000000000 */
[C---:B-1----:R-:W-:Y:S01]  /*4a80*/  VIADD R5, R3.reuse, 0x40 ;  /* 0x0000004003057836 */ /* 0x042fe20000000000 */
[----:B------:R-:W-:-:S04]  /*4a90*/  LOP3.LUT R4, R3, 0xffff, RZ, 0xc0, !PT ;  /* 0x0000ffff03047812 */ /* 0x000fc800078ec0ff */
[----:B------:R-:W-:-:S05]  /*4aa0*/  LOP3.LUT R5, R5, 0xffff, RZ, 0xc0, !PT ;  /* 0x0000ffff05057812 */ /* 0x000fca00078ec0ff */
[----:B------:R1:W-:Y:S02]  /*4ab0*/  STL.64 [R1], R4 ;  /* 0x0000000401007387 */ /* 0x0003e40000100a00 */
.L_x_92:
[----:B--2---:R-:W-:-:S04]  /*4ac0*/  SHF.L.U32 R2, R10, 0x1f, RZ ;  /* 0x0000001f0a027819 */ /* 0x004fc800000006ff */
[----:B------:R-:W2:Y:S02]  /*4ad0*/  SYNCS.PHASECHK.TRANS64.TRYWAIT P0, [UR18+0x1f0], R2 ;  /* 0x0001f002ff0075a7 */ /* 0x000ea40008001112 */
[----:B--2-4-:R-:W-:Y:S05]  /*4ae0*/  @!P0 BRA `(.L_x_84) ;  /* 0x00000068003c8947 */ /* 0x014fea0003800000 */
.L_x_227:
[----:B-1----:R-:W1:Y:S01]  /*4af0*/  LDS.128 R4, [UR18+0x230] ;  /* 0x00023012ff047984 */ /* 0x002e620008000c00 */
[----:B------:R-:W-:Y:S01]  /*4b00*/  ULEA UR23, UR22, UR18, 0x3 ;  /* 0x0000001216177291 */ /* 0x000fe2000f8e18ff */
[----:B------:R-:W-:Y:S01]  /*4b10*/  @!PT LDS RZ, [RZ] ;  /* 0x00000000fffff984 */ /* 0x000fe20000000800 */
[----:B------:R-:W-:Y:S01]  /*4b20*/  @!PT LDS RZ, [RZ] ;  /* 0x00000000fffff984 */ /* 0x000fe20000000800 */
[----:B------:R-:W-:Y:S01]  /*4b30*/  @!PT LDS RZ, [RZ] ;  /* 0x00000000fffff984 */ /* 0x000fe20000000800 */
[----:B------:R-:W-:Y:S01]  /*4b40*/  @!PT LDS RZ, [RZ] ;  /* 0x00000000fffff984 */ /* 0x000fe20000000800 */
[----:B------:R3:W-:Y:S06]  /*4b50*/  MEMBAR.ALL.CTA ;  /* 0x0000000000007992 */ /* 0x0007ec0000008000 */
[----:B---3--:R-:W3:Y:S02]  /*4b60*/  FENCE.VIEW.ASYNC.S ;  /* 0x00000000000073c6 */ /* 0x008ee40000000000 */
[----:B---3--:R-:W-:Y:S01]  /*4b70*/  SYNCS.ARRIVE.TRANS64.RED.A1T0 RZ, [UR29], RZ ;  /* 0x000000ffffff79a7 */ /* 0x008fe2000810041d */
[----:B------:R-:W-:Y:S05]  /*4b80*/  BRA.U UP4, `(.L_x_85) ;  /* 0x00000001040c7547 */ /* 0x000fea000b800000 */
[----:B--2---:R-:W-:-:S04]  /*4b90*/  SHF.L.U32 R2, R11, 0x1f, RZ ;  /* 0x0000001f0b027819 */ /* 0x004fc800000006ff */
[----:B------:R-:W2:Y:S02]  /*4ba0*/  SYNCS.PHASECHK.TRANS64.TRYWAIT P0, [UR23+0x210], R2 ;  /* 0x00021002ff0075a7 */ /* 0x000ea40008001117 */
[----:B--2---:R-:W-:Y:S05]  /*4bb0*/  @!P0 BRA `(.L_x_86) ;  /* 0x0000006800208947 */ /* 0x004fea0003800000 */
.L_x_85:
[----:B------:R-:W-:Y:S05]  /*4bc0*/  BRA.U UP4, `(.L_x_87) ;  /* 0x0000000104dc7547 */ /* 0x000fea000b800000 */
[----:B------:R-:W3:Y:S02]  /*4bd0*/  LDCU UR4, c[0x0][0x390] ;  /* 0x00007200ff0477ac */ /* 0x000ee40008000800 */
[----:B---3--:R-:W-:-:S09]  /*4be0*/  UISETP.GE.AND UP0, UPT, UR4, 0x1, UPT ;  /* 0x000000010400788c */ /* 0x008fd2000bf06270 */
[----:B------:R-:W-:Y:S05]  /*4bf0*/  BRA.U !UP0, `(.L_x_88) ;  /* 0x0000000108c47547 */ /* 0x000fea000b800000 */
[----:B------:R-:W-:Y:S01]  /*4c00*/  ULEA UR4, UR22, UR48, 0x2 ;  /* 0x0000003016047291 */ /* 0x000fe2000f8e10ff */
[----:B--2---:R-:W-:-:S08]  /*4c10*/  SHF.L.U32 R0, R9, 0x1f, RZ ;  /* 0x0000001f09007819 */ /* 0x004fd000000006ff */
[----:B------:R-:W5:Y:S01]  /*4c20*/  LDL R2, [UR4] ;  /* 0x00000004ff027983 */ /* 0x000f620008100800 */
[----:B------:R-:W-:Y:S02]  /*4c30*/  ULEA UR4, UR15, UR18, 0x3 ;  /* 0x000000120f047291 */ /* 0x000fe4000f8e18ff */
[----:B------:R-:W-:Y:S01]  /*4c40*/  UPLOP3.LUT UP2, UPT, UPT, UPT, UPT, 0x40, 0x4 ;  /* 0x000000000004789c */ /* 0x000fe20003f4e870 */
[----:B------:R-:W-:Y:S01]  /*4c50*/  UMOV UR17, UR31 ;  /* 0x0000001f00117c82 */ /* 0x000fe20008000000 */
[----:B------:R-:W-:Y:S01]  /*4c60*/  UMOV UR16, UR28 ;  /* 0x0000001c00107c82 */ /* 0x000fe20008000000 */
[----:B------:R-:W-:-:S04]  /*4c70*/  UMOV UR5, UR15 ;  /* 0x0000000f00057c82 */ /* 0x000fc80008000000 */
[----:B------:R2:W3:Y:S04]  /*4c80*/  SYNCS.PHASECHK.TRANS64.TRYWAIT P1, [UR4], R0 ;  /* 0x00000000ff0075a7 */ /* 0x0004e80008021104 */
.L_x_91:
[----:B------:R-:W-:Y:S02]  /*4c90*/  UIADD3 UR17, UPT, UPT, UR17, 0x1, URZ ;  /* 0x0000000111117890 */ /* 0x000fe4000fffe0ff */
[----:B----4-:R-:W-:Y:S02]  /*4ca0*/  ULEA UR10, UR5, UR18, 0x3 ;  /* 0x00000012050a7291 */ /* 0x010fe4000f8e18ff */
[----:B------:R-:W-:Y:S01]  /*4cb0*/  UISETP.NE.AND UP3, UPT, UR17, URZ, UPT ;  /* 0x000000ff1100728c */ /* 0x000fe2000bf65270 */
[----:B--23--:R-:W-:Y:S10]  /*4cc0*/  @P1 BRA `(.L_x_89) ;  /* 0x00000000000c1947 */ /* 0x00cff40003800000 */
[----:B------:R-:W-:Y:S04]  /*4cd0*/  SHF.L.U32 R8, R9, 0x1f, RZ ;  /* 0x0000001f09087819 */ /* 0x000fe800000006ff */
[----:B------:R-:W3:Y:S02]  /*4ce0*/  SYNCS.PHASECHK.TRANS64.TRYWAIT P0, [UR10], R8 ;  /* 0x00000008ff0075a7 */ /* 0x000ee4000800110a */
[----:B---3--:R-:W-:Y:S05]  /*4cf0*/  @!P0 BRA `(.L_x_90) ;  /* 0x0000006400e88947 */ /* 0x008fea0003800000 */
.L_x_89:
[----:B------:R-:W-:Y:S01]  /*4d00*/  UISETP.NE.AND UP0, UPT, UR16, 0x1, UPT ;  /* 0x000000011000788c */ /* 0x000fe2000bf05270 */
[----:B------:R-:W-:Y:S01]  /*4d10*/  PLOP3.LUT P1, PT, PT, PT, PT, 0x80, 0x8 ;  /* 0x000000000008781c */ /* 0x000fe20003f2f070 */
[----:B------:R-:W-:Y:S02]  /*4d20*/  UIADD3 UR4, UPT, UPT, UR5, 0x1, URZ ;  /* 0x0000000105047890 */ /* 0x000fe4000fffe0ff */
[----:B------:R-:W-:Y:S02]  /*4d30*/  ULEA UR8, UR5, UR21, 0x8 ;  /* 0x0000001505087291 */ /* 0x000fe4000f8e40ff */
[----:B------:R-:W-:Y:S01]  /*4d40*/  UISETP.NE.AND UP1, UPT, UR4, 0x1a, UPT ;  /* 0x0000001a0400788c */ /* 0x000fe2000bf25270 */
[----:B------:R-:W-:Y:S01]  /*4d50*/  PLOP3.LUT P0, PT, PT, PT, UP0, 0x80, 0x8 ;  /* 0x000000000008781c */ /* 0x000fe20003f0f008 */
[----:B------:R-:W-:Y:S02]  /*4d60*/  UIADD3 UR12, UPT, UPT, UR8, 0x80, URZ ;  /* 0x00000080080c7890 */ /* 0x000fe4000fffe0ff */
[----:B------:R-:W-:Y:S02]  /*4d70*/  USEL UR6, URZ, 0x1, UP1 ;  /* 0x00000001ff067887 */ /* 0x000fe40008800000 */
[----:B------:R-:W-:Y:S02]  /*4d80*/  USEL UR15, UR4, URZ, UP1 ;  /* 0x000000ff040f7287 */ /* 0x000fe40008800000 */
[----:B------:R-:W-:Y:S02]  /*4d90*/  UIADD3 UR10, UPT, UPT, UR10, 0xd0, URZ ;  /* 0x000000d00a0a7890 */ /* 0x000fe4000fffe0ff */
[----:B------:R-:W-:Y:S01]  /*4da0*/  @UP0 ULEA UR4, UR15, UR18, 0x3 ;  /* 0x000000120f040291 */ /* 0x000fe2000f8e18ff */
[----:B------:R-:W-:Y:S01]  /*4db0*/  LOP3.LUT R9, R9, UR6, RZ, 0x3c, !PT ;  /* 0x0000000609097c12 */ /* 0x000fe2000f8e3cff */
[----:B------:R-:W-:Y:S01]  /*4dc0*/  UIADD3 UR16, UPT, UPT, UR16, -0x1, URZ ;  /* 0xffffffff10107890 */ /* 0x000fe2000fffe0ff */
[----:B------:R-:W-:Y:S02]  /*4dd0*/  UMOV UR9, 0x40004040 ;  /* 0x4000404000097882 */ /* 0x000fe40000000000 */
[----:B--2---:R-:W-:Y:S01]  /*4de0*/  @P0 SHF.L.U32 R0, R9, 0x1f, RZ ;  /* 0x0000001f09000819 */ /* 0x004fe200000006ff */
[----:B------:R-:W-:Y:S01]  /*4df0*/  UMOV UR13, 0x40004040 ;  /* 0x40004040000d7882 */ /* 0x000fe20000000000 */
[----:B------:R-:W-:Y:S02]  /*4e00*/  UMOV UR7, 0x40004040 ;  /* 0x4000404000077882 */ /* 0x000fe40000000000 */
[----:B------:R4:W2:Y:S01]  /*4e10*/  @P0 SYNCS.PHASECHK.TRANS64.TRYWAIT P1, [UR4], R0 ;  /* 0x00000000ff0005a7 */ /* 0x0008a20008021104 */
[----:B------:R-:W-:Y:S11]  /*4e20*/  ELECT P0, URZ, PT ;  /* 0x0000000000ff782f */ /* 0x000ff60003800000 */
[----:B------:R-:W-:Y:S02]  /*4e30*/  @!UPT UIADD3 URZ, UPT, UPT, URZ, URZ, URZ ;  /* 0x000000fffffff290 */ /* 0x000fe4000fffe0ff */
[C---:B-----5:R-:W-:Y:S01]  /*4e40*/  @P0 R2UR.BROADCAST UR14, R2.reuse ;  /* 0x00000000020e02ca */ /* 0x060fe200008e0000 */
[----:B------:R-:W-:Y:S01]  /*4e50*/  ULEA UR4, UR5, UR20, 0x8 ;  /* 0x0000001405047291 */ /* 0x000fe2000f8e40ff */
[----:B------:R-:W-:Y:S11]  /*4e60*/  ELECT P0, URZ, PT ;  /* 0x0000000000ff782f */ /* 0x000ff60003800000 */
[----:B------:R-:W-:Y:S02]  /*4e70*/  @!UPT UIADD3 URZ, UPT, UPT, URZ, URZ, URZ ;  /* 0x000000fffffff290 */ /* 0x000fe4000fffe0ff */
[----:B------:R-:W-:Y:S01]  /*4e80*/  @P0 R2UR.BROADCAST UR11, R2 ;  /* 0x00000000020b02ca */ /* 0x000fe200008e0000 */
[----:B------:R-:W-:Y:S01]  /*4e90*/  UIADD3 UR6, UPT, UPT, UR4, 0x80, URZ ;  /* 0x0000008004067890 */ /* 0x000fe2000fffe0ff */
[----:B------:R-:W-:Y:S02]  /*4ea0*/  UMOV UR5, 0x40004040 ;  /* 0x4000404000057882 */ /* 0x000fe40000000000 */
[----:B------:R3:W-:Y:S01]  /*4eb0*/  UTCHMMA.2CTA gdesc[UR8], gdesc[UR4], tmem[UR14], tmem[UR26], idesc[UR27], UP2 ;  /* 0x00ff1a04080075ea */ /* 0x0007e2000920000e */
[----:B------:R-:W-:Y:S08]  /*4ec0*/  UPLOP3.LUT UP2, UPT, UPT, UPT, UPT, 0x80, 0x8 ;  /* 0x000000000008789c */ /* 0x000ff00003f4f070 */
[----:B------:R4:W-:Y:S01]  /*4ed0*/  UTCHMMA.2CTA gdesc[UR12], gdesc[UR6], tmem[UR11], tmem[UR24], idesc[UR25], UPT ;  /* 0x00ff18060c0075ea */ /* 0x0009e2000ba0000b */
[----:B------:R4:W-:Y:S01]  /*4ee0*/  UTCBAR.2CTA.MULTICAST [UR10], URZ, UR19 ;  /* 0x000000ff0a0073e9 */ /* 0x0009e20008200813 */
[----:B---3--:R-:W-:Y:S01]  /*4ef0*/  UMOV UR5, UR15 ;  /* 0x0000000f00057c82 */ /* 0x008fe20008000000 */
[----:B------:R-:W-:Y:S05]  /*4f00*/  BRA.U UP3, `(.L_x_91) ;  /* 0xfffffffd03607547 */ /* 0x000fea000b83ffff */
.L_x_88:
[----:B------:R-:W-:-:S09]  /*4f10*/  UIADD3 UR4, UPT, UPT, UR23, 0x200, URZ ;  /* 0x0000020017047890 */ /* 0x000fd2000fffe0ff */
[----:B------:R3:W-:Y:S01]  /*4f20*/  UTCBAR.2CTA.MULTICAST [UR4], URZ, UR30 ;  /* 0x000000ff040073e9 */ /* 0x0007e2000820081e */
[----:B------:R-:W-:Y:S02]  /*4f30*/  NOP ;  /* 0x0000000000007918 */ /* 0x000fe40000000000 */
.L_x_87:
[----:B---3--:R-:W-:Y:S01]  /*4f40*/  UIADD3 UR4, UPT, UPT, UR22, 0x1, URZ ;  /* 0x0000000116047890 */ /* 0x008fe2000fffe0ff */
[----:B-1----:R-:W-:Y:S02]  /*4f50*/  LOP3.LUT P0, RZ, R6, 0x1, RZ, 0xc0, !PT ;  /* 0x0000000106ff7812 */ /* 0x002fe4000780c0ff */
[----:B------:R-:W-:Y:S01]  /*4f60*/  LOP3.LUT R10, R10, 0x1, RZ, 0x3c, !PT ;  /* 0x000000010a0a7812 */ /* 0x000fe200078e3cff */
[----:B------:R-:W-:-:S04]  /*4f70*/  UISETP.NE.AND UP0, UPT, UR4, 0x2, UPT ;  /* 0x000000020400788c */ /* 0x000fc8000bf05270 */
[----:B------:R-:W-:Y:S02]  /*4f80*/  USEL UR5, URZ, 0x1, UP0 ;  /* 0x00000001ff057887 */ /* 0x000fe40008000000 */
[----:B------:R-:W-:-:S04]  /*4f90*/  USEL UR22, UR4, URZ, UP0 ;  /* 0x000000ff04167287 */ /* 0x000fc80008000000 */
[----:B------:R-:W-:Y:S01]  /*4fa0*/  LOP3.LUT R11, R11, UR5, RZ, 0x3c, !PT ;  /* 0x000000050b0b7c12 */ /* 0x000fe2000f8e3cff */
[----:B------:R-:W-:Y:S07]  /*4fb0*/  @P0 BRA `(.L_x_92) ;  /* 0xfffffff800c00947 */ /* 0x000fee000383ffff */
[----:B------:R-:W1:Y:S01]  /*4fc0*/  S2UR UR8, SR_CgaCtaId ;  /* 0x00000000000879c3 */ /* 0x000e620000008800 */
[----:B------:R-:W-:Y:S01]  /*4fd0*/  ELECT P0, URZ, PT ;  /* 0x0000000000ff782f */ /* 0x000fe20003800000 */
[----:B--2-4-:R-:W-:Y:S01]  /*4fe0*/  HFMA2 R0, -RZ, RZ, 0, 5.9604644775390625e-08 ;  /* 0x00000001ff007431 */ /* 0x014fe200000001ff */
[----:B------:R-:W-:-:S05]  /*4ff0*/  UMOV UR4, 0x40 ;  /* 0x0000004000047882 */ /* 0x000fca0000000000 */
[----:B------:R-:W-:Y:S01]  /*5000*/  UVIRTCOUNT.DEALLOC.SMPOOL 0x80 ;  /* 0x000000800000784c */ /* 0x000fe20000000000 */
[----:B------:R-:W-:Y:S02]  /*5010*/  UISETP.NE.AND UP0, UPT, UR33, URZ, UPT ;  /* 0x000000ff2100728c */ /* 0x000fe4000bf05270 */
[----:B-1----:R-:W-:-:S09]  /*5020*/  ULEA UR8, UR8, UR4, 0x18 ;  /* 0x0000000408087291 */ /* 0x002fd2000f8ec0ff */
[----:B------:R1:W-:Y:S01]  /*5030*/  @P0 STS.U8 [UR8+0x1c], R0 ;  /* 0x00001c00ff000988 */ /* 0x0003e20008000008 */
[----:B------:R-:W-:Y:S05]  /*5040*/  BRA.U UP0, `(.L_x_93) ;  /* 0x0000000100587547 */ /* 0x000fea000b800000 */
[----:B------:R-:W-:Y:S01]  /*5050*/  UIADD3 UR5, UPT, UPT, UR18, 0x210, URZ ;  /* 0x0000021012057890 */ /* 0x000fe2000fffe0ff */
[----:B------:R-:W-:-:S03]  /*5060*/  SHF.L.U32 R2, R11, 0x1f, RZ ;  /* 0x0000001f0b027819 */ /* 0x000fc600000006ff */
[----:B------:R-:W-:-:S09]  /*5070*/  ULEA UR4, UR22, UR5, 0x3 ;  /* 0x0000000516047291 */ /* 0x000fd2000f8e18ff */
[----:B------:R-:W2:Y:S02]  /*5080*/  SYNCS.PHASECHK.TRANS64.TRYWAIT P0, [UR4], R2 ;  /* 0x00000002ff0075a7 */ /* 0x000ea40008001104 */
[----:B--2---:R-:W-:Y:S05]  /*5090*/  @!P0 BRA `(.L_x_94) ;  /* 0x0000006400188947 */ /* 0x004fea0003800000 */
.L_x_231:
[----:B------:R-:W-:-:S04]  /*50a0*/  UIADD3 UR4, UPT, UPT, UR22, 0x1, URZ ;  /* 0x0000000116047890 */ /* 0x000fc8000fffe0ff */
[----:B------:R-:W-:-:S04]  /*50b0*/  UISETP.NE.AND UP1, UPT, UR4, 0x2, UPT ;  /* 0x000000020400788c */ /* 0x000fc8000bf25270 */
[----:B------:R-:W-:Y:S02]  /*50c0*/  USEL UR6, URZ, 0x1, UP1 ;  /* 0x00000001ff067887 */ /* 0x000fe40008800000 */
[----:B------:R-:W-:-:S04]  /*50d0*/  USEL UR4, UR4, URZ, UP1 ;  /* 0x000000ff04047287 */ /* 0x000fc80008800000 */
[----:B------:R-:W-:Y:S01]  /*50e0*/  ULEA UR4, UR4, UR5, 0x3 ;  /* 0x0000000504047291 */ /* 0x000fe2000f8e18ff */
[----:B-1----:R-:W-:-:S04]  /*50f0*/  LOP3.LUT R2, R11, UR6, RZ, 0x3c, !PT ;  /* 0x000000060b027c12 */ /* 0x002fc8000f8e3cff */
[----:B------:R-:W-:Y:S01]  /*5100*/  SHF.L.U32 R2, R2, 0x1f, RZ ;  /* 0x0000001f02027819 */ /* 0x000fe200000006ff */
[----:B------:R-:W-:-:S04]  /*5110*/  IMAD.U32 R0, RZ, RZ, UR4 ;  /* 0x00000004ff007e24 */ /* 0x000fc8000f8e00ff */
[----:B------:R1:W2:Y:S03]  /*5120*/  SYNCS.PHASECHK.TRANS64.TRYWAIT P0, [R0+URZ], R2 ;  /* 0x00000002000075a7 */ /* 0x0002a600080011ff */
[----:B--2---:R-:W-:Y:S05]  /*5130*/  @!P0 NANOSLEEP.SYNCS 0x989680 ;  /* 0x009896800000895d */ /* 0x004fea0003900000 */
[----:B------:R-:W2:Y:S02]  /*5140*/  @!P0 SYNCS.PHASECHK.TRANS64 P0, [R0+URZ], R2 ;  /* 0x00000002000085a7 */ /* 0x000ea400080010ff */
[----:B--2---:R-:W-:Y:S05]  /*5150*/  @P0 BRA `(.L_x_95) ;  /* 0x0000000000200947 */ /* 0x004fea0003800000 */
.L_x_96:
[----:B--2---:R2:W3:Y:S02]  /*5160*/  SYNCS.PHASECHK.TRANS64.TRYWAIT P0, [R0+URZ], R2 ;  /* 0x00000002000075a7 */ /* 0x0044e400080011ff */
[----:B---3--:R-:W-:Y:S05]  /*5170*/  @!P0 NANOSLEEP.SYNCS 0x989680 ;  /* 0x009896800000895d */ /* 0x008fea0003900000 */
[----:B------:R-:W3:Y:S02]  /*5180*/  @!P0 SYNCS.PHASECHK.TRANS64 P0, [R0+URZ], R2 ;  /* 0x00000002000085a7 */ /* 0x000ee400080010ff */
[----:B---3--:R-:W-:Y:S05]  /*5190*/  @!P0 BRA `(.L_x_96) ;  /* 0xfffffffc00f08947 */ /* 0x008fea000383ffff */
[----:B------:R-:W-:Y:S05]  /*51a0*/  BRA `(.L_x_95) ;  /* 0x00000000000c7947 */ /* 0x000fea0003800000 */
.L_x_93:
[----:B------:R-:W-:-:S04]  /*51b0*/  UIADD3 UR4, UPT, UPT, UR18, 0x220, URZ ;  /* 0x0000022012047890 */ /* 0x000fc8000fffe0ff */
[----:B------:R-:W-:-:S09]  /*51c0*/  UPRMT UR4, UR32, 0x654, UR4 ;  /* 0x0000065420047896 */ /* 0x000fd20008000004 */
[----:B------:R-:W-:Y:S03]  /*51d0*/  SYNCS.ARRIVE.TRANS64.RED.A1T0 RZ, [UR4], RZ ;  /* 0x000000ffffff79a7 */ /* 0x000fe60008100404 */
.L_x_95:
[----:B-12---:R-:W-:Y:S01]  /*51e0*/  SHF.L.U32 R2, RZ, 0x1f, RZ ;  /* 0x0000001fff027819 */ /* 0x006fe200000006ff */
[----:B------:R-:W-:Y:S01]  /*51f0*/  UIADD3 UR4, UPT, UPT, UR18, 0x220, URZ ;  /* 0x0000022012047890 */ /* 0x000fe2000fffe0ff */
[----:B------:R-:W-:Y:S02]  /*5200*/  PLOP3.LUT P0, PT, PT, PT, UP0, 0x80, 0x8 ;  /* 0x000000000008781c */ /* 0x000fe40003f0f008 */
[----:B------:R-:W1:Y:S02]  /*5210*/  SYNCS.PHASECHK.TRANS64.TRYWAIT P1, [UR18+0x220], R2 ;  /* 0x00022002ff0075a7 */ /* 0x000e640008021112 */
[----:B-1----:R-:W-:Y:S09]  /*5220*/  @!P1 BRA `(.L_x_97) ;  /* 0x0000006000cc9947 */ /* 0x002ff20003800000 */
.L_x_233:
[----:B------:R-:W-:Y:S01]  /*5230*/  @!UP0 UPRMT UR4, UR32, 0x654, UR4 ;  /* 0x0000065420048896 */ /* 0x000fe20008000004 */
[----:B------:R-:W-:Y:S01]  /*5240*/  LOP3.LUT R3, R3, 0xffff, RZ, 0xc0, !PT ;  /* 0x0000ffff03037812 */ /* 0x000fe200078ec0ff */
[----:B-1----:R-:W-:-:S03]  /*5250*/  IMAD.MOV.U32 R2, RZ, RZ, 0xffff ;  /* 0x0000ffffff027424 */ /* 0x002fc600078e00ff */
[----:B------:R-:W-:-:S04]  /*5260*/  SHF.R.U32.HI R3, RZ, 0x5, R3 ;  /* 0x00000005ff037819 */ /* 0x000fc80000011603 */
[----:B------:R-:W-:Y:S01]  /*5270*/  @!P0 SYNCS.ARRIVE.TRANS64.RED.A1T0 RZ, [UR4], RZ ;  /* 0x000000ffffff89a7 */ /* 0x000fe20008100404 */
[----:B------:R-:W-:Y:S01]  /*5280*/  NOP ;  /* 0x0000000000007918 */ /* 0x000fe20000000000 */
[----:B------:R-:W1:Y:S01]  /*5290*/  LDS R0, [UR8+0x14] ;  /* 0x00001408ff007984 */ /* 0x000e620008000800 */
[----:B------:R-:W-:-:S04]  /*52a0*/  SHF.L.U32 R2, R2, R3, RZ ;  /* 0x0000000302027219 */ /* 0x000fc800000006ff */
[----:B-1----:R-:W-:-:S04]  /*52b0*/  LOP3.LUT R0, R0, R2, RZ, 0xc0, !PT ;  /* 0x0000000200007212 */ /* 0x002fc800078ec0ff */
[----:B------:R-:W-:Y:S01]  /*52c0*/  ISETP.NE.AND P0, PT, R0, R2, PT ;  /* 0x000000020000720c */ /* 0x000fe20003f05270 */
[----:B------:R-:W-:-:S05]  /*52d0*/  IMAD.MOV.U32 R0, RZ, RZ, 0x1 ;  /* 0x00000001ff007424 */ /* 0x000fca00078e00ff */
[----:B------:R-:W-:-:S07]  /*52e0*/  SHF.L.U32 R0, R0, R3, RZ ;  /* 0x0000000300007219 */ /* 0x000fce00000006ff */
[----:B------:R-:W-:Y:S05]  /*52f0*/  @P0 BRA `(.L_x_98) ;  /* 0x00000000005c0947 */ /* 0x000fea0003800000 */
[----:B------:R-:W1:Y:S02]  /*5300*/  LDS R3, [UR8+0x18] ;  /* 0x00001808ff037984 */ /* 0x000e640008000800 */
[----:B-1----:R-:W-:-:S04]  /*5310*/  LOP3.LUT R3, R3, R0, RZ, 0xc0, !PT ;  /* 0x0000000003037212 */ /* 0x002fc800078ec0ff */
[----:B------:R-:W-:-:S13]  /*5320*/  ISETP.NE.AND P0, PT, R3, R0, PT ;  /* 0x000000000300720c */ /* 0x000fda0003f05270 */
[----:B------:R-:W-:Y:S05]  /*5330*/  @P0 BRA `(.L_x_99) ;  /* 0x0000000000400947 */ /* 0x000fea0003800000 */
[----:B------:R-:W-:Y:S01]  /*5340*/  R2UR UR4, R2 ;  /* 0x00000000020472ca */ /* 0x000fe200000e0000 */
[----:B------:R-:W1:Y:S01]  /*5350*/  S2R R3, SR_LANEID ;  /* 0x0000000000037919 */ /* 0x000e620000000000 */
[----:B------:R-:W-:-:S04]  /*5360*/  LOP3.LUT R0, RZ, R0, RZ, 0x33, !PT ;  /* 0x00000000ff007212 */ /* 0x000fc800078e33ff */
[----:B------:R-:W2:Y:S07]  /*5370*/  REDUX UR6, R0 ;  /* 0x00000000000673c4 */ /* 0x000eae0000000000 */
[----:B------:R-:W-:-:S03]  /*5380*/  ULOP3.LUT UR5, URZ, UR4, URZ, 0x33, !UPT ;  /* 0x00000004ff057292 */ /* 0x000fc6000f8e33ff */
[----:B------:R-:W-:Y:S02]  /*5390*/  VOTEU.ANY UR4, UPT, PT ;  /* 0x0000000000047886 */ /* 0x000fe400038e0100 */
[----:B------:R-:W-:Y:S01]  /*53a0*/  UFLO.U32 UR4, UR4 ;  /* 0x00000004000472bd */ /* 0x000fe200080e0000 */
[----:B------:R-:W-:-:S04]  /*53b0*/  IMAD.U32 R2, RZ, RZ, UR5 ;  /* 0x00000005ff027e24 */ /* 0x000fc8000f8e00ff */
[----:B------:R-:W3:Y:S02]  /*53c0*/  REDUX UR7, R2 ;  /* 0x00000000020773c4 */ /* 0x000ee40000000000 */
[----:B------:R4:W-:Y:S01]  /*53d0*/  UTCATOMSWS.AND URZ, UR5 ;  /* 0x0000000500ff79e3 */ /* 0x0009e20008000000 */
[----:B--2---:R-:W-:Y:S01]  /*53e0*/  IMAD.U32 R0, RZ, RZ, UR6 ;  /* 0x00000006ff007e24 */ /* 0x004fe2000f8e00ff */
[----:B-1----:R-:W-:Y:S01]  /*53f0*/  ISETP.EQ.U32.AND P0, PT, R3, UR4, PT ;  /* 0x0000000403007c0c */ /* 0x002fe2000bf02070 */
[----:B---3--:R-:W-:-:S12]  /*5400*/  IMAD.U32 R2, RZ, RZ, UR7 ;  /* 0x00000007ff027e24 */ /* 0x008fd8000f8e00ff */
[----:B------:R4:W-:Y:S04]  /*5410*/  @P0 ATOMS.AND RZ, [UR8+0x14], R2 ;  /* 0x00001402ffff098c */ /* 0x0009e8000a800008 */
[----:B------:R4:W-:Y:S01]  /*5420*/  @P0 ATOMS.AND RZ, [UR8+0x18], R0 ;  /* 0x00001800ffff098c */ /* 0x0009e2000a800008 */
[----:B------:R-:W-:Y:S05]  /*5430*/  BRA `(.L_x_100) ;  /* 0x0000000000147947 */ /* 0x000fea0003800000 */
.L_x_99:
[----:B------:R-:W-:Y:S02]  /*5440*/  MOV R2, 0x5460 ;  /* 0x0000546000027802 */ /* 0x000fe40000000f00 */
[----:B-----5:R-:W-:Y:S05]  /*5450*/  CALL.REL.NOINC `($__internal_0_$__cuda_sm10x_tcgen05_guardrail_trap_col_being_dealloced_not_returned_by_alloc) ;  /* 0x0000006400b07944 */ /* 0x020fea0003c00000 */
[----:B------:R-:W-:Y:S05]  /*5460*/  BRA `(.L_x_100) ;  /* 0x0000000000087947 */ /* 0x000fea0003800000 */
.L_x_98:
[----:B------:R-:W-:Y:S02]  /*5470*/  MOV R2, 0x5490 ;  /* 0x0000549000027802 */ /* 0x000fe40000000f00 */
[----:B-----5:R-:W-:Y:S05]  /*5480*/  CALL.REL.NOINC `($__internal_2_$__cuda_sm10x_tcgen05_guardrail_trap_unallocated_columns_being_dealloced) ;  /* 0x0000006400bc7944 */ /* 0x020fea0003c00000 */
.L_x_100:
[----:B------:R-:W-:Y:S01]  /*5490*/  NOP ;  /* 0x0000000000007918 */ /* 0x000fe20000000000 */
[----:B----4-:R-:W-:Y:S05]  /*54a0*/  EXIT ;  /* 0x000000000000794d */ /* 0x010fea0003800000 */
.L_x_72:
[----:B------:R-:W2:Y:S01]  /*54b0*/  LDCU UR5, c[0x0][0x384] ;  /* 0x00007080ff0577ac */ /* 0x000ea20008000800 */
[----:B------:R-:W-:Y:S02]  /*54c0*/  UISETP.NE.OR UP0, UPT, UR18, 0x3, !UP3 ;  /* 0x000000031200788c */ /* 0x000fe4000df05670 */
[----:B--2---:R-:W-:-:S07]  /*54d0*/  UIADD3 UR5, UPT, UPT, UR5, 0x7f, URZ ;  /* 0x0000007f05057890 */ /* 0x004fce000fffe0ff */
[----:B------:R-:W-:Y:S05]  /*54e0*/  BRA.U UP0, `(.L_x_101) ;  /* 0x0000001900047547 */ /* 0x000fea000b800000 */
[----:B------:R-:W-:Y:S01]  /*54f0*/  USHF.R.S32.HI UR4, URZ, 0x1f, UR5 ;  /* 0x0000001fff047899 */ /* 0x000fe20008011405 */
[----:B------:R-:W2:Y:S01]  /*5500*/  S2UR UR12, SR_CgaCtaId ;  /* 0x00000000000c79c3 */ /* 0x000ea20000008800 */
[----:B------:R-:W3:Y:S01]  /*5510*/  LDCU UR56, c[0x0][0x370] ;  /* 0x00006e00ff3877ac */ /* 0x000ee20008000800 */
[----:B------:R-:W-:Y:S02]  /*5520*/  HFMA2 R10, -RZ, RZ, 0, 5.9604644775390625e-08 ;  /* 0x00000001ff0a7431 */ /* 0x000fe400000001ff */
[----:B------:R-:W-:Y:S01]  /*5530*/  IMAD.MOV.U32 R9, RZ, RZ, RZ ;  /* 0x000000ffff097224 */ /* 0x000fe200078e00ff */
[----:B------:R-:W-:Y:S01]  /*5540*/  ULEA.HI UR4, UR4, UR5, URZ, 0x7 ;  /* 0x0000000504047291 */ /* 0x000fe2000f8f38ff */
[----:B------:R-:W3:Y:S02]  /*5550*/  LDCU.128 UR52, c[0x0][0xb10] ;  /* 0x00016200ff3477ac */ /* 0x000ee40008000c00 */
[----:B------:R-:W4:Y:S01]  /*5560*/  LDC.64 R14, c[0x0][0x348] ;  /* 0x0000d200ff0e7b82 */ /* 0x000f220000000a00 */
[----:B------:R-:W-:Y:S01]  /*5570*/  USHF.R.S32.HI UR46, URZ, 0x7, UR4 ;  /* 0x00000007ff2e7899 */ /* 0x000fe20008011404 */
[----:B------:R-:W1:Y:S05]  /*5580*/  LDCU UR50, c[0x0][0x374] ;  /* 0x00006e80ff3277ac */ /* 0x000e6a0008000800 */
[----:B------:R-:W-:Y:S01]  /*5590*/  IMAD.U32 R2, RZ, RZ, UR46 ;  /* 0x0000002eff027e24 */ /* 0x000fe2000f8e00ff */
[----:B------:R-:W2:Y:S04]  /*55a0*/  LDCU.64 UR4, c[0x0][0x888] ;  /* 0x00011100ff0477ac */ /* 0x000ea80008000a00 */
[----:B------:R-:W-:Y:S01]  /*55b0*/  IABS R0, R2 ;  /* 0x0000000200007213 */ /* 0x000fe20000000000 */
[----:B------:R-:W1:Y:S03]  /*55c0*/  LDCU.64 UR48, c[0x0][0x890] ;  /* 0x00011200ff3077ac */ /* 0x000e660008000a00 */
[----:B------:R-:W-:Y:S01]  /*55d0*/  R2UR UR38, R0 ;  /* 0x00000000002672ca */ /* 0x000fe200000e0000 */
[----:B------:R-:W4:Y:S01]  /*55e0*/  LDCU UR30, c[0x0][0xb0c] ;  /* 0x00016180ff1e77ac */ /* 0x000f220008000800 */
[----:B------:R-:W4:Y:S01]  /*55f0*/  LDCU UR67, c[0x0][0xb20] ;  /* 0x00016400ff4377ac */ /* 0x000f220008000800 */
[----:B------:R-:W4:Y:S10]  /*5600*/  LDCU UR47, c[0x0][0x388] ;  /* 0x00007100ff2f77ac */ /* 0x000f340008000800 */
[----:B------:R-:W4:Y:S01]  /*5610*/  I2F.RP R0, UR38 ;  /* 0x0000002600007d06 */ /* 0x000f220008209400 */
[----:B--2---:R-:W-:Y:S01]  /*5620*/  UISETP.NE.U32.AND UP0, UPT, UR4, URZ, UPT ;  /* 0x000000ff0400728c */ /* 0x004fe2000bf05070 */
[----:B------:R-:W2:Y:S03]  /*5630*/  LDCU UR4, c[0x0][0xb30] ;  /* 0x00016600ff0477ac */ /* 0x000ea60008000800 */
[----:B------:R-:W-:Y:S01]  /*5640*/  UISETP.NE.AND.EX UP6, UPT, UR5, URZ, UPT, UP0 ;  /* 0x000000ff0500728c */ /* 0x000fe2000bfc5300 */
[----:B------:R-:W-:Y:S01]  /*5650*/  UMOV UR31, 0x400 ;  /* 0x00000400001f7882 */ /* 0x000fe20000000000 */
[----:B---3--:R-:W-:-:S02]  /*5660*/  UIMAD.WIDE.U32 UR8, UR56, UR52, URZ ;  /* 0x00000034380872a5 */ /* 0x008fc4000f8e00ff */
[----:B-1----:R-:W-:Y:S01]  /*5670*/  UIMAD.WIDE.U32 UR10, UR50, UR55, URZ ;  /* 0x00000037320a72a5 */ /* 0x002fe2000f8e00ff */
[----:B------:R-:W-:Y:S01]  /*5680*/  UMOV UR6, URZ ;  /* 0x000000ff00067c82 */ /* 0x000fe20008000000 */
[----:B----4-:R-:W1:Y:S01]  /*5690*/  MUFU.RCP R0, R0 ;  /* 0x0000000000007308 */ /* 0x010e620000001000 */
[----:B------:R-:W-:Y:S02]  /*56a0*/  ULEA UR31, UR12, UR31, 0x18 ;  /* 0x0000001f0c1f7291 */ /* 0x000fe4000f8ec0ff */
[----:B------:R-:W-:Y:S02]  /*56b0*/  UISETP.NE.AND UP0, UPT, UR39, 0x1, UPT ;  /* 0x000000012700788c */ /* 0x000fe4000bf05270 */
[----:B------:R-:W-:Y:S02]  /*56c0*/  UISETP.NE.U32.AND UP0, UPT, UR48, URZ, UPT ;  /* 0x000000ff3000728c */ /* 0x000fe4000bf05070 */
[----:B------:R-:W-:Y:S02]  /*56d0*/  UIADD3 UR62, UPT, UPT, UR31, 0x1b8, URZ ;  /* 0x000001b81f3e7890 */ /* 0x000fe4000fffe0ff */
[----:B------:R-:W-:-:S02]  /*56e0*/  UIADD3 UR60, UPT, UPT, UR31, 0x1f8, URZ ;  /* 0x000001f81f3c7890 */ /* 0x000fc4000fffe0ff */
[----:B------:R-:W-:Y:S02]  /*56f0*/  UIADD3 UR41, UPT, UPT, UR31, 0x1a0, URZ ;  /* 0x000001a01f297890 */ /* 0x000fe4000fffe0ff */
[----:B------:R-:W-:Y:S02]  /*5700*/  UIADD3 UR33, UPT, UPT, UR31, 0x1a8, URZ ;  /* 0x000001a81f217890 */ /* 0x000fe4000fffe0ff */
[----:B------:R-:W-:Y:S01]  /*5710*/  UIADD3 UR25, UPT, UPT, UR31, 0x1b0, URZ ;  /* 0x000001b01f197890 */ /* 0x000fe2000fffe0ff */
[----:B-1----:R-:W-:Y:S01]  /*5720*/  VIADD R0, R0, 0xffffffe ;  /* 0x0ffffffe00007836 */ /* 0x002fe20000000000 */
[----:B------:R-:W-:Y:S01]  /*5730*/  UISETP.GE.AND UP3, UPT, UR39, 0x1, UPT ;  /* 0x000000012700788c */ /* 0x000fe2000bf66270 */
[----:B------:R-:W-:Y:S01]  /*5740*/  UMOV UR59, UR9 ;  /* 0x00000009003b7c82 */ /* 0x000fe20008000000 */
[----:B------:R-:W-:Y:S01]  /*5750*/  UMOV UR58, UR11 ;  /* 0x0000000b003a7c82 */ /* 0x000fe20008000000 */
[----:B------:R-:W-:Y:S02]  /*5760*/  UISETP.NE.AND UP3, UPT, UR30, 0x1, UPT ;  /* 0x000000011e00788c */ /* 0x000fe4000bf65270 */
[----:B------:R-:W1:Y:S01]  /*5770*/  F2I.FTZ.U32.TRUNC.NTZ R0, R0 ;  /* 0x0000000000007305 */ /* 0x000e62000021f000 */
[----:B------:R-:W-:-:S02]  /*5780*/  UISETP.NE.AND.EX UP4, UPT, UR49, URZ, UPT, UP0 ;  /* 0x000000ff3100728c */ /* 0x000fc4000bf85300 */
[----:B------:R-:W-:Y:S02]  /*5790*/  UISETP.NE.AND UP5, UPT, UR54, 0x1, UPT ;  /* 0x000000013600788c */ /* 0x000fe4000bfa5270 */
[----:B------:R-:W-:Y:S01]  /*57a0*/  UPLOP3.LUT UP2, UPT, UPT, UPT, UPT, 0x40, 0x4 ;  /* 0x000000000004789c */ /* 0x000fe20003f4e870 */
[----:B------:R-:W3:Y:S01]  /*57b0*/  LDCU.64 UR22, c[0x0][0xb28] ;  /* 0x00016500ff1677ac */ /* 0x000ee20008000a00 */
[----:B------:R-:W-:Y:S02]  /*57c0*/  UPRMT UR62, UR12, 0x654, UR62 ;  /* 0x000006540c3e7896 */ /* 0x000fe4000800003e */
[----:B------:R-:W-:Y:S01]  /*57d0*/  UPRMT UR60, URZ, 0x654, UR60 ;  /* 0x00000654ff3c7896 */ /* 0x000fe2000800003c */
[----:B-1----:R-:W-:Y:S01]  /*57e0*/  R2UR UR7, R0 ;  /* 0x00000000000772ca */ /* 0x002fe200000e0000 */
[----:B------:R-:W-:Y:S01]  /*57f0*/  UPRMT UR65, UR12, 0x654, UR41 ;  /* 0x000006540c417896 */ /* 0x000fe20008000029 */
[----:B------:R-:W-:Y:S01]  /*5800*/  IABS R0, R2 ;  /* 0x0000000200007213 */ /* 0x000fe20000000000 */
[----:B------:R-:W-:Y:S01]  /*5810*/  UPRMT UR64, UR12, 0x654, UR33 ;  /* 0x000006540c407896 */ /* 0x000fe20008000021 */
[----:B------:R-:W-:Y:S01]  /*5820*/  MOV R2, 0x1000 ;  /* 0x0000100000027802 */ /* 0x000fe20000000f00 */
[----:B------:R-:W-:-:S02]  /*5830*/  UPRMT UR63, UR12, 0x654, UR25 ;  /* 0x000006540c3f7896 */ /* 0x000fc40008000019 */
[----:B------:R-:W-:Y:S01]  /*5840*/  IMAD.MOV R0, RZ, RZ, -R0 ;  /* 0x000000ffff007224 */ /* 0x000fe200078e0a00 */
[----:B------:R-:W-:Y:S02]  /*5850*/  USHF.R.U32.HI UR59, URZ, UR53, UR59 ;  /* 0x00000035ff3b7299 */ /* 0x000fe4000801163b */
[----:B------:R-:W-:Y:S02]  /*5860*/  USHF.R.U32.HI UR58, URZ, UR67, UR58 ;  /* 0x00000043ff3a7299 */ /* 0x000fe4000801163a */
[----:B------:R-:W-:Y:S01]  /*5870*/  R2UR UR61, R0 ;  /* 0x00000000003d72ca */ /* 0x000fe200000e0000 */
[----:B------:R-:W-:Y:S02]  /*5880*/  UIADD3 UR5, UPT, UPT, URZ, -UR7, URZ ;  /* 0x80000007ff057290 */ /* 0x000fe4000fffe0ff */
[----:B--2---:R-:W-:Y:S02]  /*5890*/  UISETP.NE.AND UP3, UPT, UR4, 0x1, UPT ;  /* 0x000000010400788c */ /* 0x004fe4000bf65270 */
[----:B------:R-:W-:-:S02]  /*58a0*/  UIMAD UR5, UR5, UR38, URZ ;  /* 0x00000026050572a4 */ /* 0x000fc4000f8e02ff */
[----:B------:R-:W-:Y:S02]  /*58b0*/  UISETP.NE.AND UP0, UPT, UR47, URZ, UPT ;  /* 0x000000ff2f00728c */ /* 0x000fe4000bf05270 */
[----:B------:R-:W-:Y:S02]  /*58c0*/  UIMAD.WIDE.U32 UR6, UR7, UR5, UR6 ;  /* 0x00000005070672a5 */ /* 0x000fe4000f8e0006 */
[----:B------:R-:W-:-:S05]  /*58d0*/  UISETP.NE.AND UP5, UPT, UR46, URZ, UPT ;  /* 0x000000ff2e00728c */ /* 0x000fca000bfa5270 */
[----:B---3--:R-:W-:-:S06]  /*58e0*/  UMOV UR57, UR7 ;  /* 0x0000000700397c82 */ /* 0x008fcc0008000000 */
.L_x_112:
[----:B------:R-:W-:Y:S04]  /*58f0*/  SHF.L.U32 R3, R9, 0x1f, RZ ;  /* 0x0000001f09037819 */ /* 0x000fe800000006ff */
[----:B------:R-:W1:Y:S02]  /*5900*/  SYNCS.PHASECHK.TRANS64.TRYWAIT P0, [UR31+0x1f0], R3 ;  /* 0x0001f003ff0075a7 */ /* 0x000e64000800111f */
[----:B-12---:R-:W-:Y:S05]  /*5910*/  @!P0 BRA `(.L_x_102) ;  /* 0x0000005c00288947 */ /* 0x006fea0003800000 */
.L_x_235:
[----:B------:R-:W2:Y:S01]  /*5920*/  LDS.128 R4, [UR31+0x230] ;  /* 0x0002301fff047984 */ /* 0x000ea20008000c00 */
[----:B------:R-:W-:Y:S01]  /*5930*/  @!PT LDS RZ, [RZ] ;  /* 0x00000000fffff984 */ /* 0x000fe20000000800 */
[----:B------:R-:W-:Y:S01]  /*5940*/  @!PT LDS RZ, [RZ] ;  /* 0x00000000fffff984 */ /* 0x000fe20000000800 */
[----:B------:R-:W-:Y:S01]  /*5950*/  @!PT LDS RZ, [RZ] ;  /* 0x00000000fffff984 */ /* 0x000fe20000000800 */
[----:B------:R-:W-:Y:S01]  /*5960*/  @!PT LDS RZ, [RZ] ;  /* 0x00000000fffff984 */ /* 0x000fe20000000800 */
[----:B------:R3:W-:Y:S06]  /*5970*/  MEMBAR.ALL.CTA ;  /* 0x0000000000007992 */ /* 0x0007ec0000008000 */
[----:B---3--:R-:W3:Y:S02]  /*5980*/  FENCE.VIEW.ASYNC.S ;  /* 0x00000000000073c6 */ /* 0x008ee40000000000 */
[----:B---3--:R-:W-:Y:S01]  /*5990*/  SYNCS.ARRIVE.TRANS64.RED.A1T0 RZ, [UR60], RZ ;  /* 0x000000ffffff79a7 */ /* 0x008fe2000810043c */
[----:B--2---:R-:W-:Y:S11]  /*59a0*/  LOP3.LUT P0, RZ, R6, 0x1, RZ, 0xc0, !PT ;  /* 0x0000000106ff7812 */ /* 0x004ff6000780c0ff */
[----:B------:R-:W-:Y:S02]  /*59b0*/  @!UPT UIADD3 URZ, UPT, UPT, URZ, URZ, URZ ;  /* 0x000000fffffff290 */ /* 0x000fe4000fffe0ff */
[----:B------:R-:W-:Y:S01]  /*59c0*/  VOTEU.ANY UP0, P0 ;  /* 0x0000000000ff7886 */ /* 0x000fe20000000100 */
[----:B------:R-:W-:Y:S11]  /*59d0*/  PLOP3.LUT P0, PT, PT, PT, UP0, 0x80, 0x8 ;  /* 0x000000000008781c */ /* 0x000ff60003f0f008 */
[----:B------:R-:W-:Y:S02]  /*59e0*/  @!UPT UIADD3 URZ, UPT, UPT, URZ, URZ, URZ ;  /* 0x000000fffffff290 */ /* 0x000fe4000fffe0ff */
[----:B-1----:R-:W-:Y:S02]  /*59f0*/  @P0 MOV R3, R4 ;  /* 0x0000000400030202 */ /* 0x002fe40000000f00 */
[----:B------:R-:W-:Y:S02]  /*5a00*/  @P0 LOP3.LUT R0, R5, 0xffff, RZ, 0xc0, !PT ;  /* 0x0000ffff05000812 */ /* 0x000fe400078ec0ff */
[----:B------:R-:W-:Y:S02]  /*5a10*/  @P0 R2UR UR5, R3 ;  /* 0x00000000030502ca */ /* 0x000fe400000e0000 */
[----:B------:R-:W-:Y:S11]  /*5a20*/  @P0 R2UR UR4, R0 ;  /* 0x00000000000402ca */ /* 0x000ff600000e0000 */
[----:B------:R-:W-:Y:S02]  /*5a30*/  @UP0 UMOV UR15, UR5 ;  /* 0x00000005000f0c82 */ /* 0x000fe40008000000 */
[----:B------:R-:W-:Y:S01]  /*5a40*/  @UP0 UMOV UR14, UR4 ;  /* 0x00000004000e0c82 */ /* 0x000fe20008000000 */
[----:B------:R-:W-:Y:S09]  /*5a50*/  UISETP.GE.AND UP0, UPT, UR39, 0x1, UPT ;  /* 0x000000012700788c */ /* 0x000ff2000bf06270 */
[----:B------:R-:W-:Y:S05]  /*5a60*/  BRA.U !UP0, `(.L_x_103) ;  /* 0x0000000108c07547 */ /* 0x000fea000b800000 */
[----:B------:R-:W-:Y:S02]  /*5a70*/  UIMAD.WIDE.U32 UR8, UR14, UR55, URZ ;  /* 0x000000370e0872a5 */ /* 0x000fe4000f8e00ff */
[----:B------:R-:W-:Y:S02]  /*5a80*/  UP2UR UR18, UPR, URZ, 0x4 ;  /* 0x00000004ff127883 */ /* 0x000fe40008000000 */
[----:B------:R-:W-:Y:S02]  /*5a90*/  UISETP.NE.AND UP2, UPT, UR54, 0x1, UPT ;  /* 0x000000013600788c */ /* 0x000fe4000bf45270 */
[----:B------:R-:W-:Y:S02]  /*5aa0*/  UIMAD.WIDE.U32 UR10, UR15, UR52, URZ ;  /* 0x000000340f0a72a5 */ /* 0x000fe4000f8e00ff */
[----:B------:R-:W-:Y:S02]  /*5ab0*/  USEL UR4, UR50, UR58, !UP2 ;  /* 0x0000003a32047287 */ /* 0x000fe4000d000000 */
[----:B------:R-:W-:Y:S02]  /*5ac0*/  UISETP.NE.AND UP0, UPT, UR30, 0x1, UPT ;  /* 0x000000011e00788c */ /* 0x000fe4000bf05270 */
[----:B------:R-:W-:Y:S02]  /*5ad0*/  UP2UR UR20, UPR, URZ, 0x2 ;  /* 0x00000002ff147883 */ /* 0x000fe40008000000 */
[----:B------:R-:W-:Y:S02]  /*5ae0*/  UISETP.NE.AND UP1, UPT, UR39, 0x1, UPT ;  /* 0x000000012700788c */ /* 0x000fe4000bf25270 */
[----:B------:R-:W-:Y:S02]  /*5af0*/  UIMAD.WIDE.U32 UR12, UR4, UR22, URZ ;  /* 0x00000016040c72a5 */ /* 0x000fe4000f8e00ff */
[----:B------:R-:W-:Y:S01]  /*5b00*/  USEL UR7, UR56, UR59, !UP0 ;  /* 0x0000003b38077287 */ /* 0x000fe2000c000000 */
[----:B------:R-:W-:Y:S02]  /*5b10*/  UMOV UR5, UR9 ;  /* 0x0000000900057c82 */ /* 0x000fe40008000000 */
[----:B------:R-:W-:Y:S02]  /*5b20*/  USHF.R.U32.HI UR6, URZ, UR67, UR5 ;  /* 0x00000043ff067299 */ /* 0x000fe40008011605 */
[----:B------:R-:W-:Y:S02]  /*5b30*/  UIMAD.WIDE.U32 UR16, UR7, UR22, URZ ;  /* 0x00000016071072a5 */ /* 0x000fe4000f8e00ff */
[----:B------:R-:W-:Y:S02]  /*5b40*/  USEL UR6, UR14, UR6, !UP2 ;  /* 0x000000060e067287 */ /* 0x000fe4000d000000 */
[----:B------:R-:W-:Y:S01]  /*5b50*/  UISETP.NE.AND UP2, UPT, UR18, URZ, UPT ;  /* 0x000000ff1200728c */ /* 0x000fe2000bf45270 */
[----:B------:R-:W-:Y:S01]  /*5b60*/  UMOV UR5, UR11 ;  /* 0x0000000b00057c82 */ /* 0x000fe20008000000 */
[----:B------:R-:W-:Y:S02]  /*5b70*/  UIMAD.WIDE.U32 UR10, UR6, UR22, URZ ;  /* 0x00000016060a72a5 */ /* 0x000fe4000f8e00ff */
[----:B------:R-:W-:Y:S03]  /*5b80*/  USHF.R.U32.HI UR8, URZ, UR53, UR5 ;  /* 0x00000035ff087299 */ /* 0x000fe60008011605 */
[----:B------:R-:W-:Y:S02]  /*5b90*/  UMOV UR5, UR13 ;  /* 0x0000000d00057c82 */ /* 0x000fe40008000000 */
[----:B------:R-:W-:Y:S03]  /*5ba0*/  @UP1 USHF.R.U32.HI UR4, URZ, UR23, UR5 ;  /* 0x00000017ff041299 */ /* 0x000fe60008011605 */
[----:B------:R-:W-:Y:S01]  /*5bb0*/  UMOV UR5, UR17 ;  /* 0x0000001100057c82 */ /* 0x000fe20008000000 */
[----:B------:R-:W-:Y:S02]  /*5bc0*/  UIMAD UR4, UR39, UR4, URZ ;  /* 0x00000004270472a4 */ /* 0x000fe4000f8e02ff */
[----:B------:R-:W-:Y:S02]  /*5bd0*/  @UP1 USHF.R.U32.HI UR7, URZ, UR23, UR5 ;  /* 0x00000017ff071299 */ /* 0x000fe40008011605 */
[----:B------:R-:W-:Y:S02]  /*5be0*/  USEL UR5, UR15, UR8, !UP0 ;  /* 0x000000080f057287 */ /* 0x000fe4000c000000 */
[----:B------:R-:W-:Y:S02]  /*5bf0*/  UIMAD UR8, UR39, UR7, URZ ;  /* 0x00000007270872a4 */ /* 0x000fe4000f8e02ff */
[----:B------:R-:W-:Y:S03]  /*5c00*/  UISETP.GE.AND UP0, UPT, UR6, UR4, UPT ;  /* 0x000000040600728c */ /* 0x000fe6000bf06270 */
[----:B------:R-:W-:Y:S01]  /*5c10*/  UMOV UR4, UR11 ;  /* 0x0000000b00047c82 */ /* 0x000fe20008000000 */
[----:B------:R-:W-:Y:S02]  /*5c20*/  UISETP.GE.OR UP0, UPT, UR5, UR8, UP0 ;  /* 0x000000080500728c */ /* 0x000fe40008706670 */
[----:B------:R-:W-:Y:S02]  /*5c30*/  USHF.R.U32.HI UR4, URZ, UR23, UR4 ;  /* 0x00000017ff047299 */ /* 0x000fe40008011604 */
[----:B------:R-:W-:Y:S02]  /*5c40*/  UIMAD.WIDE.U32 UR8, UR5, UR22, URZ ;  /* 0x00000016050872a5 */ /* 0x000fe4000f8e00ff */
[----:B------:R-:W-:Y:S04]  /*5c50*/  USEL UR10, UR6, UR4, !UP1 ;  /* 0x00000004060a7287 */ /* 0x000fe8000c800000 */
[----:B------:R-:W-:Y:S01]  /*5c60*/  UIADD3 UR11, UPT, UPT, -UR10, URZ, URZ ;  /* 0x000000ff0a0b7290 */ /* 0x000fe2000fffe1ff */
[----:B------:R-:W-:Y:S02]  /*5c70*/  @!UP0 UMOV UR4, UR9 ;  /* 0x0000000900048c82 */ /* 0x000fe40008000000 */
[----:B------:R-:W-:Y:S02]  /*5c80*/  @!UP0 USHF.R.U32.HI UR4, URZ, UR23, UR4 ;  /* 0x00000017ff048299 */ /* 0x000fe40008011604 */
[----:B------:R-:W-:Y:S02]  /*5c90*/  UIMAD UR8, UR39, UR11, UR6 ;  /* 0x0000000b270872a4 */ /* 0x000fe4000f8e0206 */
[----:B------:R-:W-:Y:S02]  /*5ca0*/  @!UP0 USEL UR4, UR5, UR4, !UP1 ;  /* 0x0000000405048287 */ /* 0x000fe4000c800000 */
[----:B------:R-:W-:Y:S02]  /*5cb0*/  UISETP.NE.AND UP1, UPT, UR20, URZ, UPT ;  /* 0x000000ff1400728c */ /* 0x000fe4000bf25270 */
[----:B------:R-:W-:Y:S02]  /*5cc0*/  @!UP0 UIMAD UR7, UR7, UR8, UR4 ;  /* 0x00000008070782a4 */ /* 0x000fe4000f8e0204 */
[----:B------:R-:W-:Y:S02]  /*5cd0*/  @!UP0 UIADD3 UR9, UPT, UPT, UR10, -UR4, URZ ;  /* 0x800000040a098290 */ /* 0x000fe4000fffe0ff */
[----:B------:R-:W-:Y:S02]  /*5ce0*/  UIADD3 UR8, UPT, UPT, -UR6, URZ, URZ ;  /* 0x000000ff06087290 */ /* 0x000fe4000fffe1ff */
[----:B------:R-:W-:Y:S02]  /*5cf0*/  UIADD3 UR4, UPT, UPT, -UR5, URZ, URZ ;  /* 0x000000ff05047290 */ /* 0x000fe4000fffe1ff */
[----:B------:R-:W-:Y:S03]  /*5d00*/  @!UP0 UIMAD UR6, UR9, UR39, UR5 ;  /* 0x00000027090682a4 */ /* 0x000fe6000f8e0205 */
[----:B------:R-:W-:Y:S01]  /*5d10*/  @!UP0 UMOV UR5, UR7 ;  /* 0x0000000700058c82 */ /* 0x000fe20008000000 */
[----:B------:R-:W-:Y:S02]  /*5d20*/  UIMAD UR7, UR30, UR4, UR15 ;  /* 0x000000041e0772a4 */ /* 0x000fe4000f8e020f */
[----:B------:R-:W-:Y:S02]  /*5d30*/  UIMAD UR4, UR54, UR8, UR14 ;  /* 0x00000008360472a4 */ /* 0x000fe4000f8e020e */
[----:B------:R-:W-:Y:S02]  /*5d40*/  UIMAD UR15, UR5, UR30, UR7 ;  /* 0x0000001e050f72a4 */ /* 0x000fe4000f8e0207 */
[----:B------:R-:W-:Y:S11]  /*5d50*/  UIMAD UR14, UR6, UR54, UR4 ;  /* 0x00000036060e72a4 */ /* 0x000ff6000f8e0204 */
[----:B------:R-:W-:Y:S01]  /*5d60*/  @!UPT UIADD3 URZ, UPT, UPT, URZ, URZ, URZ ;  /* 0x000000fffffff290 */ /* 0x000fe2000fffe0ff */
.L_x_103:
[----:B------:R-:W1:Y:S01]  /*5d70*/  @!UP3 LDCU.128 UR8, c[0x0][0xb10] ;  /* 0x00016200ff08b7ac */ /* 0x000e620008000c00 */
[----:B------:R-:W-:Y:S04]  /*5d80*/  MOV R0, UR19 ;  /* 0x0000001300007c02 */ /* 0x000fe80008000f00 */
[----:B------:R-:W-:Y:S01]  /*5d90*/  IABS R0, R0 ;  /* 0x0000000000007213 */ /* 0x000fe20000000000 */
[----:B------:R-:W2:Y:S01]  /*5da0*/  @!UP3 LDCU UR5, c[0x0][0xb0c] ;  /* 0x00016180ff05b7ac */ /* 0x000ea20008000800 */
[----:B------:R-:W3:Y:S01]  /*5db0*/  @!UP3 LDCU UR4, c[0x0][0xb20] ;  /* 0x00016400ff04b7ac */ /* 0x000ee20008000800 */
[----:B-1----:R-:W-:Y:S04]  /*5dc0*/  UIMAD.WIDE.U32 UR6, UR15, UR8, URZ ;  /* 0x000000080f0672a5 */ /* 0x002fe8000f8e00ff */
[----:B------:R-:W-:Y:S02]  /*5dd0*/  @!UP3 USHF.R.U32.HI UR7, URZ, UR9, UR7 ;  /* 0x00000009ff07b299 */ /* 0x000fe40008011607 */
[----:B------:R-:W-:Y:S02]  /*5de0*/  UIMAD.WIDE.U32 UR8, UR14, UR11, URZ ;  /* 0x0000000b0e0872a5 */ /* 0x000fe4000f8e00ff */
[----:B--2---:R-:W-:Y:S04]  /*5df0*/  @!UP3 UISETP.NE.AND UP0, UPT, UR5, 0x1, UPT ;  /* 0x000000010500b88c */ /* 0x004fe8000bf05270 */
[----:B------:R-:W-:Y:S02]  /*5e00*/  @!UP3 USEL UR7, UR15, UR7, !UP0 ;  /* 0x000000070f07b287 */ /* 0x000fe4000c000000 */
[----:B------:R-:W-:Y:S01]  /*5e10*/  @!UP3 UISETP.NE.AND UP0, UPT, UR10, 0x1, UPT ;  /* 0x000000010a00b88c */ /* 0x000fe2000bf05270 */
[----:B------:R-:W-:Y:S02]  /*5e20*/  @!UP3 UMOV UR6, UR9 ;  /* 0x000000090006bc82 */ /* 0x000fe40008000000 */
[----:B---3--:R-:W-:Y:S04]  /*5e30*/  @!UP3 USHF.R.U32.HI UR6, URZ, UR4, UR6 ;  /* 0x00000004ff06b299 */ /* 0x008fe80008011606 */
[----:B------:R-:W-:Y:S04]  /*5e40*/  @!UP3 USEL UR6, UR14, UR6, !UP0 ;  /* 0x000000060e06b287 */ /* 0x000fe8000c000000 */
[----:B------:R-:W-:Y:S02]  /*5e50*/  @!UP3 UIADD3 UR4, UPT, UPT, -UR7, UR6, URZ ;  /* 0x000000060704b290 */ /* 0x000fe4000fffe1ff */
[----:B------:R-:W-:Y:S02]  /*5e60*/  @!UP3 UIADD3 UR6, UPT, UPT, UR7, -UR6, URZ ;  /* 0x800000060706b290 */ /* 0x000fe4000fffe0ff */
[----:B------:R-:W-:Y:S02]  /*5e70*/  @!UP3 UIMAD UR15, UR4, UR5, UR15 ;  /* 0x00000005040fb2a4 */ /* 0x000fe4000f8e020f */
[----:B------:R-:W-:Y:S01]  /*5e80*/  @!UP3 UIMAD UR14, UR6, UR10, UR14 ;  /* 0x0000000a060eb2a4 */ /* 0x000fe2000f8e020e */
[----:B------:R-:W-:Y:S11]  /*5e90*/  BRA.U UP2, `(.L_x_104) ;  /* 0x0000000102107547 */ /* 0x000ff6000b800000 */
[----:B------:R-:W-:Y:S04]  /*5ea0*/  MOV R8, UR66 ;  /* 0x0000004200087c02 */ /* 0x000fe80008000f00 */
[----:B------:R-:W-:Y:S04]  /*5eb0*/  SHF.L.U32 R8, R8, 0x1f, RZ ;  /* 0x0000001f08087819 */ /* 0x000fe800000006ff */
[----:B------:R-:W1:Y:S02]  /*5ec0*/  SYNCS.PHASECHK.TRANS64.TRYWAIT P1, [UR31+0x1e8], R8 ;  /* 0x0001e808ff0075a7 */ /* 0x000e64000802111f */
[----:B-1----:R-:W-:Y:S05]  /*5ed0*/  @!P1 BRA `(.L_x_105) ;  /* 0x0000005400d09947 */ /* 0x002fea0003800000 */
.L_x_104:
[----:B------:R-:W-:Y:S01]  /*5ee0*/  UISETP.NE.AND UP2, UPT, UR47, URZ, UPT ;  /* 0x000000ff2f00728c */ /* 0x000fe2000bf45270 */
[----:B------:R-:W-:Y:S01]  /*5ef0*/  R2UR UR4, R0 ;  /* 0x00000000000472ca */ /* 0x000fe200000e0000 */
[----:B------:R-:W-:Y:S01]  /*5f00*/  USHF.L.U32 UR43, UR21, 0x6, URZ ;  /* 0x00000006152b7899 */ /* 0x000fe200080006ff */
[----:B-1----:R-:W-:Y:S05]  /*5f10*/  IMAD.U32 R8, RZ, RZ, UR47 ;  /* 0x0000002fff087e24 */ /* 0x002fea000f8e00ff */
[----:B------:R-:W-:Y:S04]  /*5f20*/  IABS R8, R8 ;  /* 0x0000000800087213 */ /* 0x000fe80000000000 */
[----:B------:R-:W1:Y:S02]  /*5f30*/  I2F.RP R12, R8 ;  /* 0x00000008000c7306 */ /* 0x000e640000209400 */
[----:B------:R-:W-:Y:S07]  /*5f40*/  UIMAD.WIDE.U32 UR6, UR57, UR4, URZ ;  /* 0x00000004390672a5 */ /* 0x000fee000f8e00ff */
[----:B------:R-:W-:Y:S02]  /*5f50*/  UMOV UR44, UR7 ;  /* 0x00000007002c7c82 */ /* 0x000fe40008000000 */
[----:B------:R-:W-:Y:S04]  /*5f60*/  UIMAD UR4, UR44, UR61, UR4 ;  /* 0x0000003d2c0472a4 */ /* 0x000fe8000f8e0204 */
[----:B------:R-:W-:Y:S01]  /*5f70*/  UISETP.GT.U32.AND UP0, UPT, UR38, UR4, UPT ;  /* 0x000000042600728c */ /* 0x000fe2000bf04070 */
[----:B-1----:R-:W1:Y:S10]  /*5f80*/  MUFU.RCP R12, R12 ;  /* 0x0000000c000c7308 */ /* 0x002e740000001000 */
[----:B------:R-:W-:Y:S02]  /*5f90*/  @!UP0 UIADD3 UR4, UPT, UPT, UR4, -UR38, URZ ;  /* 0x8000002604048290 */ /* 0x000fe4000fffe0ff */
[----:B------:R-:W-:Y:S02]  /*5fa0*/  @!UP0 UIADD3 UR44, UPT, UPT, UR44, 0x1, URZ ;  /* 0x000000012c2c8890 */ /* 0x000fe4000fffe0ff */
[----:B------:R-:W-:Y:S02]  /*5fb0*/  UISETP.GE.U32.AND UP0, UPT, UR4, UR38, UPT ;  /* 0x000000260400728c */ /* 0x000fe4000bf06070 */
[----:B------:R-:W-:Y:S01]  /*5fc0*/  ULOP3.LUT UR4, UR19, UR46, URZ, 0x3c, !UPT ;  /* 0x0000002e13047292 */ /* 0x000fe2000f8e3cff */
[----:B-1----:R-:W-:Y:S04]  /*5fd0*/  VIADD R12, R12, 0xffffffe ;  /* 0x0ffffffe0c0c7836 */ /* 0x002fe80000000000 */
[----:B------:R-:W1:Y:S04]  /*5fe0*/  F2I.FTZ.U32.TRUNC.NTZ R13, R12 ;  /* 0x0000000c000d7305 */ /* 0x000e68000021f000 */
[----:B------:R-:W-:Y:S02]  /*5ff0*/  @UP0 UIADD3 UR44, UPT, UPT, UR44, 0x1, URZ ;  /* 0x000000012c2c0890 */ /* 0x000fe4000fffe0ff */
[----:B------:R-:W-:Y:S01]  /*6000*/  UISETP.GE.AND UP0, UPT, UR4, URZ, UPT ;  /* 0x000000ff0400728c */ /* 0x000fe2000bf06270 */
[--C-:B-1----:R-:W-:Y:S10]  /*6010*/  IMAD.MOV R3, RZ, RZ, -R13.reuse ;  /* 0x000000ffff037224 */ /* 0x102ff400078e0a0d */
[----:B------:R-:W-:Y:S01]  /*6020*/  @!UP0 UIADD3 UR44, UPT, UPT, -UR44, URZ, URZ ;  /* 0x000000ff2c2c8290 */ /* 0x000fe2000fffe1ff */
[----:B------:R-:W-:Y:S01]  /*6030*/  IMAD.MOV.U32 R12, RZ, RZ, RZ ;  /* 0x000000ffff0c7224 */ /* 0x000fe200078e00ff */
[----:B------:R-:W-:Y:S01]  /*6040*/  @!UP5 ULOP3.LUT UR44, URZ, UR46, URZ, 0x33, !UPT ;  /* 0x0000002eff2cd292 */ /* 0x000fe2000f8e33ff */
[----:B------:R-:W-:Y:S03]  /*6050*/  IMAD R3, R3, R8, RZ ;  /* 0x0000000803037224 */ /* 0x000fe600078e02ff */
[----:B------:R-:W-:Y:S01]  /*6060*/  ULOP3.LUT UR4, UR44, UR47, URZ, 0x3c, !UPT ;  /* 0x0000002f2c047292 */ /* 0x000fe2000f8e3cff */
[----:B------:R-:W-:Y:S01]  /*6070*/  IMAD.HI.U32 R13, R13, R3, R12 ;  /* 0x000000030d0d7227 */ /* 0x000fe200078e000c */
[----:B------:R-:W-:Y:S02]  /*6080*/  MOV R0, UR44 ;  /* 0x0000002c00007c02 */ /* 0x000fe40008000f00 */
[----:B------:R-:W-:Y:S02]  /*6090*/  UISETP.GE.AND UP0, UPT, UR4, URZ, UPT ;  /* 0x000000ff0400728c */ /* 0x000fe4000bf06270 */
[----:B------:R-:W-:Y:S01]  /*60a0*/  IABS R0, R0 ;  /* 0x0000000000007213 */ /* 0x000fe20000000000 */
[----:B------:R-:W-:Y:S04]  /*60b0*/  UIADD3 UR4, UPT, UPT, -UR44, URZ, URZ ;  /* 0x000000ff2c047290 */ /* 0x000fe8000fffe1ff */
[----:B------:R-:W-:Y:S01]  /*60c0*/  IMAD.HI.U32 R13, R13, R0, RZ ;  /* 0x000000000d0d7227 */ /* 0x000fe200078e00ff */
[----:B------:R-:W-:Y:S03]  /*60d0*/  UIMAD UR4, UR46, UR4, UR19 ;  /* 0x000000042e0472a4 */ /* 0x000fe6000f8e0213 */
[----:B------:R-:W-:Y:S01]  /*60e0*/  IMAD.MOV R3, RZ, RZ, -R13 ;  /* 0x000000ffff037224 */ /* 0x000fe200078e0a0d */
[----:B------:R-:W-:Y:S03]  /*60f0*/  USHF.L.U32 UR42, UR4, 0x7, URZ ;  /* 0x00000007042a7899 */ /* 0x000fe600080006ff */
[C---:B------:R-:W-:Y:S05]  /*6100*/  IMAD R0, R8.reuse, R3, R0 ;  /* 0x0000000308007224 */ /* 0x040fea00078e0200 */
[----:B------:R-:W-:Y:S11]  /*6110*/  ISETP.GT.U32.AND P1, PT, R8, R0, PT ;  /* 0x000000000800720c */ /* 0x000ff60003f24070 */
[----:B------:R-:W-:Y:S02]  /*6120*/  @!UPT UIADD3 URZ, UPT, UPT, URZ, URZ, URZ ;  /* 0x000000fffffff290 */ /* 0x000fe4000fffe0ff */
[-C--:B------:R-:W-:Y:S01]  /*6130*/  @!P1 IADD3 R0, PT, PT, R0, -R8.reuse, RZ ;  /* 0x8000000800009210 */ /* 0x080fe20007ffe0ff */
[----:B------:R-:W-:Y:S01]  /*6140*/  @!P1 VIADD R13, R13, 0x1 ;  /* 0x000000010d0d9836 */ /* 0x000fe20000000000 */
[----:B------:R-:W-:Y:S02]  /*6150*/  ISETP.NE.U32.AND P1, PT, RZ, UR48, PT ;  /* 0x00000030ff007c0c */ /* 0x000fe4000bf25070 */
[----:B------:R-:W-:Y:S02]  /*6160*/  ISETP.GE.U32.AND P2, PT, R0, R8, PT ;  /* 0x000000080000720c */ /* 0x000fe40003f46070 */
[----:B------:R-:W-:Y:S02]  /*6170*/  ISETP.NE.AND.EX P1, PT, RZ, UR49, PT, P1 ;  /* 0x00000031ff007c0c */ /* 0x000fe4000bf25310 */
[----:B------:R-:W-:Y:S09]  /*6180*/  SHF.L.U32 R8, R10, 0x1f, RZ ;  /* 0x0000001f0a087819 */ /* 0x000ff200000006ff */
[----:B------:R-:W-:Y:S04]  /*6190*/  @P2 IADD3 R13, PT, PT, R13, 0x1, RZ ;  /* 0x000000010d0d2810 */ /* 0x000fe80007ffe0ff */
[----:B------:R-:W-:Y:S11]  /*61a0*/  R2UR UR45, R13 ;  /* 0x000000000d2d72ca */ /* 0x000ff600000e0000 */
[----:B------:R-:W-:Y:S02]  /*61b0*/  @!UPT UIADD3 URZ, UPT, UPT, URZ, URZ, URZ ;  /* 0x000000fffffff290 */ /* 0x000fe4000fffe0ff */
[----:B------:R-:W-:Y:S02]  /*61c0*/  @!UP0 UIADD3 UR45, UPT, UPT, -UR45, URZ, URZ ;  /* 0x000000ff2d2d8290 */ /* 0x000fe4000fffe1ff */
[----:B------:R-:W-:Y:S04]  /*61d0*/  @!UP2 ULOP3.LUT UR45, URZ, UR47, URZ, 0x33, !UPT ;  /* 0x0000002fff2da292 */ /* 0x000fe8000f8e33ff */
[----:B------:R-:W-:Y:S04]  /*61e0*/  UIADD3 UR5, UPT, UPT, -UR45, URZ, URZ ;  /* 0x000000ff2d057290 */ /* 0x000fe8000fffe1ff */
[----:B------:R-:W-:Y:S01]  /*61f0*/  UIMAD UR44, UR47, UR5, UR44 ;  /* 0x000000052f2c72a4 */ /* 0x000fe2000f8e022c */
[----:B------:R-:W-:Y:S11]  /*6200*/  BRA.U !UP4, `(.L_x_106) ;  /* 0x000000010c387547 */ /* 0x000ff6000b800000 */
[----:B------:R-:W-:Y:S01]  /*6210*/  UPLOP3.LUT UP1, UPT, UPT, UPT, UP6, 0x80, 0x8 ;  /* 0x000000000008789c */ /* 0x000fe20003f2f060 */
[----:B------:R-:W-:Y:S01]  /*6220*/  HFMA2 R0, -RZ, RZ, 0, 5.9604644775390625e-08 ;  /* 0x00000001ff007431 */ /* 0x000fe200000001ff */
[----:B------:R-:W1:Y:S01]  /*6230*/  LDCU.64 UR8, c[0x0][0x358] ;  /* 0x00006b00ff0877ac */ /* 0x000e620008000a00 */
[----:B------:R-:W-:Y:S03]  /*6240*/  IMAD.MOV.U32 R49, RZ, RZ, 0x1 ;  /* 0x00000001ff317424 */ /* 0x000fe600078e00ff */
[----:B------:R-:W-:Y:S05]  /*6250*/  PLOP3.LUT P2, PT, PT, PT, UP1, 0x80, 0x8 ;  /* 0x000000000008781c */ /* 0x000fea0003f4f018 */
[----:B------:R-:W2:Y:S01]  /*6260*/  @UP1 LDCU.64 UR4, c[0x0][0x888] ;  /* 0x00011100ff0417ac */ /* 0x000ea20008000a00 */
[----:B------:R-:W-:Y:S07]  /*6270*/  @UP1 UIMAD UR6, UR51, UR48, URZ ;  /* 0x00000030330612a4 */ /* 0x000fee000f8e02ff */
[----:B------:R-:W-:Y:S01]  /*6280*/  @!P2 PRMT R49, R0, 0x7610, R49 ;  /* 0x000076100031a816 */ /* 0x000fe20000000031 */
[----:B--2---:R-:W-:Y:S06]  /*6290*/  @UP1 UIMAD.WIDE UR4, UR6, 0x4, UR4 ;  /* 0x00000004060418a5 */ /* 0x004fec000f8e0204 */
[----:B-----5:R-:W-:Y:S01]  /*62a0*/  IMAD.U32 R26, RZ, RZ, UR4 ;  /* 0x00000004ff1a7e24 */ /* 0x020fe2000f8e00ff */
[----:B------:R-:W-:Y:S04]  /*62b0*/  MOV R27, UR5 ;  /* 0x00000005001b7c02 */ /* 0x000fe80008000f00 */
[----:B------:R-:W2:Y:S01]  /*62c0*/  @!UP1 LDCU UR4, c[0x0][0x880] ;  /* 0x00011000ff0497ac */ /* 0x000ea20008000800 */
[----:B-1----:R1:W5:Y:S02]  /*62d0*/  @P2 LDG.E R26, desc[UR8][R26.64] ;  /* 0x000000081a1a2981 */ /* 0x002364000c1e1900 */
[----:B-12---:R-:W-:Y:S07]  /*62e0*/  @!P2 IMAD.U32 R26, RZ, RZ, UR4 ;  /* 0x00000004ff1aae24 */ /* 0x006fee000f8e00ff */
.L_x_106:
[----:B-----5:R-:W-:Y:S01]  /*62f0*/  @!P1 FSETP.EQ.AND P3, PT, R26, RZ, PT ;  /* 0x000000ff1a00920b */ /* 0x020fe20003f62000 */
[----:B------:R-:W-:Y:S01]  /*6300*/  @!UPT UIADD3 URZ, UPT, UPT, URZ, URZ, URZ ;  /* 0x000000fffffff290 */ /* 0x000fe2000fffe0ff */
[----:B------:R-:W-:Y:S11]  /*6310*/  @!P1 BRA `(.L_x_107) ;  /* 0x0000000000149947 */ /* 0x000ff60003800000 */
[----:B------:R-:W-:Y:S02]  /*6320*/  LOP3.LUT P1, RZ, R49, 0xff, RZ, 0xc0, !PT ;  /* 0x000000ff31ff7812 */ /* 0x000fe4000782c0ff */
[----:B------:R-:W-:Y:S04]  /*6330*/  PLOP3.LUT P3, PT, PT, PT, UP1, 0x80, 0x8 ;  /* 0x000000000008781c */ /* 0x000fe80003f6f018 */
[----:B------:R-:W-:Y:S07]  /*6340*/  PLOP3.LUT P3, PT, P3, PT, PT, 0x8, 0x80 ;  /* 0x000000000080781c */ /* 0x000fee0001f6e170 */
[----:B------:R-:W-:Y:S11]  /*6350*/  @P1 FSETP.EQ.AND P3, PT, R26, RZ, PT ;  /* 0x000000ff1a00120b */ /* 0x000ff60003f62000 */
[----:B------:R-:W-:Y:S02]  /*6360*/  @!UPT UIADD3 URZ, UPT, UPT, URZ, URZ, URZ ;  /* 0x000000fffffff290 */ /* 0x000fe4000fffe0ff */
.L_x_107:
[----:B------:R-:W1:Y:S01]  /*6370*/  SYNCS.PHASECHK.TRANS64.TRYWAIT P1, [UR31+0x1c0], R8 ;  /* 0x0001c008ff0075a7 */ /* 0x000e62000802111f */
[----:B------:R-:W-:Y:S04]  /*6380*/  ELECT P2, URZ, PT ;  /* 0x0000000000ff782f */ /* 0x000fe80003840000 */
[----:B------:R-:W-:Y:S01]  /*6390*/  PLOP3.LUT P2, PT, P3, P2, PT, 0xf2, 0x2f ;  /* 0x00000000002f781c */ /* 0x000fe20001f45e72 */
[----:B------:R-:W-:Y:S01]  /*63a0*/  @!UPT UIADD3 URZ, UPT, UPT, URZ, URZ, URZ ;  /* 0x000000fffffff290 */ /* 0x000fe2000fffe0ff */
[----:B-1----:R-:W-:Y:S11]  /*63b0*/  @!P1 BRA `(.L_x_108) ;  /* 0x0000005000b09947 */ /* 0x002ff60003800000 */
.L_x_238:
[----:B------:R-:W-:Y:S01]  /*63c0*/  @!P2 IADD3 R3, P1, PT, R14, 0x580, RZ ;  /* 0x000005800e03a810 */ /* 0x000fe20007f3e0ff */
[----:B------:R-:W-:Y:S01]  /*63d0*/  VOTEU.ALL UP0, P2 ;  /* 0x0000000000ff7886 */ /* 0x000fe20001000000 */
[----:B------:R-:W-:Y:S01]  /*63e0*/  UMOV UR6, 0x0 ;  /* 0x0000000000067882 */ /* 0x000fe20000000000 */
[----:B------:R-:W-:Y:S01]  /*63f0*/  UMOV UR7, 0x10000000 ;  /* 0x1000000000077882 */ /* 0x000fe20000000000 */
[----:B------:R-:W-:Y:S01]  /*6400*/  @!P2 R2UR UR5, R3 ;  /* 0x000000000305a2ca */ /* 0x000fe200000e0000 */
[----:B-1----:R-:W-:Y:S01]  /*6410*/  @!P2 IMAD.X R0, RZ, RZ, R15, P1 ;  /* 0x000000ffff00a224 */ /* 0x002fe200008e060f */
[----:B------:R-:W-:Y:S02]  /*6420*/  @!UP0 UIADD3 UR40, UPT, UPT, UR31, 0x300, URZ ;  /* 0x000003001f288890 */ /* 0x000fe4000fffe0ff */
[----:B------:R-:W-:Y:S02]  /*6430*/  @!UP0 UIADD3 UR10, UPT, UPT, UR42, 0x40, URZ ;  /* 0x000000402a0a8890 */ /* 0x000fe4000fffe0ff */
[----:B------:R-:W-:Y:S01]  /*6440*/  @!P2 R2UR UR4, R0 ;  /* 0x000000000004a2ca */ /* 0x000fe200000e0000 */
[----:B------:R-:W-:Y:S01]  /*6450*/  @!UP0 UIADD3 UR8, UPT, UPT, UR31, 0xb00, URZ ;  /* 0x00000b001f088890 */ /* 0x000fe2000fffe0ff */
[----:B------:R-:W-:Y:S01]  /*6460*/  @!P2 IMAD.MOV.U32 R0, RZ, RZ, 0x1000 ;  /* 0x00001000ff00a424 */ /* 0x000fe200078e00ff */
[----:B------:R-:W-:Y:S01]  /*6470*/  VOTEU.ALL UP0, P2 ;  /* 0x0000000000ff7886 */ /* 0x000fe20001000000 */
[----:B------:R-:W-:Y:S01]  /*6480*/  UMOV UR9, UR41 ;  /* 0x0000002900097c82 */ /* 0x000fe20008000000 */
[----:B------:R-:W-:Y:S01]  /*6490*/  UMOV UR11, UR43 ;  /* 0x0000002b000b7c82 */ /* 0x000fe20008000000 */
[----:B------:R-:W-:Y:S01]  /*64a0*/  UMOV UR12, UR44 ;  /* 0x0000002c000c7c82 */ /* 0x000fe20008000000 */
[----:B------:R-:W-:Y:S01]  /*64b0*/  IMAD.U32 R12, RZ, RZ, UR5 ;  /* 0x00000005ff0c7e24 */ /* 0x000fe2000f8e00ff */
[----:B------:R-:W-:Y:S05]  /*64c0*/  UMOV UR13, UR45 ;  /* 0x0000002d000d7c82 */ /* 0x000fea0008000000 */
[----:B------:R-:W-:Y:S01]  /*64d0*/  IMAD.U32 R13, RZ, RZ, UR4 ;  /* 0x00000004ff0d7e24 */ /* 0x000fe2000f8e00ff */
[----:B------:R-:W-:Y:S04]  /*64e0*/  @!P2 R2UR UR4, R12 ;  /* 0x000000000c04a2ca */ /* 0x000fe800000e0000 */
[----:B------:R-:W-:Y:S11]  /*64f0*/  @!P2 R2UR UR5, R13 ;  /* 0x000000000d05a2ca */ /* 0x000ff600000e0000 */
[----:B------:R-:W-:Y:S02]  /*6500*/  @!UPT UIADD3 URZ, UPT, UPT, URZ, URZ, URZ ;  /* 0x000000fffffff290 */ /* 0x000fe4000fffe0ff */
[----:B------:R1:W-:Y:S01]  /*6510*/  @!UP0 UTMALDG.4D [UR40], [UR4], desc[UR6] ;  /* 0x00000628040085b4 */ /* 0x0003e20008019000 */
[----:B------:R-:W-:Y:S05]  /*6520*/  VOTEU.ALL UP0, P2 ;  /* 0x0000000000ff7886 */ /* 0x000fea0001000000 */
[----:B------:R1:W-:Y:S01]  /*6530*/  @!UP0 UTMALDG.4D [UR8], [UR4], desc[UR6] ;  /* 0x00000608040085b4 */ /* 0x0003e20008019000 */
[----:B------:R1:W-:Y:S01]  /*6540*/  @!P2 SYNCS.ARRIVE.TRANS64.RED.A0TR RZ, [UR31+0x1a0], R0 ;  /* 0x0001a000ffffa9a7 */ /* 0x0003e2000830041f */
[----:B------:R-:W-:Y:S01]  /*6550*/  SYNCS.ARRIVE.TRANS64.RED.A1T0 RZ, [UR65], RZ ;  /* 0x000000ffffff79a7 */ /* 0x000fe20008100441 */
[----:B------:R-:W2:Y:S02]  /*6560*/  SYNCS.PHASECHK.TRANS64.TRYWAIT P1, [UR31+0x1c8], R8 ;  /* 0x0001c808ff0075a7 */ /* 0x000ea4000802111f */
[----:B-12---:R-:W-:Y:S05]  /*6570*/  @!P1 BRA `(.L_x_109) ;  /* 0x0000005000589947 */ /* 0x006fea0003800000 */
.L_x_240:
        /* <DEDUP_REMOVED lines=11> */
[----:B------:R-:W-:Y:S01]  /*6630*/  @!UP0 UIADD3 UR8, UPT, UPT, UR31, 0x1b00, URZ ;  /* 0x00001b001f088890 */ /* 0x000fe2000fffe0ff */
[----:B------:R-:W-:Y:S01]  /*6640*/  VOTEU.ALL UP0, P2 ;  /* 0x0000000000ff7886 */ /* 0x000fe20001000000 */
[----:B------:R-:W-:Y:S02]  /*6650*/  UMOV UR35, UR43 ;  /* 0x0000002b00237c82 */ /* 0x000fe40008000000 */
[----:B------:R-:W-:Y:S01]  /*6660*/  IMAD.U32 R12, RZ, RZ, UR5 ;  /* 0x00000005ff0c7e24 */ /* 0x000fe2000f8e00ff */
[----:B------:R-:W-:Y:S01]  /*6670*/  UMOV UR36, UR44 ;  /* 0x0000002c00247c82 */ /* 0x000fe20008000000 */
[----:B------:R-:W-:Y:S01]  /*6680*/  UMOV UR37, UR45 ;  /* 0x0000002d00257c82 */ /* 0x000fe20008000000 */
[----:B------:R-:W-:Y:S01]  /*6690*/  UMOV UR9, UR33 ;  /* 0x0000002100097c82 */ /* 0x000fe20008000000 */
[----:B------:R-:W-:Y:S01]  /*66a0*/  UMOV UR11, UR43 ;  /* 0x0000002b000b7c82 */ /* 0x000fe20008000000 */
[----:B------:R-:W-:Y:S01]  /*66b0*/  UMOV UR12, UR44 ;  /* 0x0000002c000c7c82 */ /* 0x000fe20008000000 */
[----:B------:R-:W-:Y:S01]  /*66c0*/  IMAD.U32 R13, RZ, RZ, UR4 ;  /* 0x00000004ff0d7e24 */ /* 0x000fe2000f8e00ff */
[----:B------:R-:W-:Y:S01]  /*66d0*/  @!P2 R2UR UR4, R12 ;  /* 0x000000000c04a2ca */ /* 0x000fe200000e0000 */
[----:B------:R-:W-:Y:S03]  /*66e0*/  UMOV UR13, UR45 ;  /* 0x0000002d000d7c82 */ /* 0x000fe60008000000 */
        /* <DEDUP_REMOVED lines=9> */
.L_x_242:
        /* <DEDUP_REMOVED lines=30> */
[----:B--2---:R-:W-:Y:S01]  /*6960*/  @P0 SHF.R.U32.HI R0, RZ, 0x10, R5 ;  /* 0x00000010ff000819 */ /* 0x004fe20000011605 */
[----:B------:R-:W2:Y:S03]  /*6970*/  SYNCS.PHASECHK.TRANS64.TRYWAIT P1, [UR31+0x1d8], R8 ;  /* 0x0001d808ff0075a7 */ /* 0x000ea6000802111f */
[----:B------:R-:W-:Y:S01]  /*6980*/  @P0 R2UR UR51, R0 ;  /* 0x00000000003302ca */ /* 0x000fe200000e0000 */
[----:B------:R-:W-:Y:S03]  /*6990*/  @!UPT UIADD3 URZ, UPT, UPT, URZ, URZ, URZ ;  /* 0x000000fffffff290 */ /* 0x000fe6000fffe0ff */
[----:B-12---:R-:W-:Y:S11]  /*69a0*/  @!P1 BRA `(.L_x_111) ;  /* 0x0000004c007c9947 */ /* 0x006ff60003800000 */
.L_x_244:
[----:B------:R-:W-:Y:S01]  /*69b0*/  UPLOP3.LUT UP2, UPT, UPT, UPT, UPT, 0x80, 0x8 ;  /* 0x000000000008789c */ /* 0x000fe20003f4f070 */
[----:B------:R-:W-:Y:S01]  /*69c0*/  @!P2 IADD3 R3, P0, PT, R14, 0x580, RZ ;  /* 0x000005800e03a810 */ /* 0x000fe20007f1e0ff */
[----:B------:R-:W-:Y:S01]  /*69d0*/  UMOV UR6, 0x0 ;  /* 0x0000000000067882 */ /* 0x000fe20000000000 */
[----:B------:R-:W-:Y:S01]  /*69e0*/  UMOV UR7, 0x10000000 ;  /* 0x1000000000077882 */ /* 0x000fe20000000000 */
[----:B------:R-:W-:Y:S01]  /*69f0*/  UMOV UR19, UR43 ;  /* 0x0000002b00137c82 */ /* 0x000fe20008000000 */
[----:B------:R-:W-:Y:S01]  /*6a00*/  @!P2 R2UR UR5, R3 ;  /* 0x000000000305a2ca */ /* 0x000fe200000e0000 */
[----:B-1----:R-:W-:Y:S01]  /*6a10*/  @!P2 IMAD.X R0, RZ, RZ, R15, P0 ;  /* 0x000000ffff00a224 */ /* 0x002fe200000e060f */
[----:B------:R-:W-:Y:S01]  /*6a20*/  VOTEU.ALL UP0, P2 ;  /* 0x0000000000ff7886 */ /* 0x000fe20001000000 */
[----:B------:R-:W-:Y:S01]  /*6a30*/  UMOV UR20, UR44 ;  /* 0x0000002c00147c82 */ /* 0x000fe20008000000 */
[----:B------:R-:W-:Y:S01]  /*6a40*/  UMOV UR21, UR45 ;  /* 0x0000002d00157c82 */ /* 0x000fe20008000000 */
[----:B------:R-:W-:Y:S01]  /*6a50*/  UMOV UR11, UR43 ;  /* 0x0000002b000b7c82 */ /* 0x000fe20008000000 */
[----:B------:R-:W-:Y:S01]  /*6a60*/  @!P2 R2UR UR4, R0 ;  /* 0x000000000004a2ca */ /* 0x000fe200000e0000 */
[----:B------:R-:W-:Y:S01]  /*6a70*/  @!UP0 UIADD3 UR18, UPT, UPT, UR42, 0x30, URZ ;  /* 0x000000302a128890 */ /* 0x000fe2000fffe0ff */
[----:B------:R-:W-:Y:S01]  /*6a80*/  R2UR UR26, R51 ;  /* 0x00000000331a72ca */ /* 0x000fe200000e0000 */
[----:B------:R-:W-:Y:S01]  /*6a90*/  @!UP0 UIADD3 UR16, UPT, UPT, UR31, 0x3300, URZ ;  /* 0x000033001f108890 */ /* 0x000fe2000fffe0ff */
[----:B------:R-:W-:Y:S01]  /*6aa0*/  R2UR UR24, R52 ;  /* 0x00000000341872ca */ /* 0x000fe200000e0000 */
[----:B------:R-:W-:Y:S01]  /*6ab0*/  @!UP0 UIADD3 UR17, UPT, UPT, UR31, 0x1b8, URZ ;  /* 0x000001b81f118890 */ /* 0x000fe2000fffe0ff */
[----:B------:R-:W-:Y:S01]  /*6ac0*/  LOP3.LUT P0, RZ, R6, 0x1, RZ, 0xc0, !PT ;  /* 0x0000000106ff7812 */ /* 0x000fe2000780c0ff */
[----:B------:R-:W-:Y:S01]  /*6ad0*/  IMAD.U32 R12, RZ, RZ, UR5 ;  /* 0x00000005ff0c7e24 */ /* 0x000fe2000f8e00ff */
[----:B------:R-:W-:Y:S01]  /*6ae0*/  @!UP0 UIADD3 UR10, UPT, UPT, UR42, 0x70, URZ ;  /* 0x000000702a0a8890 */ /* 0x000fe2000fffe0ff */
[----:B------:R-:W-:Y:S01]  /*6af0*/  LOP3.LUT R10, R10, 0x1, RZ, 0x3c, !PT ;  /* 0x000000010a0a7812 */ /* 0x000fe200078e3cff */
[----:B------:R-:W-:Y:S01]  /*6b00*/  @!UP0 UIADD3 UR8, UPT, UPT, UR31, 0x3b00, URZ ;  /* 0x00003b001f088890 */ /* 0x000fe2000fffe0ff */
[----:B------:R-:W-:Y:S01]  /*6b10*/  LOP3.LUT R9, R9, 0x1, RZ, 0x3c, !PT ;  /* 0x0000000109097812 */ /* 0x000fe200078e3cff */
[----:B------:R-:W-:Y:S01]  /*6b20*/  VOTEU.ALL UP0, P2 ;  /* 0x0000000000ff7886 */ /* 0x000fe20001000000 */
[----:B------:R-:W-:Y:S01]  /*6b30*/  IMAD.U32 R13, RZ, RZ, UR4 ;  /* 0x00000004ff0d7e24 */ /* 0x000fe2000f8e00ff */
[----:B------:R-:W-:Y:S01]  /*6b40*/  @!P2 R2UR UR4, R12 ;  /* 0x000000000c04a2ca */ /* 0x000fe200000e0000 */
[----:B------:R-:W-:Y:S01]  /*6b50*/  UMOV UR12, UR44 ;  /* 0x0000002c000c7c82 */ /* 0x000fe20008000000 */
[----:B------:R-:W-:Y:S01]  /*6b60*/  UMOV UR13, UR45 ;  /* 0x0000002d000d7c82 */ /* 0x000fe20008000000 */
[----:B------:R-:W-:Y:S01]  /*6b70*/  UMOV UR9, UR17 ;  /* 0x0000001100097c82 */ /* 0x000fe20008000000 */
[----:B------:R-:W-:Y:S11]  /*6b80*/  @!P2 R2UR UR5, R13 ;  /* 0x000000000d05a2ca */ /* 0x000ff600000e0000 */
[----:B------:R-:W-:Y:S02]  /*6b90*/  @!UPT UIADD3 URZ, UPT, UPT, URZ, URZ, URZ ;  /* 0x000000fffffff290 */ /* 0x000fe4000fffe0ff */
[----:B------:R1:W-:Y:S01]  /*6ba0*/  @!UP0 UTMALDG.4D [UR16], [UR4], desc[UR6] ;  /* 0x00000610040085b4 */ /* 0x0003e20008019000 */
[----:B------:R-:W-:Y:S05]  /*6bb0*/  VOTEU.ALL UP0, P2 ;  /* 0x0000000000ff7886 */ /* 0x000fea0001000000 */
[----:B------:R2:W-:Y:S01]  /*6bc0*/  @!UP0 UTMALDG.4D [UR8], [UR4], desc[UR6] ;  /* 0x00000608040085b4 */ /* 0x0005e20008019000 */
[----:B------:R2:W-:Y:S01]  /*6bd0*/  @!P2 SYNCS.ARRIVE.TRANS64.RED.A0TR RZ, [UR31+0x1b8], R2 ;  /* 0x0001b802ffffa9a7 */ /* 0x0005e2000830041f */
[----:B------:R-:W-:Y:S01]  /*6be0*/  SYNCS.ARRIVE.TRANS64.RED.A1T0 RZ, [UR62], RZ ;  /* 0x000000ffffff79a7 */ /* 0x000fe2000810043e */
[----:B-1----:R-:W-:Y:S02]  /*6bf0*/  UIADD3 UR19, UPT, UPT, UR14, UR26, URZ ;  /* 0x0000001a0e137290 */ /* 0x002fe4000fffe0ff */
[----:B------:R-:W-:Y:S01]  /*6c00*/  UIADD3 UR21, UPT, UPT, UR15, UR24, URZ ;  /* 0x000000180f157290 */ /* 0x000fe2000fffe0ff */
[----:B------:R-:W-:Y:S11]  /*6c10*/  @P0 BRA `(.L_x_112) ;  /* 0xffffffec00340947 */ /* 0x000ff6000383ffff */
[----:B--2---:R-:W-:-:S04]  /*6c20*/  SHF.L.U32 R2, R10, 0x1f, RZ ;  /* 0x0000001f0a027819 */ /* 0x004fc800000006ff */
[----:B------:R-:W1:Y:S02]  /*6c30*/  SYNCS.PHASECHK.TRANS64.TRYWAIT P0, [UR31+0x1c0], R2 ;  /* 0x0001c002ff0075a7 */ /* 0x000e64000800111f */
[----:B-1----:R-:W-:Y:S05]  /*6c40*/  @!P0 BRA `(.L_x_113) ;  /* 0x0000004800ec8947 */ /* 0x002fea0003800000 */
.L_x_246:
[----:B------:R-:W2:Y:S02]  /*6c50*/  SYNCS.PHASECHK.TRANS64.TRYWAIT P0, [UR31+0x1c8], R2 ;  /* 0x0001c802ff0075a7 */ /* 0x000ea4000800111f */
[----:B--2---:R-:W-:Y:S05]  /*6c60*/  @!P0 BRA `(.L_x_114) ;  /* 0x0000004800fc8947 */ /* 0x004fea0003800000 */
.L_x_248:
[----:B------:R-:W2:Y:S02]  /*6c70*/  SYNCS.PHASECHK.TRANS64.TRYWAIT P0, [UR31+0x1d0], R2 ;  /* 0x0001d002ff0075a7 */ /* 0x000ea4000800111f */
[----:B--2---:R-:W-:Y:S05]  /*6c80*/  @!P0 BRA `(.L_x_115) ;  /* 0x0000004c000c8947 */ /* 0x004fea0003800000 */
.L_x_250:
[----:B-1----:R-:W-:-:S07]  /*6c90*/  MOV R0, UR31 ;  /* 0x0000001f00007c02 */ /* 0x002fce0008000f00 */
.L_x_116:
[----:B-1----:R-:W-:-:S04]  /*6ca0*/  SHF.L.U32 R2, R10, 0x1f, RZ ;  /* 0x0000001f0a027819 */ /* 0x002fc800000006ff */
[----:B------:R1:W2:Y:S03]  /*6cb0*/  SYNCS.PHASECHK.TRANS64.TRYWAIT P0, [R0+URZ+0x1d8], R2 ;  /* 0x0001d802000075a7 */ /* 0x0002a600080011ff */
[----:B--2---:R-:W-:Y:S05]  /*6cc0*/  @!P0 NANOSLEEP.SYNCS 0x989680 ;  /* 0x009896800000895d */ /* 0x004fea0003900000 */
[----:B------:R-:W2:Y:S02]  /*6cd0*/  @!P0 SYNCS.PHASECHK.TRANS64 P0, [R0+URZ+0x1d8], R2 ;  /* 0x0001d802000085a7 */ /* 0x000ea400080010ff */
[----:B--2---:R-:W-:Y:S05]  /*6ce0*/  @P0 EXIT ;  /* 0x000000000000094d */ /* 0x004fea0003800000 */
[----:B------:R-:W-:Y:S05]  /*6cf0*/  BRA `(.L_x_116) ;  /* 0xfffffffc00e87947 */ /* 0x000fea000383ffff */
.L_x_101:
[----:B------:R-:W-:-:S06]  /*6d00*/  UISETP.GE.AND UP0, UPT, UR18, 0x4, UPT ;  /* 0x000000041200788c */ /* 0x000fcc000bf06270 */
[----:B------:R-:W-:-:S13]  /*6d10*/  PLOP3.LUT P0, PT, PT, PT, UP0, 0x80, 0x8 ;  /* 0x000000000008781c */ /* 0x000fda0003f0f008 */
[----:B-1----:R-:W-:Y:S05]  /*6d20*/  @!P0 EXIT ;  /* 0x000000000000894d */ /* 0x002fea0003800000 */
[----:B------:R-:W1:Y:S08]  /*6d30*/  S2UR UR4, SR_CgaCtaId ;  /* 0x00000000000479c3 */ /* 0x000e700000008800 */
[----:B------:R-:W-:Y:S01]  /*6d40*/  BAR.SYNC.DEFER_BLOCKING 0x6, 0xa0 ;  /* 0x0182800000007b1d */ /* 0x000fe20000010000 */
[C---:B------:R-:W-:Y:S01]  /*6d50*/  IMAD.SHL.U32 R0, R50.reuse, 0x200000, RZ ;  /* 0x0020000032007824 */ /* 0x040fe200078e00ff */
[----:B------:R-:W-:Y:S01]  /*6d60*/  SHF.L.U32 R4, R50, 0x9, RZ ;  /* 0x0000000932047819 */ /* 0x000fe200000006ff */
[C---:B------:R-:W-:Y:S01]  /*6d70*/  IMAD.SHL.U32 R48, R59.reuse, 0x10, RZ ;  /* 0x000000103b307824 */ /* 0x040fe200078e00ff */
[----:B------:R-:W-:Y:S01]  /*6d80*/  USHF.R.S32.HI UR53, URZ, 0x1f, UR5 ;  /* 0x0000001fff357899 */ /* 0x000fe20008011405 */
[----:B------:R-:W-:Y:S01]  /*6d90*/  IMAD.U32 R23, R59, 0x10000, RZ ;  /* 0x000100003b177824 */ /* 0x000fe200078e00ff */
[----:B------:R-:W-:-:S02]  /*6da0*/  UMOV UR49, 0x400 ;  /* 0x0000040000317882 */ /* 0x000fc40000000000 */
[----:B------:R-:W2:Y:S01]  /*6db0*/  LDC.64 R42, c[0x0][0x8b0] ;  /* 0x00022c00ff2a7b82 */ /* 0x000ea20000000a00 */
[----:B------:R-:W3:Y:S01]  /*6dc0*/  LDCU.64 UR6, c[0x0][0x890] ;  /* 0x00011200ff0677ac */ /* 0x000ee20008000a00 */
[C---:B------:R-:W-:Y:S01]  /*6dd0*/  IMAD.SHL.U32 R5, R59.reuse, 0x2, RZ ;  /* 0x000000023b057824 */ /* 0x040fe200078e00ff */
[----:B------:R-:W-:Y:S01]  /*6de0*/  LOP3.LUT R0, R0, 0x200000, RZ, 0xc0, !PT ;  /* 0x0020000000007812 */ /* 0x000fe200078ec0ff */
[----:B------:R-:W-:Y:S01]  /*6df0*/  HFMA2 R57, -RZ, RZ, 0, 5.9604644775390625e-08 ;  /* 0x00000001ff397431 */ /* 0x000fe200000001ff */
[C---:B------:R-:W-:Y:S01]  /*6e00*/  LOP3.LUT R6, R48.reuse, 0x40, RZ, 0xc0, !PT ;  /* 0x0000004030067812 */ /* 0x040fe200078ec0ff */
[----:B------:R-:W-:Y:S01]  /*6e10*/  ULEA.HI UR53, UR53, UR5, URZ, 0x7 ;  /* 0x0000000535357291 */ /* 0x000fe2000f8f38ff */
[----:B------:R-:W-:Y:S01]  /*6e20*/  LOP3.LUT R58, R48, 0x5b0, RZ, 0xc0, !PT ;  /* 0x000005b0303a7812 */ /* 0x000fe200078ec0ff */
[----:B------:R-:W4:Y:S01]  /*6e30*/  LDC.64 R40, c[0x0][0x8a8] ;  /* 0x00022a00ff287b82 */ /* 0x000f220000000a00 */
[----:B------:R-:W-:Y:S01]  /*6e40*/  LOP3.LUT R23, R0, 0x400000, R23, 0xf8, !PT ;  /* 0x0040000000177812 */ /* 0x000fe200078ef817 */
[----:B------:R-:W-:Y:S01]  /*6e50*/  IMAD.MOV.U32 R22, RZ, RZ, RZ ;  /* 0x000000ffff167224 */ /* 0x000fe200078e00ff */
[----:B------:R-:W-:Y:S01]  /*6e60*/  LOP3.LUT R0, R6, 0x8, R5, 0xf8, !PT ;  /* 0x0000000806007812 */ /* 0x000fe200078ef805 */
[----:B------:R-:W-:Y:S01]  /*6e70*/  IMAD.MOV.U32 R56, RZ, RZ, RZ ;  /* 0x000000ffff387224 */ /* 0x000fe200078e00ff */
[----:B------:R-:W-:Y:S01]  /*6e80*/  LOP3.LUT R58, R58, 0x200, R4, 0xf8, !PT ;  /* 0x000002003a3a7812 */ /* 0x000fe200078ef804 */
[----:B------:R-:W2:Y:S01]  /*6e90*/  LDCU UR62, c[0x0][0x370] ;  /* 0x00006e00ff3e77ac */ /* 0x000ea20008000800 */
[----:B------:R-:W-:-:S02]  /*6ea0*/  LOP3.LUT R59, R59, 0x60, RZ, 0xc0, !PT ;  /* 0x000000603b3b7812 */ /* 0x000fc400078ec0ff */
[----:B------:R-:W-:Y:S01]  /*6eb0*/  LOP3.LUT R58, R58, R0, RZ, 0xfc, !PT ;  /* 0x000000003a3a7212 */ /* 0x000fe200078efcff */
[----:B-1----:R-:W-:Y:S01]  /*6ec0*/  ULEA UR49, UR4, UR49, 0x18 ;  /* 0x0000003104317291 */ /* 0x002fe2000f8ec0ff */
[----:B---3--:R-:W-:Y:S01]  /*6ed0*/  IMAD.U32 R61, RZ, RZ, UR6 ;  /* 0x00000006ff3d7e24 */ /* 0x008fe2000f8e00ff */
[----:B------:R-:W-:Y:S01]  /*6ee0*/  MOV R55, RZ ;  /* 0x000000ff00377202 */ /* 0x000fe20000000f00 */
[----:B------:R-:W-:Y:S01]  /*6ef0*/  IMAD.U32 R60, RZ, RZ, UR7 ;  /* 0x00000007ff3c7e24 */ /* 0x000fe2000f8e00ff */
[----:B------:R-:W-:Y:S01]  /*6f00*/  UIADD3 UR4, UPT, UPT, UR49, 0x300, URZ ;  /* 0x0000030031047890 */ /* 0x000fe2000fffe0ff */
[----:B------:R-:W1:Y:S04]  /*6f10*/  LDCU UR45, c[0x0][0xb0c] ;  /* 0x00016180ff2d77ac */ /* 0x000e680008000800 */
[----:B------:R-:W3:Y:S01]  /*6f20*/  LDS R2, [UR49+0x240] ;  /* 0x00024031ff027984 */ /* 0x000ee20008000800 */
[----:B------:R-:W-:Y:S01]  /*6f30*/  IMAD.U32 R54, RZ, RZ, UR4 ;  /* 0x00000004ff367e24 */ /* 0x000fe2000f8e00ff */
[----:B------:R-:W1:Y:S01]  /*6f40*/  LDCU UR38, c[0x0][0xb30] ;  /* 0x00016600ff2677ac */ /* 0x000e620008000800 */
[----:B------:R-:W1:Y:S01]  /*6f50*/  LDCU.64 UR60, c[0x0][0x888] ;  /* 0x00011100ff3c77ac */ /* 0x000e620008000a00 */
[----:B------:R-:W1:Y:S01]  /*6f60*/  LDCU.64 UR46, c[0x0][0xb28] ;  /* 0x00016500ff2e77ac */ /* 0x000e620008000a00 */
[----:B------:R-:W1:Y:S01]  /*6f70*/  LDCU.128 UR56, c[0x0][0xb10] ;  /* 0x00016200ff3877ac */ /* 0x000e620008000c00 */
[----:B------:R-:W1:Y:S01]  /*6f80*/  LDCU UR55, c[0x0][0x374] ;  /* 0x00006e80ff3777ac */ /* 0x000e620008000800 */
[----:B------:R-:W-:Y:S01]  /*6f90*/  USHF.R.S32.HI UR53, URZ, 0x7, UR53 ;  /* 0x00000007ff357899 */ /* 0x000fe20008011435 */
[----:B------:R-:W-:Y:S01]  /*6fa0*/  UMOV UR54, URZ ;  /* 0x000000ff00367c82 */ /* 0x000fe20008000000 */
[----:B------:R-:W-:Y:S01]  /*6fb0*/  UMOV UR52, URZ ;  /* 0x000000ff00347c82 */ /* 0x000fe20008000000 */
[C---:B---3--:R-:W-:Y:S01]  /*6fc0*/  VIADD R3, R2.reuse, 0x40 ;  /* 0x0000004002037836 */ /* 0x048fe20000000000 */
[----:B------:R-:W-:-:S04]  /*6fd0*/  LOP3.LUT R2, R2, 0xffff, RZ, 0xc0, !PT ;  /* 0x0000ffff02027812 */ /* 0x000fc800078ec0ff */
[----:B------:R-:W-:-:S05]  /*6fe0*/  LOP3.LUT R3, R3, 0xffff, RZ, 0xc0, !PT ;  /* 0x0000ffff03037812 */ /* 0x000fca00078ec0ff */
[----:B-12-4-:R3:W-:Y:S02]  /*6ff0*/  STL.64 [R1], R2 ;  /* 0x0000000201007387 */ /* 0x0167e40000100a00 */
.L_x_160:
[----:B---3--:R-:W-:Y:S04]  /*7000*/  SHF.L.U32 R2, R55, 0x1f, RZ ;  /* 0x0000001f37027819 */ /* 0x008fe800000006ff */
[----:B-1----:R-:W1:Y:S02]  /*7010*/  SYNCS.PHASECHK.TRANS64.TRYWAIT P0, [UR49+0x1f0], R2 ;  /* 0x0001f002ff0075a7 */ /* 0x002e640008001131 */
[----:B-1----:R-:W-:Y:S05]  /*7020*/  @!P0 BRA `(.L_x_117) ;  /* 0x00000048003c8947 */ /* 0x002fea0003800000 */
.L_x_252:
[----:B-1----:R-:W-:Y:S01]  /*7030*/  LEA R2, R22, UR48, 0x2 ;  /* 0x0000003016027c11 */ /* 0x002fe2000f8e10ff */
[----:B------:R-:W1:Y:S01]  /*7040*/  LDS.128 R44, [UR49+0x230] ;  /* 0x00023031ff2c7984 */ /* 0x000e620008000c00 */
[----:B------:R-:W-:Y:S02]  /*7050*/  UIADD3 UR4, UPT, UPT, UR49, 0x1f8, URZ ;  /* 0x000001f831047890 */ /* 0x000fe4000fffe0ff */
[----:B------:R-:W-:Y:S01]  /*7060*/  UISETP.GE.AND UP1, UPT, UR39, 0x1, UPT ;  /* 0x000000012700788c */ /* 0x000fe2000bf26270 */
[----:B------:R-:W-:Y:S01]  /*7070*/  @!PT LDS RZ, [RZ] ;  /* 0x00000000fffff984 */ /* 0x000fe20000000800 */
[----:B------:R-:W-:Y:S01]  /*7080*/  @!PT LDS RZ, [RZ] ;  /* 0x00000000fffff984 */ /* 0x000fe20000000800 */
[----:B------:R-:W-:Y:S01]  /*7090*/  @!PT LDS RZ, [RZ] ;  /* 0x00000000fffff984 */ /* 0x000fe20000000800 */
[----:B------:R-:W-:Y:S01]  /*70a0*/  @!PT LDS RZ, [RZ] ;  /* 0x00000000fffff984 */ /* 0x000fe20000000800 */
[----:B------:R2:W-:Y:S06]  /*70b0*/  MEMBAR.ALL.CTA ;  /* 0x0000000000007992 */ /* 0x0005ec0000008000 */
[----:B--2---:R-:W2:Y:S01]  /*70c0*/  FENCE.VIEW.ASYNC.S ;  /* 0x00000000000073c6 */ /* 0x004ea20000000000 */
[----:B------:R-:W-:Y:S09]  /*70d0*/  UPRMT UR4, URZ, 0x654, UR4 ;  /* 0x00000654ff047896 */ /* 0x000ff20008000004 */
[----:B--2---:R-:W-:Y:S01]  /*70e0*/  SYNCS.ARRIVE.TRANS64.RED.A1T0 RZ, [UR4], RZ ;  /* 0x000000ffffff79a7 */ /* 0x004fe20008100404 */
[----:B------:R-:W5:Y:S01]  /*70f0*/  LDL R2, [R2] ;  /* 0x0000000002027983 */ /* 0x000f620000100800 */
[----:B-1----:R-:W-:Y:S11]  /*7100*/  LOP3.LUT P0, RZ, R46, 0x1, RZ, 0xc0, !PT ;  /* 0x000000012eff7812 */ /* 0x002ff6000780c0ff */
[----:B------:R-:W-:Y:S02]  /*7110*/  @!UPT UIADD3 URZ, UPT, UPT, URZ, URZ, URZ ;  /* 0x000000fffffff290 */ /* 0x000fe4000fffe0ff */
[----:B------:R-:W-:Y:S01]  /*7120*/  VOTEU.ANY UP0, P0 ;  /* 0x0000000000ff7886 */ /* 0x000fe20000000100 */
[----:B------:R-:W-:Y:S11]  /*7130*/  PLOP3.LUT P0, PT, PT, PT, UP0, 0x80, 0x8 ;  /* 0x000000000008781c */ /* 0x000ff60003f0f008 */
[----:B------:R-:W-:Y:S02]  /*7140*/  @!UPT UIADD3 URZ, UPT, UPT, URZ, URZ, URZ ;  /* 0x000000fffffff290 */ /* 0x000fe4000fffe0ff */
[----:B------:R-:W-:Y:S02]  /*7150*/  @P0 MOV R3, R44 ;  /* 0x0000002c00030202 */ /* 0x000fe40000000f00 */
[----:B------:R-:W-:Y:S02]  /*7160*/  @P0 LOP3.LUT R0, R45, 0xffff, RZ, 0xc0, !PT ;  /* 0x0000ffff2d000812 */ /* 0x000fe400078ec0ff */
[----:B------:R-:W-:Y:S02]  /*7170*/  @P0 R2UR UR5, R3 ;  /* 0x00000000030502ca */ /* 0x000fe400000e0000 */
[----:B------:R-:W-:Y:S01]  /*7180*/  @P0 R2UR UR4, R0 ;  /* 0x00000000000402ca */ /* 0x000fe200000e0000 */
[----:B------:R-:W-:Y:S05]  /*7190*/  IMAD.U32 R0, RZ, RZ, UR53 ;  /* 0x00000035ff007e24 */ /* 0x000fea000f8e00ff */
[----:B------:R-:W-:Y:S05]  /*71a0*/  IABS R3, R0 ;  /* 0x0000000000037213 */ /* 0x000fea0000000000 */
[----:B------:R-:W-:Y:S02]  /*71b0*/  @UP0 UMOV UR37, UR5 ;  /* 0x0000000500250c82 */ /* 0x000fe40008000000 */
[----:B------:R-:W-:Y:S01]  /*71c0*/  @UP0 UMOV UR36, UR4 ;  /* 0x0000000400240c82 */ /* 0x000fe20008000000 */
[----:B------:R-:W-:Y:S05]  /*71d0*/  BRA.U !UP1, `(.L_x_118) ;  /* 0x0000000109cc7547 */ /* 0x000fea000b800000 */
[----:B------:R-:W1:Y:S01]  /*71e0*/  LDCU UR9, c[0x0][0xb20] ;  /* 0x00016400ff0977ac */ /* 0x000e620008000800 */
[----:B------:R-:W-:Y:S02]  /*71f0*/  UIMAD.WIDE.U32 UR4, UR55, UR59, URZ ;  /* 0x0000003b370472a5 */ /* 0x000fe4000f8e00ff */
[----:B------:R-:W-:Y:S02]  /*7200*/  UIMAD.WIDE.U32 UR6, UR62, UR56, URZ ;  /* 0x000000383e0672a5 */ /* 0x000fe4000f8e00ff */
[----:B------:R-:W-:Y:S02]  /*7210*/  UIMAD.WIDE.U32 UR10, UR36, UR59, URZ ;  /* 0x0000003b240a72a5 */ /* 0x000fe4000f8e00ff */
[----:B------:R-:W-:Y:S02]  /*7220*/  UISETP.NE.AND UP0, UPT, UR58, 0x1, UPT ;  /* 0x000000013a00788c */ /* 0x000fe4000bf05270 */
[----:B------:R-:W-:Y:S02]  /*7230*/  UISETP.NE.AND UP1, UPT, UR45, 0x1, UPT ;  /* 0x000000012d00788c */ /* 0x000fe4000bf25270 */
[----:B------:R-:W-:Y:S02]  /*7240*/  UISETP.NE.AND UP2, UPT, UR39, 0x1, UPT ;  /* 0x000000012700788c */ /* 0x000fe4000bf45270 */
[----:B------:R-:W-:Y:S01]  /*7250*/  UIMAD.WIDE.U32 UR12, UR37, UR56, URZ ;  /* 0x00000038250c72a5 */ /* 0x000fe2000f8e00ff */
[----:B------:R-:W-:Y:S01]  /*7260*/  UMOV UR4, UR5 ;  /* 0x0000000500047c82 */ /* 0x000fe20008000000 */
[----:B------:R-:W-:Y:S01]  /*7270*/  UMOV UR6, UR11 ;  /* 0x0000000b00067c82 */ /* 0x000fe20008000000 */
[----:B-1----:R-:W-:Y:S03]  /*7280*/  USHF.R.U32.HI UR8, URZ, UR9, UR4 ;  /* 0x00000009ff087299 */ /* 0x002fe60008011604 */
[----:B------:R-:W-:Y:S02]  /*7290*/  UMOV UR4, UR7 ;  /* 0x0000000700047c82 */ /* 0x000fe40008000000 */
[----:B------:R-:W-:Y:S02]  /*72a0*/  USHF.R.U32.HI UR5, URZ, UR57, UR4 ;  /* 0x00000039ff057299 */ /* 0x000fe40008011604 */
[----:B------:R-:W-:Y:S02]  /*72b0*/  USEL UR4, UR55, UR8, !UP0 ;  /* 0x0000000837047287 */ /* 0x000fe4000c000000 */
[----:B------:R-:W-:Y:S02]  /*72c0*/  USHF.R.U32.HI UR8, URZ, UR9, UR6 ;  /* 0x00000009ff087299 */ /* 0x000fe40008011606 */
[----:B------:R-:W-:Y:S02]  /*72d0*/  UIMAD.WIDE.U32 UR6, UR4, UR46, URZ ;  /* 0x0000002e040672a5 */ /* 0x000fe4000f8e00ff */
[----:B------:R-:W-:Y:S02]  /*72e0*/  USEL UR9, UR62, UR5, !UP1 ;  /* 0x000000053e097287 */ /* 0x000fe4000c800000 */
[----:B------:R-:W-:Y:S02]  /*72f0*/  USEL UR8, UR36, UR8, !UP0 ;  /* 0x0000000824087287 */ /* 0x000fe4000c000000 */
[----:B------:R-:W-:Y:S01]  /*7300*/  UIMAD.WIDE.U32 UR10, UR9, UR46, URZ ;  /* 0x0000002e090a72a5 */ /* 0x000fe2000f8e00ff */
[----:B------:R-:W-:Y:S01]  /*7310*/  UMOV UR6, UR7 ;  /* 0x0000000700067c82 */ /* 0x000fe20008000000 */
[----:B------:R-:W-:Y:S01]  /*7320*/  UMOV UR5, UR13 ;  /* 0x0000000d00057c82 */ /* 0x000fe20008000000 */
[----:B------:R-:W-:Y:S02]  /*7330*/  @UP2 USHF.R.U32.HI UR4, URZ, UR47, UR6 ;  /* 0x0000002fff042299 */ /* 0x000fe40008011606 */
[----:B------:R-:W-:Y:S02]  /*7340*/  USHF.R.U32.HI UR5, URZ, UR57, UR5 ;  /* 0x00000039ff057299 */ /* 0x000fe40008011605 */
[----:B------:R-:W-:Y:S02]  /*7350*/  UIMAD UR4, UR39, UR4, URZ ;  /* 0x00000004270472a4 */ /* 0x000fe4000f8e02ff */
[----:B------:R-:W-:Y:S02]  /*7360*/  USEL UR5, UR37, UR5, !UP1 ;  /* 0x0000000525057287 */ /* 0x000fe4000c800000 */
[----:B------:R-:W-:Y:S01]  /*7370*/  UISETP.GE.AND UP0, UPT, UR8, UR4, UPT ;  /* 0x000000040800728c */ /* 0x000fe2000bf06270 */
[----:B------:R-:W-:Y:S01]  /*7380*/  UMOV UR6, UR11 ;  /* 0x0000000b00067c82 */ /* 0x000fe20008000000 */
[----:B------:R-:W-:Y:S02]  /*7390*/  UIMAD.WIDE.U32 UR10, UR8, UR46, URZ ;  /* 0x0000002e080a72a5 */ /* 0x000fe4000f8e00ff */
[----:B------:R-:W-:Y:S04]  /*73a0*/  @UP2 USHF.R.U32.HI UR9, URZ, UR47, UR6 ;  /* 0x0000002fff092299 */ /* 0x000fe80008011606 */
[----:B------:R-:W-:Y:S01]  /*73b0*/  UIMAD UR6, UR39, UR9, URZ ;  /* 0x00000009270672a4 */ /* 0x000fe2000f8e02ff */
[----:B------:R-:W-:Y:S03]  /*73c0*/  UMOV UR4, UR11 ;  /* 0x0000000b00047c82 */ /* 0x000fe60008000000 */
[----:B------:R-:W-:Y:S02]  /*73d0*/  UISETP.GE.OR UP0, UPT, UR5, UR6, UP0 ;  /* 0x000000060500728c */ /* 0x000fe40008706670 */
[----:B------:R-:W-:Y:S02]  /*73e0*/  USHF.R.U32.HI UR4, URZ, UR47, UR4 ;  /* 0x0000002fff047299 */ /* 0x000fe40008011604 */
[----:B------:R-:W-:Y:S02]  /*73f0*/  UIMAD.WIDE.U32 UR6, UR5, UR46, URZ ;  /* 0x0000002e050672a5 */ /* 0x000fe4000f8e00ff */
[----:B------:R-:W-:Y:S02]  /*7400*/  USEL UR11, UR8, UR4, !UP2 ;  /* 0x00000004080b7287 */ /* 0x000fe4000d000000 */
[----:B------:R-:W-:Y:S02]  /*7410*/  UIADD3 UR6, UPT, UPT, -UR5, URZ, URZ ;  /* 0x000000ff05067290 */ /* 0x000fe4000fffe1ff */
[----:B------:R-:W-:Y:S02]  /*7420*/  UIADD3 UR10, UPT, UPT, -UR11, URZ, URZ ;  /* 0x000000ff0b0a7290 */ /* 0x000fe4000fffe1ff */
[----:B------:R-:W-:Y:S02]  /*7430*/  UIMAD UR6, UR45, UR6, UR37 ;  /* 0x000000062d0672a4 */ /* 0x000fe4000f8e0225 */
[----:B------:R-:W-:Y:S01]  /*7440*/  UIMAD UR10, UR39, UR10, UR8 ;  /* 0x0000000a270a72a4 */ /* 0x000fe2000f8e0208 */
[----:B------:R-:W-:Y:S01]  /*7450*/  @!UP0 UMOV UR4, UR7 ;  /* 0x0000000700048c82 */ /* 0x000fe20008000000 */
[----:B------:R-:W-:Y:S02]  /*7460*/  UIADD3 UR7, UPT, UPT, -UR8, URZ, URZ ;  /* 0x000000ff08077290 */ /* 0x000fe4000fffe1ff */
[----:B------:R-:W-:Y:S04]  /*7470*/  @!UP0 USHF.R.U32.HI UR4, URZ, UR47, UR4 ;  /* 0x0000002fff048299 */ /* 0x000fe80008011604 */
[----:B------:R-:W-:Y:S04]  /*7480*/  @!UP0 USEL UR4, UR5, UR4, !UP2 ;  /* 0x0000000405048287 */ /* 0x000fe8000d000000 */
[----:B------:R-:W-:Y:S02]  /*7490*/  @!UP0 UIMAD UR9, UR9, UR10, UR4 ;  /* 0x0000000a090982a4 */ /* 0x000fe4000f8e0204 */
[----:B------:R-:W-:Y:S02]  /*74a0*/  @!UP0 UIADD3 UR10, UPT, UPT, UR11, -UR4, URZ ;  /* 0x800000040b0a8290 */ /* 0x000fe4000fffe0ff */
[----:B------:R-:W-:Y:S02]  /*74b0*/  UIMAD UR4, UR58, UR7, UR36 ;  /* 0x000000073a0472a4 */ /* 0x000fe4000f8e0224 */
[----:B------:R-:W-:Y:S03]  /*74c0*/  @!UP0 UIMAD UR8, UR10, UR39, UR5 ;  /* 0x000000270a0882a4 */ /* 0x000fe6000f8e0205 */
[----:B------:R-:W-:Y:S02]  /*74d0*/  @!UP0 UMOV UR5, UR9 ;  /* 0x0000000900058c82 */ /* 0x000fe40008000000 */
[----:B------:R-:W-:Y:S02]  /*74e0*/  UIMAD UR37, UR5, UR45, UR6 ;  /* 0x0000002d052572a4 */ /* 0x000fe4000f8e0206 */
[----:B------:R-:W-:Y:S11]  /*74f0*/  UIMAD UR36, UR8, UR58, UR4 ;  /* 0x0000003a082472a4 */ /* 0x000ff6000f8e0204 */
[----:B------:R-:W-:Y:S01]  /*7500*/  @!UPT UIADD3 URZ, UPT, UPT, URZ, URZ, URZ ;  /* 0x000000fffffff290 */ /* 0x000fe2000fffe0ff */
.L_x_118:
[----:B------:R-:W1:Y:S01]  /*7510*/  LDCU UR11, c[0x0][0x388] ;  /* 0x00007100ff0b77ac */ /* 0x000e620008000800 */
[----:B------:R-:W-:Y:S01]  /*7520*/  R2UR UR6, R3 ;  /* 0x00000000030672ca */ /* 0x000fe200000e0000 */
[----:B------:R-:W-:Y:S01]  /*7530*/  BSSY.RECONVERGENT B6, `(.L_x_119) ;  /* 0x0000074000067945 */ /* 0x000fe20003800200 */
[----:B------:R-:W-:Y:S01]  /*7540*/  IABS R0, R0 ;  /* 0x0000000000007213 */ /* 0x000fe20000000000 */
[----:B------:R-:W-:Y:S04]  /*7550*/  USHF.L.U32 UR42, UR21, 0x6, URZ ;  /* 0x00000006152a7899 */ /* 0x000fe800080006ff */
[----:B------:R-:W-:Y:S05]  /*7560*/  IMAD.MOV R0, RZ, RZ, -R0 ;  /* 0x000000ffff007224 */ /* 0x000fea00078e0a00 */
[----:B------:R-:W-:Y:S01]  /*7570*/  R2UR UR9, R0 ;  /* 0x00000000000972ca */ /* 0x000fe200000e0000 */
[----:B------:R-:W2:Y:S10]  /*7580*/  I2F.RP R3, UR6 ;  /* 0x0000000600037d06 */ /* 0x000eb40008209400 */
[----:B--2---:R-:W2:Y:S01]  /*7590*/  MUFU.RCP R3, R3 ;  /* 0x0000000300037308 */ /* 0x004ea20000001000 */
[----:B-1----:R-:W-:Y:S05]  /*75a0*/  IMAD.U32 R4, RZ, RZ, UR11 ;  /* 0x0000000bff047e24 */ /* 0x002fea000f8e00ff */
[----:B------:R-:W-:Y:S04]  /*75b0*/  IABS R4, R4 ;  /* 0x0000000400047213 */ /* 0x000fe80000000000 */
[----:B------:R-:W1:Y:S01]  /*75c0*/  I2F.RP R6, R4 ;  /* 0x0000000400067306 */ /* 0x000e620000209400 */
[----:B--2---:R-:W-:Y:S09]  /*75d0*/  VIADD R3, R3, 0xffffffe ;  /* 0x0ffffffe03037836 */ /* 0x004ff20000000000 */
[----:B------:R-:W2:Y:S10]  /*75e0*/  F2I.FTZ.U32.TRUNC.NTZ R3, R3 ;  /* 0x0000000300037305 */ /* 0x000eb4000021f000 */
[----:B-1----:R-:W1:Y:S01]  /*75f0*/  MUFU.RCP R6, R6 ;  /* 0x0000000600067308 */ /* 0x002e620000001000 */
[----:B--2---:R-:W-:Y:S01]  /*7600*/  R2UR UR5, R3 ;  /* 0x00000000030572ca */ /* 0x004fe200000e0000 */
[----:B------:R-:W-:Y:S05]  /*7610*/  IMAD.U32 R3, RZ, RZ, UR19 ;  /* 0x00000013ff037e24 */ /* 0x000fea000f8e00ff */
[----:B------:R-:W-:Y:S04]  /*7620*/  IABS R3, R3 ;  /* 0x0000000300037213 */ /* 0x000fe80000000000 */
[----:B------:R-:W-:Y:S01]  /*7630*/  R2UR UR8, R3 ;  /* 0x00000000030872ca */ /* 0x000fe200000e0000 */
[----:B-1----:R-:W-:Y:S02]  /*7640*/  VIADD R6, R6, 0xffffffe ;  /* 0x0ffffffe06067836 */ /* 0x002fe40000000000 */
[----:B------:R-:W-:Y:S02]  /*7650*/  UIADD3 UR4, UPT, UPT, URZ, -UR5, URZ ;  /* 0x80000005ff047290 */ /* 0x000fe4000fffe0ff */
[----:B------:R-:W1:Y:S02]  /*7660*/  F2I.FTZ.U32.TRUNC.NTZ R7, R6 ;  /* 0x0000000600077305 */ /* 0x000e64000021f000 */
[----:B------:R-:W-:Y:S03]  /*7670*/  UIMAD UR7, UR4, UR6, URZ ;  /* 0x00000006040772a4 */ /* 0x000fe6000f8e02ff */
[----:B------:R-:W-:Y:S02]  /*7680*/  UMOV UR4, URZ ;  /* 0x000000ff00047c82 */ /* 0x000fe40008000000 */
[----:B------:R-:W-:Y:S07]  /*7690*/  UIMAD.WIDE.U32 UR4, UR5, UR7, UR4 ;  /* 0x00000007050472a5 */ /* 0x000fee000f8e0004 */
[----:B------:R-:W-:Y:S01]  /*76a0*/  UMOV UR4, UR5 ;  /* 0x0000000500047c82 */ /* 0x000fe20008000000 */
[--C-:B-1----:R-:W-:Y:S01]  /*76b0*/  IMAD.MOV R3, RZ, RZ, -R7.reuse ;  /* 0x000000ffff037224 */ /* 0x102fe200078e0a07 */
[----:B------:R-:W-:Y:S01]  /*76c0*/  UIMAD.WIDE.U32 UR4, UR4, UR8, URZ ;  /* 0x00000008040472a5 */ /* 0x000fe2000f8e00ff */
[----:B------:R-:W-:Y:S02]  /*76d0*/  IMAD.MOV.U32 R6, RZ, RZ, RZ ;  /* 0x000000ffff067224 */ /* 0x000fe400078e00ff */
[----:B------:R-:W-:Y:S04]  /*76e0*/  IMAD R3, R3, R4, RZ ;  /* 0x0000000403037224 */ /* 0x000fe800078e02ff */
[----:B------:R-:W-:Y:S01]  /*76f0*/  UMOV UR43, UR5 ;  /* 0x00000005002b7c82 */ /* 0x000fe20008000000 */
[----:B------:R-:W-:Y:S01]  /*7700*/  IMAD.HI.U32 R7, R7, R3, R6 ;  /* 0x0000000307077227 */ /* 0x000fe200078e0006 */
[----:B------:R-:W-:Y:S04]  /*7710*/  UIMAD UR4, UR43, UR9, UR8 ;  /* 0x000000092b0472a4 */ /* 0x000fe8000f8e0208 */
[----:B------:R-:W-:Y:S11]  /*7720*/  UISETP.GT.U32.AND UP0, UPT, UR6, UR4, UPT ;  /* 0x000000040600728c */ /* 0x000ff6000bf04070 */
[----:B------:R-:W-:Y:S02]  /*7730*/  @!UP0 UIADD3 UR4, UPT, UPT, UR4, -UR6, URZ ;  /* 0x8000000604048290 */ /* 0x000fe4000fffe0ff */
[----:B------:R-:W-:Y:S02]  /*7740*/  @!UP0 UIADD3 UR43, UPT, UPT, UR43, 0x1, URZ ;  /* 0x000000012b2b8890 */ /* 0x000fe4000fffe0ff */
[----:B------:R-:W-:Y:S02]  /*7750*/  UISETP.GE.U32.AND UP2, UPT, UR4, UR6, UPT ;  /* 0x000000060400728c */ /* 0x000fe4000bf46070 */
[----:B------:R-:W-:Y:S02]  /*7760*/  ULOP3.LUT UR4, UR19, UR53, URZ, 0x3c, !UPT ;  /* 0x0000003513047292 */ /* 0x000fe4000f8e3cff */
[----:B------:R-:W-:Y:S02]  /*7770*/  UISETP.NE.AND UP0, UPT, UR53, URZ, UPT ;  /* 0x000000ff3500728c */ /* 0x000fe4000bf05270 */
[----:B------:R-:W-:Y:S05]  /*7780*/  UISETP.GE.AND UP1, UPT, UR4, URZ, UPT ;  /* 0x000000ff0400728c */ /* 0x000fea000bf26270 */
[----:B------:R-:W-:Y:S06]  /*7790*/  @UP2 UIADD3 UR43, UPT, UPT, UR43, 0x1, URZ ;  /* 0x000000012b2b2890 */ /* 0x000fec000fffe0ff */
[----:B------:R-:W-:Y:S02]  /*77a0*/  @!UP1 UIADD3 UR43, UPT, UPT, -UR43, URZ, URZ ;  /* 0x000000ff2b2b9290 */ /* 0x000fe4000fffe1ff */
[----:B------:R-:W-:Y:S02]  /*77b0*/  UISETP.NE.AND UP1, UPT, UR38, 0x1, UPT ;  /* 0x000000012600788c */ /* 0x000fe4000bf25270 */
[----:B------:R-:W-:Y:S06]  /*77c0*/  @!UP0 ULOP3.LUT UR43, URZ, UR53, URZ, 0x33, !UPT ;  /* 0x00000035ff2b8292 */ /* 0x000fec000f8e33ff */
[----:B------:R-:W-:Y:S03]  /*77d0*/  MOV R0, UR43 ;  /* 0x0000002b00007c02 */ /* 0x000fe60008000f00 */
[----:B------:R-:W1:Y:S01]  /*77e0*/  @!UP1 LDCU.128 UR12, c[0x0][0xb10] ;  /* 0x00016200ff0c97ac */ /* 0x000e620008000c00 */
[----:B------:R-:W-:Y:S05]  /*77f0*/  IABS R0, R0 ;  /* 0x0000000000007213 */ /* 0x000fea0000000000 */
[----:B------:R-:W-:Y:S01]  /*7800*/  IMAD.HI.U32 R7, R7, R0, RZ ;  /* 0x0000000007077227 */ /* 0x000fe200078e00ff */
[----:B------:R-:W2:Y:S03]  /*7810*/  @!UP1 LDCU UR10, c[0x0][0xb20] ;  /* 0x00016400ff0a97ac */ /* 0x000ea60008000800 */
[----:B------:R-:W-:Y:S01]  /*7820*/  IMAD.MOV R3, RZ, RZ, -R7 ;  /* 0x000000ffff037224 */ /* 0x000fe200078e0a07 */
[----:B------:R-:W3:Y:S03]  /*7830*/  @!UP1 LDCU UR5, c[0x0][0xb0c] ;  /* 0x00016180ff0597ac */ /* 0x000ee60008000800 */
[C---:B------:R-:W-:Y:S01]  /*7840*/  IMAD R0, R4.reuse, R3, R0 ;  /* 0x0000000304007224 */ /* 0x040fe200078e0200 */
[----:B-1----:R-:W-:Y:S04]  /*7850*/  UIMAD.WIDE.U32 UR6, UR36, UR15, URZ ;  /* 0x0000000f240672a5 */ /* 0x002fe8000f8e00ff */
[----:B------:R-:W-:Y:S01]  /*7860*/  ISETP.GT.U32.AND P1, PT, R4, R0, PT ;  /* 0x000000000400720c */ /* 0x000fe20003f24070 */
[----:B------:R-:W-:Y:S02]  /*7870*/  UIMAD.WIDE.U32 UR8, UR37, UR12, URZ ;  /* 0x0000000c250872a5 */ /* 0x000fe4000f8e00ff */
[----:B------:R-:W-:Y:S02]  /*7880*/  @!UP1 UISETP.NE.AND UP0, UPT, UR14, 0x1, UPT ;  /* 0x000000010e00988c */ /* 0x000fe4000bf05270 */
[----:B------:R-:W-:Y:S01]  /*7890*/  ULOP3.LUT UR8, UR43, UR11, URZ, 0x3c, !UPT ;  /* 0x0000000b2b087292 */ /* 0x000fe2000f8e3cff */
[----:B------:R-:W-:Y:S02]  /*78a0*/  @!UP1 UMOV UR6, UR7 ;  /* 0x0000000700069c82 */ /* 0x000fe40008000000 */
[----:B------:R-:W-:Y:S01]  /*78b0*/  @!UP1 UMOV UR4, UR9 ;  /* 0x0000000900049c82 */ /* 0x000fe20008000000 */
[----:B--2---:R-:W-:Y:S02]  /*78c0*/  @!UP1 USHF.R.U32.HI UR6, URZ, UR10, UR6 ;  /* 0x0000000aff069299 */ /* 0x004fe40008011606 */
[----:B---3--:R-:W-:Y:S02]  /*78d0*/  @!UP1 UISETP.NE.AND UP2, UPT, UR5, 0x1, UPT ;  /* 0x000000010500988c */ /* 0x008fe4000bf45270 */
[----:B------:R-:W-:Y:S01]  /*78e0*/  @!UP1 USHF.R.U32.HI UR4, URZ, UR13, UR4 ;  /* 0x0000000dff049299 */ /* 0x000fe20008011604 */
[----:B------:R-:W-:Y:S01]  /*78f0*/  @!P1 IMAD.IADD R0, R0, 0x1, -R4 ;  /* 0x0000000100009824 */ /* 0x000fe200078e0a04 */
[----:B------:R-:W-:Y:S01]  /*7900*/  @!UP1 USEL UR6, UR36, UR6, !UP0 ;  /* 0x0000000624069287 */ /* 0x000fe2000c000000 */
[----:B------:R-:W-:Y:S01]  /*7910*/  @!P1 IADD3 R7, PT, PT, R7, 0x1, RZ ;  /* 0x0000000107079810 */ /* 0x000fe20007ffe0ff */
[----:B------:R-:W-:Y:S02]  /*7920*/  @!UP1 USEL UR7, UR37, UR4, !UP2 ;  /* 0x0000000425079287 */ /* 0x000fe4000d000000 */
[----:B------:R-:W-:Y:S01]  /*7930*/  UISETP.GE.AND UP0, UPT, UR8, URZ, UPT ;  /* 0x000000ff0800728c */ /* 0x000fe2000bf06270 */
[----:B------:R-:W-:Y:S01]  /*7940*/  ISETP.GE.U32.AND P2, PT, R0, R4, PT ;  /* 0x000000040000720c */ /* 0x000fe20003f46070 */
[----:B------:R-:W-:Y:S01]  /*7950*/  UISETP.NE.AND UP2, UPT, UR11, URZ, UPT ;  /* 0x000000ff0b00728c */ /* 0x000fe2000bf45270 */
[----:B------:R-:W-:Y:S01]  /*7960*/  @P0 SHF.R.U32.HI R0, RZ, 0x10, R45 ;  /* 0x00000010ff000819 */ /* 0x000fe2000001162d */
[----:B------:R-:W-:Y:S02]  /*7970*/  @!UP1 UIADD3 UR4, UPT, UPT, -UR7, UR6, URZ ;  /* 0x0000000607049290 */ /* 0x000fe4000fffe1ff */
[----:B------:R-:W-:Y:S01]  /*7980*/  @!UP1 UIADD3 UR6, UPT, UPT, UR7, -UR6, URZ ;  /* 0x8000000607069290 */ /* 0x000fe2000fffe0ff */
[----:B------:R-:W-:Y:S01]  /*7990*/  @P0 R2UR UR63, R0 ;  /* 0x00000000003f02ca */ /* 0x000fe200000e0000 */
[----:B------:R-:W-:Y:S01]  /*79a0*/  @!UP1 UIMAD UR37, UR4, UR5, UR37 ;  /* 0x00000005042592a4 */ /* 0x000fe2000f8e0225 */
[----:B------:R-:W-:Y:S01]  /*79b0*/  LOP3.LUT P0, RZ, R54, 0x90, RZ, 0xc0, !PT ;  /* 0x0000009036ff7812 */ /* 0x000fe2000780c0ff */
[----:B------:R-:W-:Y:S02]  /*79c0*/  UIADD3 UR4, UPT, UPT, -UR43, URZ, URZ ;  /* 0x000000ff2b047290 */ /* 0x000fe4000fffe1ff */
[----:B------:R-:W-:Y:S02]  /*79d0*/  @!UP1 UIMAD UR36, UR6, UR14, UR36 ;  /* 0x0000000e062492a4 */ /* 0x000fe4000f8e0224 */
[----:B------:R-:W-:Y:S01]  /*79e0*/  UIMAD UR5, UR53, UR4, UR19 ;  /* 0x00000004350572a4 */ /* 0x000fe2000f8e0213 */
[----:B------:R-:W-:Y:S03]  /*79f0*/  @P2 VIADD R7, R7, 0x1 ;  /* 0x0000000107072836 */ /* 0x000fe60000000000 */
[----:B------:R-:W-:Y:S02]  /*7a00*/  USHF.L.U32 UR50, UR5, 0x7, URZ ;  /* 0x0000000705327899 */ /* 0x000fe400080006ff */
[----:B------:R-:W-:Y:S11]  /*7a10*/  R2UR UR44, R7 ;  /* 0x00000000072c72ca */ /* 0x000ff600000e0000 */
[----:B------:R-:W-:Y:S02]  /*7a20*/  @!UPT UIADD3 URZ, UPT, UPT, URZ, URZ, URZ ;  /* 0x000000fffffff290 */ /* 0x000fe4000fffe0ff */
[----:B------:R-:W-:Y:S02]  /*7a30*/  @!UP0 UIADD3 UR44, UPT, UPT, -UR44, URZ, URZ ;  /* 0x000000ff2c2c8290 */ /* 0x000fe4000fffe1ff */
[----:B------:R-:W-:Y:S04]  /*7a40*/  @!UP2 ULOP3.LUT UR44, URZ, UR11, URZ, 0x33, !UPT ;  /* 0x0000000bff2ca292 */ /* 0x000fe8000f8e33ff */
[----:B------:R-:W-:Y:S04]  /*7a50*/  UIADD3 UR4, UPT, UPT, -UR44, URZ, URZ ;  /* 0x000000ff2c047290 */ /* 0x000fe8000fffe1ff */
[----:B------:R-:W-:Y:S01]  /*7a60*/  UIMAD UR43, UR11, UR4, UR43 ;  /* 0x000000040b2b72a4 */ /* 0x000fe2000f8e022b */
[----:B------:R-:W-:Y:S11]  /*7a70*/  @!P0 BRA `(.L_x_120) ;  /* 0x00000000007c8947 */ /* 0x000ff60003800000 */
[----:B------:R-:W1:Y:S01]  /*7a80*/  LDCU.64 UR8, c[0x4][0x80] ;  /* 0x01001000ff0877ac */ /* 0x000e620008000a00 */
[----:B------:R-:W-:Y:S01]  /*7a90*/  MOV R16, 0x0 ;  /* 0x0000000000107802 */ /* 0x000fe20000000f00 */
[----:B------:R-:W-:Y:S02]  /*7aa0*/  HFMA2 R12, -RZ, RZ, 0, 5.9604644775390625e-08 ;  /* 0x00000001ff0c7431 */ /* 0x000fe400000001ff */
[----:B------:R-:W-:Y:S01]  /*7ab0*/  IMAD.MOV.U32 R8, RZ, RZ, 0x70 ;  /* 0x00000070ff087424 */ /* 0x000fe200078e00ff */
[----:B------:R2:W3:Y:S01]  /*7ac0*/  LDC.64 R14, c[0x4][R16] ;  /* 0x01000000100e7b82 */ /* 0x0004e20000000a00 */
[----:B------:R-:W4:Y:S01]  /*7ad0*/  LDCU.64 UR6, c[0x4][0x88] ;  /* 0x01001100ff0677ac */ /* 0x000f220008000a00 */
[----:B------:R-:W-:Y:S01]  /*7ae0*/  IMAD.MOV.U32 R13, RZ, RZ, RZ ;  /* 0x000000ffff0d7224 */ /* 0x000fe200078e00ff */
[----:B------:R-:W2:Y:S01]  /*7af0*/  LDCU.64 UR4, c[0x4][0x8] ;  /* 0x01000100ff0477ac */ /* 0x000ea20008000a00 */
[----:B-1----:R-:W-:Y:S01]  /*7b00*/  MOV R5, UR9 ;  /* 0x0000000900057c02 */ /* 0x002fe20008000f00 */
[----:B------:R-:W-:Y:S01]  /*7b10*/  IMAD.U32 R4, RZ, RZ, UR8 ;  /* 0x00000008ff047e24 */ /* 0x000fe2000f8e00ff */
[----:B----4-:R-:W-:Y:S01]  /*7b20*/  MOV R7, UR7 ;  /* 0x0000000700077c02 */ /* 0x010fe20008000f00 */
[----:B------:R-:W-:Y:S01]  /*7b30*/  IMAD.U32 R6, RZ, RZ, UR6 ;  /* 0x00000006ff067e24 */ /* 0x000fe2000f8e00ff */
[----:B--2---:R-:W-:Y:S01]  /*7b40*/  MOV R11, UR5 ;  /* 0x00000005000b7c02 */ /* 0x004fe20008000f00 */
[----:B------:R-:W-:Y:S02]  /*7b50*/  IMAD.U32 R10, RZ, RZ, UR4 ;  /* 0x00000004ff0a7e24 */ /* 0x000fe4000f8e00ff */
[----:B------:R-:W-:Y:S07]  /*7b60*/  LEPC R20, `(.L_x_121) ;  /* 0x000000001014794e */ /* 0x000fee0000000000 */
[----:B---3-5:R-:W-:Y:S05]  /*7b70*/  CALL.ABS.NOINC R14 ;  /* 0x000000000e007343 */ /* 0x028fea0003c00000 */
.L_x_121:
[----:B------:R-:W1:Y:S01]  /*7b80*/  LDCU.64 UR8, c[0x4][0x80] ;  /* 0x01001000ff0877ac */ /* 0x000e620008000a00 */
[----:B------:R-:W2:Y:S01]  /*7b90*/  LDC.64 R16, c[0x4][R16] ;  /* 0x0100000010107b82 */ /* 0x000ea20000000a00 */
[----:B------:R-:W-:Y:S02]  /*7ba0*/  HFMA2 R12, -RZ, RZ, 0, 5.9604644775390625e-08 ;  /* 0x00000001ff0c7431 */ /* 0x000fe400000001ff */
[----:B------:R-:W-:Y:S02]  /*7bb0*/  IMAD.MOV.U32 R8, RZ, RZ, 0x70 ;  /* 0x00000070ff087424 */ /* 0x000fe400078e00ff */
[----:B------:R-:W-:Y:S01]  /*7bc0*/  IMAD.MOV.U32 R13, RZ, RZ, RZ ;  /* 0x000000ffff0d7224 */ /* 0x000fe200078e00ff */
[----:B------:R-:W3:Y:S01]  /*7bd0*/  LDCU.64 UR6, c[0x4][0x88] ;  /* 0x01001100ff0677ac */ /* 0x000ee20008000a00 */
[----:B------:R-:W4:Y:S01]  /*7be0*/  LDCU.64 UR4, c[0x4][0x8] ;  /* 0x01000100ff0477ac */ /* 0x000f220008000a00 */
[----:B-1----:R-:W-:Y:S02]  /*7bf0*/  MOV R4, UR8 ;  /* 0x0000000800047c02 */ /* 0x002fe40008000f00 */
[----:B------:R-:W-:Y:S02]  /*7c00*/  MOV R5, UR9 ;  /* 0x0000000900057c02 */ /* 0x000fe40008000f00 */
[----:B---3--:R-:W-:Y:S01]  /*7c10*/  MOV R7, UR7 ;  /* 0x0000000700077c02 */ /* 0x008fe20008000f00 */
[----:B------:R-:W-:Y:S01]  /*7c20*/  IMAD.U32 R6, RZ, RZ, UR6 ;  /* 0x00000006ff067e24 */ /* 0x000fe2000f8e00ff */
[----:B----4-:R-:W-:Y:S01]  /*7c30*/  MOV R11, UR5 ;  /* 0x00000005000b7c02 */ /* 0x010fe20008000f00 */
[----:B------:R-:W-:Y:S02]  /*7c40*/  IMAD.U32 R10, RZ, RZ, UR4 ;  /* 0x00000004ff0a7e24 */ /* 0x000fe4000f8e00ff */
[----:B------:R-:W-:Y:S07]  /*7c50*/  LEPC R20, `(.L_x_120) ;  /* 0x000000001014794e */ /* 0x000fee0000000000 */
[----:B--2---:R-:W-:Y:S05]  /*7c60*/  CALL.ABS.NOINC R16 ;  /* 0x0000000010007343 */ /* 0x004fea0003c00000 */
.L_x_120:
[----:B------:R-:W-:Y:S05]  /*7c70*/  BSYNC.RECONVERGENT B6 ;  /* 0x0000000000067941 */ /* 0x000fea0003800200 */
.L_x_119:
[----:B------:R-:W-:Y:S02]  /*7c80*/  R2UR UR6, R53 ;  /* 0x00000000350672ca */ /* 0x000fe400000e0000 */
[----:B------:R-:W-:Y:S02]  /*7c90*/  R2UR UR5, R61 ;  /* 0x000000003d0572ca */ /* 0x000fe400000e0000 */
[----:B------:R-:W-:Y:S02]  /*7ca0*/  R2UR UR4, R60 ;  /* 0x000000003c0472ca */ /* 0x000fe400000e0000 */
[----:B------:R-:W-:Y:S02]  /*7cb0*/  ISETP.NE.U32.AND P3, PT, R42, RZ, PT ;  /* 0x000000ff2a00720c */ /* 0x000fe40003f65070 */
[----:B------:R-:W-:Y:S02]  /*7cc0*/  ISETP.NE.U32.AND P2, PT, RZ, UR60, PT ;  /* 0x0000003cff007c0c */ /* 0x000fe4000bf45070 */
[----:B------:R-:W-:Y:S02]  /*7cd0*/  ISETP.NE.AND.EX P3, PT, R43, RZ, PT, P3 ;  /* 0x000000ff2b00720c */ /* 0x000fe40003f65330 */
[----:B------:R-:W-:Y:S01]  /*7ce0*/  ISETP.NE.AND.EX P2, PT, RZ, UR61, PT, P2 ;  /* 0x0000003dff007c0c */ /* 0x000fe2000bf45320 */
[----:B------:R-:W-:Y:S02]  /*7cf0*/  UISETP.NE.AND UP2, UPT, UR6, URZ, UPT ;  /* 0x000000ff0600728c */ /* 0x000fe4000bf45270 */
[----:B------:R-:W-:Y:S04]  /*7d00*/  UISETP.NE.U32.AND UP0, UPT, UR5, URZ, UPT ;  /* 0x000000ff0500728c */ /* 0x000fe8000bf05070 */
[----:B------:R-:W-:Y:S01]  /*7d10*/  UISETP.NE.AND.EX UP1, UPT, UR4, URZ, UPT, UP0 ;  /* 0x000000ff0400728c */ /* 0x000fe2000bf25300 */
[----:B------:R-:W-:Y:S01]  /*7d20*/  PLOP3.LUT P4, PT, PT, PT, UP2, 0x80, 0x8 ;  /* 0x000000000008781c */ /* 0x000fe20003f8f028 */
[----:B------:R-:W-:Y:S03]  /*7d30*/  UPLOP3.LUT UP0, UPT, UPT, UPT, UPT, 0x40, 0x4 ;  /* 0x000000000004789c */ /* 0x000fe60003f0e870 */
[----:B------:R-:W-:Y:S01]  /*7d40*/  P2R R65, PR, RZ, 0x10 ;  /* 0x00000010ff417803 */ /* 0x000fe20000000000 */
[----:B------:R-:W-:Y:S06]  /*7d50*/  @UP2 UPLOP3.LUT UP0, UPT, UPT, UPT, UP1, 0x80, 0x8 ;  /* 0x000000000008289c */ /* 0x000fec0003f0f010 */
[----:B------:R-:W-:Y:S01]  /*7d60*/  PLOP3.LUT P0, PT, PT, PT, UP0, 0x80, 0x8 ;  /* 0x000000000008781c */ /* 0x000fe20003f0f008 */
[----:B------:R-:W-:Y:S01]  /*7d70*/  @!UPT UIADD3 URZ, UPT, UPT, URZ, URZ, URZ ;  /* 0x000000fffffff290 */ /* 0x000fe2000fffe0ff */
[----:B------:R-:W-:Y:S11]  /*7d80*/  BRA.U !UP1, `(.L_x_122) ;  /* 0x0000000109407547 */ /* 0x000ff6000b800000 */
[----:B------:R-:W-:Y:S01]  /*7d90*/  UISETP.NE.U32.AND UP0, UPT, UR60, URZ, UPT ;  /* 0x000000ff3c00728c */ /* 0x000fe2000bf05070 */
[----:B------:R-:W-:Y:S01]  /*7da0*/  R2UR UR6, R61 ;  /* 0x000000003d0672ca */ /* 0x000fe200000e0000 */
[----:B------:R-:W1:Y:S01]  /*7db0*/  LDCU.64 UR8, c[0x0][0x358] ;  /* 0x00006b00ff0877ac */ /* 0x000e620008000a00 */
[----:B------:R-:W-:Y:S02]  /*7dc0*/  HFMA2 R49, -RZ, RZ, 0, 5.9604644775390625e-08 ;  /* 0x00000001ff317431 */ /* 0x000fe400000001ff */
[----:B------:R-:W-:Y:S01]  /*7dd0*/  IMAD.MOV.U32 R0, RZ, RZ, 0x1 ;  /* 0x00000001ff007424 */ /* 0x000fe200078e00ff */
[----:B------:R-:W-:Y:S06]  /*7de0*/  UISETP.NE.AND.EX UP0, UPT, UR61, URZ, UPT, UP0 ;  /* 0x000000ff3d00728c */ /* 0x000fec000bf05300 */
[----:B------:R-:W-:Y:S05]  /*7df0*/  PLOP3.LUT P1, PT, PT, PT, UP0, 0x80, 0x8 ;  /* 0x000000000008781c */ /* 0x000fea0003f2f008 */
[----:B------:R-:W2:Y:S01]  /*7e00*/  @UP0 LDCU.64 UR4, c[0x0][0x888] ;  /* 0x00011100ff0407ac */ /* 0x000ea20008000a00 */
[----:B------:R-:W-:Y:S07]  /*7e10*/  @UP0 UIMAD UR6, UR51, UR6, URZ ;  /* 0x00000006330602a4 */ /* 0x000fee000f8e02ff */
[----:B------:R-:W-:Y:S01]  /*7e20*/  @!P1 PRMT R49, R0, 0x7610, R49 ;  /* 0x0000761000319816 */ /* 0x000fe20000000031 */
[----:B--2---:R-:W-:Y:S06]  /*7e30*/  @UP0 UIMAD.WIDE UR4, UR6, 0x4, UR4 ;  /* 0x00000004060408a5 */ /* 0x004fec000f8e0204 */
[----:B-----5:R-:W-:Y:S02]  /*7e40*/  IMAD.U32 R26, RZ, RZ, UR4 ;  /* 0x00000004ff1a7e24 */ /* 0x020fe4000f8e00ff */
[----:B------:R-:W-:Y:S03]  /*7e50*/  IMAD.U32 R27, RZ, RZ, UR5 ;  /* 0x00000005ff1b7e24 */ /* 0x000fe6000f8e00ff */
[----:B------:R-:W2:Y:S02]  /*7e60*/  @!UP0 LDCU UR4, c[0x0][0x880] ;  /* 0x00011000ff0487ac */ /* 0x000ea40008000800 */
[----:B-1----:R1:W5:Y:S02]  /*7e70*/  @P1 LDG.E R26, desc[UR8][R26.64] ;  /* 0x000000081a1a1981 */ /* 0x002364000c1e1900 */
[----:B-12---:R-:W-:Y:S02]  /*7e80*/  @!P1 MOV R26, UR4 ;  /* 0x00000004001a9c02 */ /* 0x006fe40008000f00 */
.L_x_122:
[----:B------:R-:W-:Y:S05]  /*7e90*/  @!P3 BRA `(.L_x_123) ;  /* 0x000000000024b947 */ /* 0x000fea0003800000 */
[----:B------:R-:W-:Y:S01]  /*7ea0*/  ISETP.NE.U32.AND P1, PT, R40, RZ, PT ;  /* 0x000000ff2800720c */ /* 0x000fe20003f25070 */
[----:B------:R-:W1:Y:S03]  /*7eb0*/  LDCU.64 UR4, c[0x0][0x358] ;  /* 0x00006b00ff0477ac */ /* 0x000e660008000a00 */
[----:B------:R-:W-:Y:S11]  /*7ec0*/  ISETP.NE.AND.EX P1, PT, R41, RZ, PT, P1 ;  /* 0x000000ff2900720c */ /* 0x000ff60003f25310 */
[----:B------:R-:W-:Y:S02]  /*7ed0*/  @!UPT UIADD3 URZ, UPT, UPT, URZ, URZ, URZ ;  /* 0x000000fffffff290 */ /* 0x000fe4000fffe0ff */
[----:B------:R-:W2:Y:S01]  /*7ee0*/  @P1 LDC.64 R4, c[0x0][0x8a8] ;  /* 0x00022a00ff041b82 */ /* 0x000ea20000000a00 */
[----:B------:R-:W-:Y:S04]  /*7ef0*/  @P1 IMAD R0, R42, UR51, RZ ;  /* 0x000000332a001c24 */ /* 0x000fe8000f8e02ff */
[----:B--2---:R-:W-:Y:S05]  /*7f00*/  @P1 IMAD.WIDE R4, R0, 0x4, R4 ;  /* 0x0000000400041825 */ /* 0x004fea00078e0204 */
[----:B-1---5:R1:W5:Y:S02]  /*7f10*/  @P1 LDG.E R24, desc[UR4][R4.64] ;  /* 0x0000000404181981 */ /* 0x022364000c1e1900 */
[----:B-1----:R-:W2:Y:S02]  /*7f20*/  @!P1 LDC R24, c[0x0][0x8a0] ;  /* 0x00022800ff189b82 */ /* 0x002ea40000000800 */
.L_x_123:
[----:B-----5:R-:W-:Y:S01]  /*7f30*/  FSETP.NEU.AND P1, PT, R26, RZ, PT ;  /* 0x000000ff1a00720b */ /* 0x020fe20003f2d000 */
[----:B------:R-:W-:Y:S01]  /*7f40*/  IMAD.SHL.U32 R66, R58, 0x2, RZ ;  /* 0x000000023a427824 */ /* 0x000fe200078e00ff */
[----:B------:R-:W-:Y:S01]  /*7f50*/  SEL R3, RZ, 0xffffffff, P2 ;  /* 0xffffffffff037807 */ /* 0x000fe20001000000 */
[----:B------:R-:W-:Y:S01]  /*7f60*/  BSSY B1, `(.L_x_124) ;  /* 0x0000030000017945 */ /* 0x000fe20003800000 */
[----:B------:R-:W-:Y:S01]  /*7f70*/  @P4 LOP3.LUT P2, RZ, R49, 0xff, RZ, 0xc0, !PT ;  /* 0x000000ff31ff4812 */ /* 0x000fe2000784c0ff */
[----:B------:R-:W-:Y:S01]  /*7f80*/  IMAD.MOV.U32 R68, RZ, RZ, 0x1 ;  /* 0x00000001ff447424 */ /* 0x000fe200078e00ff */
[----:B------:R-:W-:Y:S01]  /*7f90*/  @P4 SEL R64, RZ, 0xffffffff, P1 ;  /* 0xffffffffff404807 */ /* 0x000fe20000800000 */
[----:B------:R-:W-:Y:S01]  /*7fa0*/  IMAD.IADD R25, R23, 0x1, R2 ;  /* 0x0000000117197824 */ /* 0x000fe200078e0202 */
[----:B------:R-:W-:Y:S01]  /*7fb0*/  LOP3.LUT R57, R57, 0x1, RZ, 0x3c, !PT ;  /* 0x0000000139397812 */ /* 0x000fe200078e3cff */
[----:B------:R-:W-:Y:S01]  /*7fc0*/  IMAD.MOV.U32 R27, RZ, RZ, RZ ;  /* 0x000000ffff1b7224 */ /* 0x000fe200078e00ff */
[----:B------:R-:W-:Y:S02]  /*7fd0*/  @P0 SEL R64, R3, R64, !P2 ;  /* 0x0000004003400207 */ /* 0x000fe40005000000 */
[----:B------:R-:W-:Y:S02]  /*7fe0*/  CS2R R38, SRZ ;  /* 0x0000000000267805 */ /* 0x000fe4000001ff00 */
[----:B------:R-:W-:Y:S02]  /*7ff0*/  LEA R62, R22, UR49, 0x3 ;  /* 0x00000031163e7c11 */ /* 0x000fe4000f8e18ff */
[----:B------:R-:W-:Y:S02]  /*8000*/  CS2R R36, SRZ ;  /* 0x0000000000247805 */ /* 0x000fe4000001ff00 */
[----:B------:R-:W-:Y:S02]  /*8010*/  @P4 LOP3.LUT R64, R64, 0x1, RZ, 0xc0, !PT ;  /* 0x0000000140404812 */ /* 0x000fe400078ec0ff */
[----:B------:R-:W-:Y:S02]  /*8020*/  CS2R R30, SRZ ;  /* 0x00000000001e7805 */ /* 0x000fe4000001ff00 */
[----:B------:R-:W-:Y:S02]  /*8030*/  PLOP3.LUT P0, PT, PT, PT, UP1, 0x80, 0x8 ;  /* 0x000000000008781c */ /* 0x000fe40003f0f018 */
[----:B------:R-:W-:Y:S02]  /*8040*/  CS2R R28, SRZ ;  /* 0x00000000001c7805 */ /* 0x000fe4000001ff00 */
[----:B------:R-:W-:Y:S01]  /*8050*/  ISETP.NE.U32.OR P5, PT, R64, 0x1, !P4 ;  /* 0x000000014000780c */ /* 0x000fe200067a5470 */
[----:B------:R-:W-:Y:S01]  /*8060*/  VIADD R67, R66, UR49 ;  /* 0x0000003142437c36 */ /* 0x000fe20008000000 */
[----:B------:R-:W-:Y:S02]  /*8070*/  LOP3.LUT P2, R63, R49, 0xff, RZ, 0xc0, !PT ;  /* 0x000000ff313f7812 */ /* 0x000fe4000784c0ff */
[----:B------:R-:W-:Y:S05]  /*8080*/  SEL R69, RZ, 0xffffffff, P1 ;  /* 0xffffffffff457807 */ /* 0x000fea0000800000 */
[----:B------:R-:W-:Y:S04]  /*8090*/  @P0 SEL R69, R3, R69, !P2 ;  /* 0x0000004503450207 */ /* 0x000fe80005000000 */
[----:B------:R-:W-:Y:S02]  /*80a0*/  @P5 SHF.L.U32 R0, R57, 0x1f, RZ ;  /* 0x0000001f39005819 */ /* 0x000fe400000006ff */
[----:B------:R-:W-:Y:S02]  /*80b0*/  LOP3.LUT R69, R69, 0x1, RZ, 0xc0, !PT ;  /* 0x0000000145457812 */ /* 0x000fe400078ec0ff */
[----:B------:R1:W3:Y:S02]  /*80c0*/  @P5 SYNCS.PHASECHK.TRANS64.TRYWAIT P4, [UR49+0x1a0], R0 ;  /* 0x0001a000ff0055a7 */ /* 0x0002e40008081131 */
[----:B-1----:R-:W-:Y:S04]  /*80d0*/  SHF.L.U32 R0, R56, 0x1f, RZ ;  /* 0x0000001f38007819 */ /* 0x002fe800000006ff */
[----:B------:R1:W4:Y:S01]  /*80e0*/  SYNCS.PHASECHK.TRANS64.TRYWAIT P3, [R62+URZ+0x200], R0 ;  /* 0x000200003e0075a7 */ /* 0x00032200080611ff */
[----:B---3--:R-:W-:Y:S01]  /*80f0*/  @P5 SEL R68, RZ, 0x1, !P4 ;  /* 0x00000001ff445807 */ /* 0x008fe20006000000 */
[----:B-1----:R-:W-:Y:S06]  /*8100*/  @!P5 BRA `(.L_x_125) ;  /* 0x000000000054d947 */ /* 0x002fec0003800000 */
[----:B------:R-:W-:Y:S01]  /*8110*/  ISETP.NE.U32.AND P0, PT, R69, 0x1, PT ;  /* 0x000000014500780c */ /* 0x000fe20003f05070 */
[C---:B------:R-:W-:Y:S01]  /*8120*/  VIADD R2, R67.reuse, 0x300 ;  /* 0x0000030043027836 */ /* 0x040fe20000000000 */
[----:B------:R-:W-:Y:S01]  /*8130*/  LOP3.LUT P1, RZ, R48, 0x40, RZ, 0xc0, !PT ;  /* 0x0000004030ff7812 */ /* 0x000fe2000782c0ff */
[----:B------:R-:W-:Y:S01]  /*8140*/  BSSY B0, `(.L_x_126) ;  /* 0x000000e000007945 */ /* 0x000fe20003800000 */
[----:B------:R-:W-:Y:S01]  /*8150*/  PLOP3.LUT P2, PT, PT, PT, PT, 0x8, 0x80 ;  /* 0x000000000080781c */ /* 0x000fe20003f4e170 */
[----:B------:R-:W-:Y:S01]  /*8160*/  IMAD.MOV.U32 R39, RZ, RZ, RZ ;  /* 0x000000ffff277224 */ /* 0x000fe200078e00ff */
[----:B------:R-:W-:Y:S02]  /*8170*/  CS2R R36, SRZ ;  /* 0x0000000000247805 */ /* 0x000fe4000001ff00 */
[----:B------:R-:W-:Y:S02]  /*8180*/  CS2R R30, SRZ ;  /* 0x00000000001e7805 */ /* 0x000fe4000001ff00 */
[----:B------:R-:W-:Y:S03]  /*8190*/  CS2R R28, SRZ ;  /* 0x00000000001c7805 */ /* 0x000fe6000001ff00 */
[----:B------:R-:W-:Y:S01]  /*81a0*/  @P0 PLOP3.LUT P2, PT, P1, PT, PT, 0x80, 0x8 ;  /* 0x000000000008081c */ /* 0x000fe20000f4f070 */
[----:B------:R-:W-:Y:S01]  /*81b0*/  @P0 VIADD R4, R67, 0x310 ;  /* 0x0000031043040836 */ /* 0x000fe20000000000 */
[----:B------:R-:W-:Y:S11]  /*81c0*/  ISETP.NE.AND P1, PT, R68, RZ, PT ;  /* 0x000000ff4400720c */ /* 0x000ff60003f25270 */
[----:B------:R-:W-:Y:S02]  /*81d0*/  @P2 VIADD R4, R2, 0xfffffff0 ;  /* 0xfffffff002042836 */ /* 0x000fe40000000000 */
[----:B------:R-:W-:Y:S05]  /*81e0*/  @P1 BRA `(.L_x_127) ;  /* 0x00000000000c1947 */ /* 0x000fea0003800000 */
[----:B------:R-:W-:Y:S04]  /*81f0*/  SHF.L.U32 R3, R57, 0x1f, RZ ;  /* 0x0000001f39037819 */ /* 0x000fe800000006ff */
[----:B------:R-:W1:Y:S02]  /*8200*/  SYNCS.PHASECHK.TRANS64.TRYWAIT P1, [UR49+0x1a0], R3 ;  /* 0x0001a003ff0075a7 */ /* 0x000e640008021131 */
[----:B-1----:R-:W-:Y:S05]  /*8210*/  @!P1 BRA `(.L_x_128) ;  /* 0x0000003400d89947 */ /* 0x002fea0003800000 */
.L_x_127:
[----:B------:R-:W-:Y:S05]  /*8220*/  BSYNC B0 ;  /* 0x0000000000007941 */ /* 0x000fea0003800000 */
.L_x_126:
[----:B------:R3:W1:Y:S01]  /*8230*/  @P0 LDS.128 R36, [R4] ;  /* 0x0000000004240984 */ /* 0x0006620000000c00 */
[----:B------:R-:W-:Y:S03]  /*8240*/  HFMA2 R27, -RZ, RZ, 0, 5.9604644775390625e-08 ;  /* 0x00000001ff1b7431 */ /* 0x000fe600000001ff */
[----:B------:R3:W1:Y:S02]  /*8250*/  @P0 LDS.128 R28, [R66+UR49+0x300] ;  /* 0x00030031421c0984 */ /* 0x0006640008000c00 */
.L_x_125:
[----:B------:R-:W-:Y:S05]  /*8260*/  BSYNC B1 ;  /* 0x0000000000017941 */ /* 0x000fea0003800000 */
.L_x_124:
[----:B-1----:R-:W-:Y:S04]  /*8270*/  SHF.R.U32.HI R2, RZ, 0x15, R25 ;  /* 0x00000015ff027819 */ /* 0x002fe80000011619 */
[----:B------:R-:W-:Y:S01]  /*8280*/  LOP3.LUT P0, RZ, R2, 0x3, R50, 0x48, !PT ;  /* 0x0000000302ff7812 */ /* 0x000fe20007804832 */
[----:B------:R-:W-:Y:S01]  /*8290*/  @!UPT UIADD3 URZ, UPT, UPT, URZ, URZ, URZ ;  /* 0x000000fffffff290 */ /* 0x000fe2000fffe0ff */
[----:B----4-:R-:W-:Y:S11]  /*82a0*/  @P3 BRA `(.L_x_129) ;  /* 0x0000000000083947 */ /* 0x010ff60003800000 */
[----:B------:R-:W1:Y:S02]  /*82b0*/  SYNCS.PHASECHK.TRANS64.TRYWAIT P1, [R62+URZ+0x200], R0 ;  /* 0x000200003e0075a7 */ /* 0x000e6400080211ff */
[----:B-1----:R-:W-:Y:S05]  /*82c0*/  @!P1 BRA `(.L_x_130) ;  /* 0x0000003400c49947 */ /* 0x002fea0003800000 */
.L_x_129:
[----:B------:R-:W-:Y:S05]  /*82d0*/  @!P0 BRA `(.L_x_131) ;  /* 0x0000000000408947 */ /* 0x000fea0003800000 */
[----:B------:R-:W4:Y:S01]  /*82e0*/  LDCU.64 UR8, c[0x4][0x70] ;  /* 0x01000e00ff0877ac */ /* 0x000f220008000a00 */
[----:B------:R-:W-:Y:S01]  /*82f0*/  MOV R3, 0x0 ;  /* 0x0000000000037802 */ /* 0x000fe20000000f00 */
[----:B------:R-:W-:Y:S02]  /*8300*/  HFMA2 R12, -RZ, RZ, 0, 5.9604644775390625e-08 ;  /* 0x00000001ff0c7431 */ /* 0x000fe400000001ff */
[----:B------:R-:W-:Y:S02]  /*8310*/  IMAD.MOV.U32 R8, RZ, RZ, 0x192 ;  /* 0x00000192ff087424 */ /* 0x000fe400078e00ff */
[----:B------:R-:W-:Y:S01]  /*8320*/  IMAD.MOV.U32 R13, RZ, RZ, RZ ;  /* 0x000000ffff0d7224 */ /* 0x000fe200078e00ff */
[----:B------:R-:W5:Y:S01]  /*8330*/  LDCU.64 UR6, c[0x4][0x78] ;  /* 0x01000f00ff0677ac */ /* 0x000f620008000a00 */
[----:B------:R-:W1:Y:S01]  /*8340*/  LDC.64 R2, c[0x4][R3] ;  /* 0x0100000003027b82 */ /* 0x000e620000000a00 */
[----:B------:R-:W2:Y:S01]  /*8350*/  LDCU.64 UR4, c[0x4][0x10] ;  /* 0x01000200ff0477ac */ /* 0x000ea20008000a00 */
[----:B----4-:R-:W-:Y:S01]  /*8360*/  MOV R5, UR9 ;  /* 0x0000000900057c02 */ /* 0x010fe20008000f00 */
[----:B---3--:R-:W-:Y:S01]  /*8370*/  IMAD.U32 R4, RZ, RZ, UR8 ;  /* 0x00000008ff047e24 */ /* 0x008fe2000f8e00ff */
[----:B-----5:R-:W-:Y:S01]  /*8380*/  MOV R7, UR7 ;  /* 0x0000000700077c02 */ /* 0x020fe20008000f00 */
[----:B------:R-:W-:Y:S01]  /*8390*/  IMAD.U32 R6, RZ, RZ, UR6 ;  /* 0x00000006ff067e24 */ /* 0x000fe2000f8e00ff */
[----:B--2---:R-:W-:Y:S01]  /*83a0*/  MOV R11, UR5 ;  /* 0x00000005000b7c02 */ /* 0x004fe20008000f00 */
[----:B------:R-:W-:Y:S02]  /*83b0*/  IMAD.U32 R10, RZ, RZ, UR4 ;  /* 0x00000004ff0a7e24 */ /* 0x000fe4000f8e00ff */
[----:B------:R-:W-:Y:S07]  /*83c0*/  LEPC R20, `(.L_x_131) ;  /* 0x000000001014794e */ /* 0x000fee0000000000 */
[----:B-1----:R-:W-:Y:S05]  /*83d0*/  CALL.ABS.NOINC R2 ;  /* 0x0000000002007343 */ /* 0x002fea0003c00000 */
.L_x_131:
[----:B------:R-:W-:Y:S05]  /*83e0*/  WARPSYNC.ALL ;  /* 0x0000000000007948 */ /* 0x000fea0003800000 */
[----:B------:R-:W-:Y:S01]  /*83f0*/  R2UR UR4, R25 ;  /* 0x00000000190472ca */ /* 0x000fe200000e0000 */
[--C-:B------:R-:W-:Y:S01]  /*8400*/  HADD2.F32 R3, -RZ, R28.reuse.H0_H0 ;  /* 0x2000001cff037230 */ /* 0x100fe20000004100 */
[----:B------:R-:W-:Y:S01]  /*8410*/  LOP3.LUT P0, RZ, R48, 0x40, RZ, 0xc0, !PT ;  /* 0x0000004030ff7812 */ /* 0x000fe2000780c0ff */
[--C-:B------:R-:W-:Y:S01]  /*8420*/  HADD2.F32 R20, -RZ, R29.reuse.H0_H0 ;  /* 0x2000001dff147230 */ /* 0x100fe20000004100 */
[----:B------:R-:W-:Y:S01]  /*8430*/  MOV R71, 0x10 ;  /* 0x0000001000477802 */ /* 0x000fe20000000f00 */
[----:B------:R-:W-:Y:S01]  /*8440*/  HADD2.F32 R21, -RZ, R29.H1_H1 ;  /* 0x3000001dff157230 */ /* 0x000fe20000004100 */
[----:B------:R-:W-:Y:S01]  /*8450*/  ISETP.NE.AND P1, PT, R59, RZ, PT ;  /* 0x000000ff3b00720c */ /* 0x000fe20003f25270 */
[----:B------:R-:W-:Y:S01]  /*8460*/  BSSY.RECONVERGENT B0, `(.L_x_132) ;  /* 0x0000054000007945 */ /* 0x000fe20003800200 */
[----:B------:R-:W-:Y:S02]  /*8470*/  SEL R71, R71, 0xfffffff0, !P0 ;  /* 0xfffffff047477807 */ /* 0x000fe40004000000 */
[----:B------:R-:W-:Y:S02]  /*8480*/  ISETP.NE.AND P6, PT, R65, RZ, PT ;  /* 0x000000ff4100720c */ /* 0x000fe40003fc5270 */
[----:B------:R-:W-:Y:S01]  /*8490*/  IADD3 R67, PT, PT, R67, R71, RZ ;  /* 0x0000004743437210 */ /* 0x000fe20007ffe0ff */
[----:B---3--:R-:W1:Y:S01]  /*84a0*/  LDTM.x16 R4, tmem[UR4] ;  /* 0x00000004000479ee */ /* 0x008e620008240000 */
[----:B------:R-:W-:Y:S01]  /*84b0*/  ISETP.NE.U32.OR P0, PT, R64, 0x1, !P6 ;  /* 0x000000014000780c */ /* 0x000fe20007705470 */
[C---:B-12---:R-:W-:Y:S01]  /*84c0*/  FMUL R0, R24.reuse, R4 ;  /* 0x0000000418007220 */ /* 0x046fe20000400000 */
[----:B------:R-:W-:Y:S02]  /*84d0*/  HADD2.F32 R4, -RZ, R28.H1_H1 ;  /* 0x3000001cff047230 */ /* 0x000fe40000004100 */
[C---:B------:R-:W-:Y:S01]  /*84e0*/  FMUL R2, R24.reuse, R5 ;  /* 0x0000000518027220 */ /* 0x040fe20000400000 */
[----:B------:R-:W-:Y:S01]  /*84f0*/  FMUL R7, R24, R7 ;  /* 0x0000000718077220 */ /* 0x000fe20000400000 */
[----:B------:R-:W-:Y:S01]  /*8500*/  FFMA R0, R26, R3, R0 ;  /* 0x000000031a007223 */ /* 0x000fe20000000000 */
[----:B------:R-:W-:Y:S01]  /*8510*/  FMUL R3, R24, R6 ;  /* 0x0000000618037220 */ /* 0x000fe20000400000 */
[----:B------:R-:W-:Y:S01]  /*8520*/  FFMA R2, R26, R4, R2 ;  /* 0x000000041a027223 */ /* 0x000fe20000000002 */
[C---:B------:R-:W-:Y:S01]  /*8530*/  FMUL R4, R24.reuse, R8 ;  /* 0x0000000818047220 */ /* 0x040fe20000400000 */
[C---:B------:R-:W-:Y:S01]  /*8540*/  FMUL R8, R24.reuse, R12 ;  /* 0x0000000c18087220 */ /* 0x040fe20000400000 */
[----:B------:R-:W-:Y:S01]  /*8550*/  FMUL R12, R24, R16 ;  /* 0x00000010180c7220 */ /* 0x000fe20000400000 */
[--C-:B------:R-:W-:Y:S01]  /*8560*/  HADD2.F32 R16, -RZ, R30.reuse.H0_H0 ;  /* 0x2000001eff107230 */ /* 0x100fe20000004100 */
[----:B------:R-:W-:Y:S01]  /*8570*/  F2FP.F16.F32.PACK_AB R32, R2, R0 ;  /* 0x000000000220723e */ /* 0x000fe200000000ff */
[----:B------:R-:W-:Y:S02]  /*8580*/  HADD2.F32 R0, -RZ, R30.H1_H1 ;  /* 0x3000001eff007230 */ /* 0x000fe40000004100 */
[----:B------:R-:W-:Y:S01]  /*8590*/  FMUL R5, R24, R9 ;  /* 0x0000000918057220 */ /* 0x000fe20000400000 */
[C---:B------:R-:W-:Y:S01]  /*85a0*/  FFMA R3, R26.reuse, R20, R3 ;  /* 0x000000141a037223 */ /* 0x040fe20000000003 */
[--C-:B------:R-:W-:Y:S02]  /*85b0*/  HADD2.F32 R2, -RZ, R31.reuse.H0_H0 ;  /* 0x2000001fff027230 */ /* 0x100fe40000004100 */
[----:B------:R-:W-:Y:S01]  /*85c0*/  FFMA R7, R26, R21, R7 ;  /* 0x000000151a077223 */ /* 0x000fe20000000007 */
[----:B------:R-:W-:Y:S01]  /*85d0*/  FMUL R6, R24, R10 ;  /* 0x0000000a18067220 */ /* 0x000fe20000400000 */
[C---:B------:R-:W-:Y:S01]  /*85e0*/  FFMA R4, R26.reuse, R16, R4 ;  /* 0x000000101a047223 */ /* 0x040fe20000000004 */
[----:B------:R-:W-:Y:S01]  /*85f0*/  FFMA R5, R26, R0, R5 ;  /* 0x000000001a057223 */ /* 0x000fe20000000005 */
[----:B------:R-:W-:Y:S02]  /*8600*/  HADD2.F32 R16, -RZ, R31.H1_H1 ;  /* 0x3000001fff107230 */ /* 0x000fe40000004100 */
[----:B------:R-:W-:Y:S01]  /*8610*/  FMUL R11, R24, R11 ;  /* 0x0000000b180b7220 */ /* 0x000fe20000400000 */
[--C-:B------:R-:W-:Y:S02]  /*8620*/  HADD2.F32 R0, -RZ, R36.reuse.H0_H0 ;  /* 0x20000024ff007230 */ /* 0x100fe40000004100 */
[----:B------:R-:W-:Y:S01]  /*8630*/  FFMA R6, R26, R2, R6 ;  /* 0x000000021a067223 */ /* 0x000fe20000000006 */
[----:B------:R-:W-:Y:S02]  /*8640*/  HADD2.F32 R2, -RZ, R36.H1_H1 ;  /* 0x30000024ff027230 */ /* 0x000fe40000004100 */
[----:B------:R-:W-:Y:S01]  /*8650*/  FMUL R9, R24, R13 ;  /* 0x0000000d18097220 */ /* 0x000fe20000400000 */
[C---:B------:R-:W-:Y:S01]  /*8660*/  FFMA R11, R26.reuse, R16, R11 ;  /* 0x000000101a0b7223 */ /* 0x040fe2000000000b */
[C---:B------:R-:W-:Y:S01]  /*8670*/  FFMA R8, R26.reuse, R0, R8 ;  /* 0x000000001a087223 */ /* 0x040fe20000000008 */
[--C-:B------:R-:W-:Y:S02]  /*8680*/  HADD2.F32 R0, -RZ, R37.reuse.H0_H0 ;  /* 0x20000025ff007230 */ /* 0x100fe40000004100 */
[----:B------:R-:W-:Y:S01]  /*8690*/  FFMA R9, R26, R2, R9 ;  /* 0x000000021a097223 */ /* 0x000fe20000000009 */
[C---:B------:R-:W-:Y:S01]  /*86a0*/  FMUL R10, R24.reuse, R14 ;  /* 0x0000000e180a7220 */ /* 0x040fe20000400000 */
[----:B------:R-:W-:Y:S02]  /*86b0*/  HADD2.F32 R2, -RZ, R37.H1_H1 ;  /* 0x30000025ff027230 */ /* 0x000fe40000004100 */
[----:B------:R-:W-:Y:S01]  /*86c0*/  FMUL R15, R24, R15 ;  /* 0x0000000f180f7220 */ /* 0x000fe20000400000 */
[----:B------:R-:W-:Y:S01]  /*86d0*/  F2FP.F16.F32.PACK_AB R33, R7, R3 ;  /* 0x000000030721723e */ /* 0x000fe200000000ff */
[C---:B------:R-:W-:Y:S01]  /*86e0*/  FFMA R10, R26.reuse, R0, R10 ;  /* 0x000000001a0a7223 */ /* 0x040fe2000000000a */
[--C-:B------:R-:W-:Y:S01]  /*86f0*/  HADD2.F32 R3, -RZ, R38.reuse.H0_H0 ;  /* 0x20000026ff037230 */ /* 0x100fe20000004100 */
[----:B------:R-:W-:Y:S01]  /*8700*/  F2FP.F16.F32.PACK_AB R34, R5, R4 ;  /* 0x000000040522723e */ /* 0x000fe200000000ff */
[----:B------:R-:W-:Y:S02]  /*8710*/  HADD2.F32 R0, -RZ, R38.H1_H1 ;  /* 0x30000026ff007230 */ /* 0x000fe40000004100 */
[----:B------:R-:W-:Y:S01]  /*8720*/  FFMA R15, R26, R2, R15 ;  /* 0x000000021a0f7223 */ /* 0x000fe2000000000f */
[C---:B------:R-:W-:Y:S01]  /*8730*/  FMUL R13, R24.reuse, R17 ;  /* 0x00000011180d7220 */ /* 0x040fe20000400000 */
[--C-:B------:R-:W-:Y:S02]  /*8740*/  HADD2.F32 R4, -RZ, R39.reuse.H0_H0 ;  /* 0x20000027ff047230 */ /* 0x100fe40000004100 */
[C---:B------:R-:W-:Y:S01]  /*8750*/  FMUL R14, R24.reuse, R18 ;  /* 0x00000012180e7220 */ /* 0x040fe20000400000 */
[----:B------:R-:W-:Y:S02]  /*8760*/  HADD2.F32 R2, -RZ, R39.H1_H1 ;  /* 0x30000027ff027230 */ /* 0x000fe40000004100 */
[----:B------:R-:W-:Y:S01]  /*8770*/  FMUL R19, R24, R19 ;  /* 0x0000001318137220 */ /* 0x000fe20000400000 */
[----:B------:R-:W-:Y:S01]  /*8780*/  F2FP.F16.F32.PACK_AB R35, R11, R6 ;  /* 0x000000060b23723e */ /* 0x000fe200000000ff */
[C---:B------:R-:W-:Y:S01]  /*8790*/  FFMA R12, R26.reuse, R3, R12 ;  /* 0x000000031a0c7223 */ /* 0x040fe2000000000c */
[C---:B------:R-:W-:Y:S01]  /*87a0*/  FFMA R13, R26.reuse, R0, R13 ;  /* 0x000000001a0d7223 */ /* 0x040fe2000000000d */
[C---:B------:R-:W-:Y:S01]  /*87b0*/  FFMA R14, R26.reuse, R4, R14 ;  /* 0x000000041a0e7223 */ /* 0x040fe2000000000e */
[----:B------:R-:W-:Y:S01]  /*87c0*/  FFMA R19, R26, R2, R19 ;  /* 0x000000021a137223 */ /* 0x000fe20000000013 */
[----:B------:R1:W-:Y:S01]  /*87d0*/  STS.128 [R66+UR49+0x300], R32 ;  /* 0x0003002042007988 */ /* 0x0003e20008000c31 */
[----:B------:R-:W-:Y:S02]  /*87e0*/  F2FP.F16.F32.PACK_AB R8, R9, R8 ;  /* 0x000000080908723e */ /* 0x000fe400000000ff */
[----:B------:R-:W-:Y:S02]  /*87f0*/  F2FP.F16.F32.PACK_AB R9, R15, R10 ;  /* 0x0000000a0f09723e */ /* 0x000fe400000000ff */
[----:B------:R-:W-:Y:S02]  /*8800*/  F2FP.F16.F32.PACK_AB R10, R13, R12 ;  /* 0x0000000c0d0a723e */ /* 0x000fe400000000ff */
[----:B------:R-:W-:Y:S05]  /*8810*/  F2FP.F16.F32.PACK_AB R11, R19, R14 ;  /* 0x0000000e130b723e */ /* 0x000fea00000000ff */
[----:B------:R1:W-:Y:S01]  /*8820*/  STS.128 [R67+0x300], R8 ;  /* 0x0003000843007388 */ /* 0x0003e20000000c00 */
[----:B------:R-:W-:Y:S01]  /*8830*/  @!PT LDS RZ, [RZ] ;  /* 0x00000000fffff984 */ /* 0x000fe20000000800 */
[----:B------:R-:W-:Y:S01]  /*8840*/  @!PT LDS RZ, [RZ] ;  /* 0x00000000fffff984 */ /* 0x000fe20000000800 */
[----:B------:R-:W-:Y:S01]  /*8850*/  @!PT LDS RZ, [RZ] ;  /* 0x00000000fffff984 */ /* 0x000fe20000000800 */
[----:B------:R-:W-:Y:S01]  /*8860*/  @!PT LDS RZ, [RZ] ;  /* 0x00000000fffff984 */ /* 0x000fe20000000800 */
[----:B------:R2:W-:Y:S07]  /*8870*/  MEMBAR.ALL.CTA ;  /* 0x0000000000007992 */ /* 0x0005ee0000008000 */
[----:B--2---:R-:W2:Y:S02]  /*8880*/  FENCE.VIEW.ASYNC.S ;  /* 0x00000000000073c6 */ /* 0x004ea40000000000 */
[----:B--2---:R-:W-:Y:S06]  /*8890*/  BAR.SYNC.DEFER_BLOCKING 0x1, 0x80 ;  /* 0x0042000000007b1d */ /* 0x004fec0000010000 */
[----:B------:R-:W-:Y:S05]  /*88a0*/  @P1 BRA `(.L_x_133) ;  /* 0x00000000003c1947 */ /* 0x000fea0003800000 */
[----:B------:R-:W2:Y:S01]  /*88b0*/  LDCU.64 UR8, c[0x0][0x348] ;  /* 0x00006900ff0877ac */ /* 0x000ea20008000a00 */
[----:B------:R-:W-:Y:S01]  /*88c0*/  UIADD3 UR4, UPT, UPT, UR49, 0x300, URZ ;  /* 0x0000030031047890 */ /* 0x000fe2000fffe0ff */
[----:B------:R-:W-:Y:S01]  /*88d0*/  UMOV UR41, UR50 ;  /* 0x0000003200297c82 */ /* 0x000fe20008000000 */
[----:B------:R-:W-:Y:S02]  /*88e0*/  UIADD3 UR6, UPT, UPT, UR49, 0xb00, URZ ;  /* 0x00000b0031067890 */ /* 0x000fe4000fffe0ff */
[----:B------:R-:W-:Y:S02]  /*88f0*/  UIADD3 UR7, UPT, UPT, UR50, 0x40, URZ ;  /* 0x0000004032077890 */ /* 0x000fe4000fffe0ff */
[----:B------:R-:W-:Y:S04]  /*8900*/  MOV R54, UR4 ;  /* 0x0000000400367c02 */ /* 0x000fe80008000f00 */
[----:B------:R-:W-:Y:S01]  /*8910*/  R2UR UR40, R54 ;  /* 0x00000000362872ca */ /* 0x000fe200000e0000 */
[----:B--2---:R-:W-:Y:S04]  /*8920*/  UIADD3 UR4, UP0, UPT, UR8, 0x680, URZ ;  /* 0x0000068008047890 */ /* 0x004fe8000ff1e0ff */
[----:B------:R-:W-:Y:S09]  /*8930*/  UIADD3.X UR5, UPT, UPT, URZ, UR9, URZ, UP0, !UPT ;  /* 0x00000009ff057290 */ /* 0x000ff200087fe4ff */
[----:B------:R2:W-:Y:S02]  /*8940*/  UTMASTG.4D [UR40], [UR4] ;  /* 0x00000028040073b5 */ /* 0x0005e40008018000 */
[----:B--2---:R-:W-:Y:S01]  /*8950*/  UMOV UR40, UR6 ;  /* 0x0000000600287c82 */ /* 0x004fe20008000000 */
[----:B------:R-:W-:Y:S02]  /*8960*/  UMOV UR41, UR7 ;  /* 0x0000000700297c82 */ /* 0x000fe40008000000 */
[----:B------:R2:W-:Y:S01]  /*8970*/  UTMASTG.4D [UR40], [UR4] ;  /* 0x00000028040073b5 */ /* 0x0005e20008018000 */
[----:B------:R0:W-:Y:S01]  /*8980*/  UTMACMDFLUSH ;  /* 0x00000000000079b7 */ /* 0x0001e20000000000 */
[----:B--2---:R-:W-:Y:S04]  /*8990*/  DEPBAR.LE SB0, 0x1 ;  /* 0x000080400000791a */ /* 0x004fe80000000000 */
.L_x_133:
[----:B------:R-:W-:Y:S05]  /*89a0*/  BSYNC.RECONVERGENT B0 ;  /* 0x0000000000007941 */ /* 0x000fea0003800200 */
.L_x_132:
[----:B------:R-:W-:Y:S01]  /*89b0*/  BAR.SYNC.DEFER_BLOCKING 0x1, 0x80 ;  /* 0x0042000000007b1d */ /* 0x000fe20000010000 */
[----:B------:R-:W-:Y:S01]  /*89c0*/  LEA R4, R27, UR49, 0x3 ;  /* 0x000000311b047c11 */ /* 0x000fe2000f8e18ff */
[----:B------:R-:W-:Y:S01]  /*89d0*/  UISETP.NE.AND UP0, UPT, UR54, URZ, UPT ;  /* 0x000000ff3600728c */ /* 0x000fe2000bf05270 */
[----:B------:R-:W-:Y:S08]  /*89e0*/  @P0 SHF.L.U32 R3, R57, 0x1f, RZ ;  /* 0x0000001f39030819 */ /* 0x000ff000000006ff */
[----:B------:R-:W-:Y:S05]  /*89f0*/  BRA.U !UP0, `(.L_x_134) ;  /* 0x0000000108287547 */ /* 0x000fea000b800000 */
[----:B------:R-:W2:Y:S01]  /*8a00*/  S2R R0, SR_CgaCtaId ;  /* 0x0000000000007919 */ /* 0x000ea20000008800 */
[----:B------:R-:W-:Y:S01]  /*8a10*/  ISETP.NE.U32.OR P1, PT, R64, 0x1, !P6 ;  /* 0x000000014000780c */ /* 0x000fe20007725470 */
[----:B------:R-:W-:Y:S01]  /*8a20*/  IMAD.U32 R2, RZ, RZ, UR52 ;  /* 0x00000034ff027e24 */ /* 0x000fe2000f8e00ff */
[----:B------:R-:W-:Y:S04]  /*8a30*/  UIADD3 UR4, UPT, UPT, UR52, 0x1, URZ ;  /* 0x0000000134047890 */ /* 0x000fe8000fffe0ff */
[----:B------:R-:W-:Y:S04]  /*8a40*/  UISETP.NE.AND UP0, UPT, UR4, 0x4, UPT ;  /* 0x000000040400788c */ /* 0x000fe8000bf05270 */
[----:B------:R-:W-:Y:S03]  /*8a50*/  USEL UR52, UR4, URZ, UP0 ;  /* 0x000000ff04347287 */ /* 0x000fe60008000000 */
[----:B------:R-:W-:Y:S05]  /*8a60*/  @P1 LEA R2, R2, UR49, 0x3 ;  /* 0x0000003102021c11 */ /* 0x000fea000f8e18ff */
[----:B------:R-:W-:Y:S05]  /*8a70*/  @P1 VIADD R2, R2, 0x1c0 ;  /* 0x000001c002021836 */ /* 0x000fea0000000000 */
[----:B--2---:R-:W-:Y:S04]  /*8a80*/  @P1 PRMT R0, R0, 0x654, R2 ;  /* 0x0000065400001816 */ /* 0x004fe80000000002 */
[----:B------:R2:W-:Y:S03]  /*8a90*/  @P1 SYNCS.ARRIVE.TRANS64.RED.A1T0 RZ, [R0+URZ], RZ ;  /* 0x000000ff00ff19a7 */ /* 0x0005e600081004ff */
.L_x_134:
[----:B------:R-:W3:Y:S01]  /*8aa0*/  @P0 SYNCS.PHASECHK.TRANS64.TRYWAIT P1, [R4+URZ+0x1a0], R3 ;  /* 0x0001a003040005a7 */ /* 0x000ee200080211ff */
[----:B------:R-:W-:Y:S01]  /*8ab0*/  BSSY B1, `(.L_x_135) ;  /* 0x0000011000017945 */ /* 0x000fe20003800000 */
[----:B---3--:R-:W-:Y:S03]  /*8ac0*/  @P0 SEL R68, RZ, 0x1, !P1 ;  /* 0x00000001ff440807 */ /* 0x008fe60004800000 */
[----:B------:R-:W-:Y:S05]  /*8ad0*/  @!P0 BRA `(.L_x_136) ;  /* 0x0000000000388947 */ /* 0x000fea0003800000 */
[----:B------:R-:W-:Y:S01]  /*8ae0*/  ISETP.NE.U32.AND P0, PT, R69, 0x1, PT ;  /* 0x000000014500780c */ /* 0x000fe20003f05070 */
[----:B------:R-:W-:Y:S01]  /*8af0*/  BSSY B0, `(.L_x_137) ;  /* 0x0000009000007945 */ /* 0x000fe20003800000 */
[----:B------:R-:W-:Y:S11]  /*8b00*/  ISETP.NE.AND P1, PT, R68, RZ, PT ;  /* 0x000000ff4400720c */ /* 0x000ff60003f25270 */
[----:B------:R-:W-:Y:S05]  /*8b10*/  @P0 IMAD R3, R27, 0x1000, R66 ;  /* 0x000010001b030824 */ /* 0x000fea00078e0242 */
[----:B------:R-:W-:Y:S05]  /*8b20*/  @P0 IADD3 R2, PT, PT, R3, UR49, RZ ;  /* 0x0000003103020c10 */ /* 0x000fea000fffe0ff */
[----:B------:R-:W-:Y:S01]  /*8b30*/  @P0 IMAD.IADD R2, R71, 0x1, R2 ;  /* 0x0000000147020824 */ /* 0x000fe200078e0202 */
[----:B------:R-:W-:Y:S06]  /*8b40*/  @P1 BRA `(.L_x_138) ;  /* 0x00000000000c1947 */ /* 0x000fec0003800000 */
[----:B--2---:R-:W-:Y:S04]  /*8b50*/  SHF.L.U32 R0, R57, 0x1f, RZ ;  /* 0x0000001f39007819 */ /* 0x004fe800000006ff */
[----:B------:R-:W2:Y:S02]  /*8b60*/  SYNCS.PHASECHK.TRANS64.TRYWAIT P1, [R4+URZ+0x1a0], R0 ;  /* 0x0001a000040075a7 */ /* 0x000ea400080211ff */
[----:B--2---:R-:W-:Y:S05]  /*8b70*/  @!P1 BRA `(.L_x_139) ;  /* 0x0000002c00ac9947 */ /* 0x004fea0003800000 */
.L_x_138:
[----:B------:R-:W-:Y:S05]  /*8b80*/  BSYNC B0 ;  /* 0x0000000000007941 */ /* 0x000fea0003800000 */
.L_x_137:
[----:B------:R3:W4:Y:S01]  /*8b90*/  @P0 LDS.128 R28, [R3+UR49+0x300] ;  /* 0x00030031031c0984 */ /* 0x0007220008000c00 */
[----:B------:R-:W-:Y:S03]  /*8ba0*/  IADD3 R27, PT, PT, R27, 0x1, RZ ;  /* 0x000000011b1b7810 */ /* 0x000fe60007ffe0ff */
[----:B------:R3:W1:Y:S04]  /*8bb0*/  @P0 LDS.128 R36, [R2+0x300] ;  /* 0x0003000002240984 */ /* 0x0006680000000c00 */
.L_x_136:
[----:B------:R-:W-:Y:S05]  /*8bc0*/  BSYNC B1 ;  /* 0x0000000000017941 */ /* 0x000fea0003800000 */
.L_x_135:
[----:B--2---:R-:W-:Y:S05]  /*8bd0*/  VIADD R0, R25, 0x10 ;  /* 0x0000001019007836 */ /* 0x004fea0000000000 */
[----:B------:R-:W-:Y:S04]  /*8be0*/  SHF.R.U32.HI R0, RZ, 0x15, R0 ;  /* 0x00000015ff007819 */ /* 0x000fe80000011600 */
[----:B------:R-:W-:Y:S11]  /*8bf0*/  LOP3.LUT P0, RZ, R0, 0x3, R50, 0x48, !PT ;  /* 0x0000000300ff7812 */ /* 0x000ff60007804832 */
[----:B------:R-:W-:Y:S02]  /*8c00*/  @!UPT UIADD3 URZ, UPT, UPT, URZ, URZ, URZ ;  /* 0x000000fffffff290 */ /* 0x000fe4000fffe0ff */
[----:B------:R-:W-:Y:S05]  /*8c10*/  @!P0 BRA `(.L_x_140) ;  /* 0x0000000000408947 */ /* 0x000fea0003800000 */
[----:B------:R-:W2:Y:S01]  /*8c20*/  LDCU.64 UR8, c[0x4][0x70] ;  /* 0x01000e00ff0877ac */ /* 0x000ea20008000a00 */
[----:B---3--:R-:W-:Y:S01]  /*8c30*/  MOV R3, 0x0 ;  /* 0x0000000000037802 */ /* 0x008fe20000000f00 */
[----:B------:R-:W-:Y:S02]  /*8c40*/  HFMA2 R12, -RZ, RZ, 0, 5.9604644775390625e-08 ;  /* 0x00000001ff0c7431 */ /* 0x000fe400000001ff */
[----:B-1----:R-:W-:Y:S02]  /*8c50*/  IMAD.MOV.U32 R8, RZ, RZ, 0x192 ;  /* 0x00000192ff087424 */ /* 0x002fe400078e00ff */
[----:B------:R-:W-:Y:S01]  /*8c60*/  IMAD.MOV.U32 R13, RZ, RZ, RZ ;  /* 0x000000ffff0d7224 */ /* 0x000fe200078e00ff */
[----:B------:R-:W1:Y:S01]  /*8c70*/  LDCU.64 UR6, c[0x4][0x78] ;  /* 0x01000f00ff0677ac */ /* 0x000e620008000a00 */
[----:B------:R-:W3:Y:S01]  /*8c80*/  LDC.64 R2, c[0x4][R3] ;  /* 0x0100000003027b82 */ /* 0x000ee20000000a00 */
[----:B------:R-:W5:Y:S01]  /*8c90*/  LDCU.64 UR4, c[0x4][0x10] ;  /* 0x01000200ff0477ac */ /* 0x000f620008000a00 */
[----:B--2---:R-:W-:Y:S01]  /*8ca0*/  MOV R5, UR9 ;  /* 0x0000000900057c02 */ /* 0x004fe20008000f00 */
[----:B------:R-:W-:Y:S01]  /*8cb0*/  IMAD.U32 R4, RZ, RZ, UR8 ;  /* 0x00000008ff047e24 */ /* 0x000fe2000f8e00ff */
[----:B-1----:R-:W-:Y:S01]  /*8cc0*/  MOV R7, UR7 ;  /* 0x0000000700077c02 */ /* 0x002fe20008000f00 */
[----:B------:R-:W-:Y:S01]  /*8cd0*/  IMAD.U32 R6, RZ, RZ, UR6 ;  /* 0x00000006ff067e24 */ /* 0x000fe2000f8e00ff */
[----:B-----5:R-:W-:Y:S01]  /*8ce0*/  MOV R11, UR5 ;  /* 0x00000005000b7c02 */ /* 0x020fe20008000f00 */
[----:B------:R-:W-:Y:S02]  /*8cf0*/  IMAD.U32 R10, RZ, RZ, UR4 ;  /* 0x00000004ff0a7e24 */ /* 0x000fe4000f8e00ff */
[----:B------:R-:W-:Y:S07]  /*8d00*/  LEPC R20, `(.L_x_140) ;  /* 0x000000001014794e */ /* 0x000fee0000000000 */
[----:B---34-:R-:W-:Y:S05]  /*8d10*/  CALL.ABS.NOINC R2 ;  /* 0x0000000002007343 */ /* 0x018fea0003c00000 */
.L_x_140:
[----:B------:R-:W-:Y:S01]  /*8d20*/  ISETP.NE.AND P6, PT, R65, RZ, PT ;  /* 0x000000ff4100720c */ /* 0x000fe20003fc5270 */
[----:B------:R-:W-:Y:S05]  /*8d30*/  WARPSYNC.ALL ;  /* 0x0000000000007948 */ /* 0x000fea0003800000 */
[----:B------:R-:W-:Y:S01]  /*8d40*/  R2UR UR4, R25 ;  /* 0x00000000190472ca */ /* 0x000fe200000e0000 */
[----:B------:R-:W2:Y:S01]  /*8d50*/  S2R R70, SR_CgaCtaId ;  /* 0x0000000000467919 */ /* 0x000ea20000008800 */
[--C-:B---34-:R-:W-:Y:S01]  /*8d60*/  HADD2.F32 R3, -RZ, R28.reuse.H0_H0 ;  /* 0x2000001cff037230 */ /* 0x118fe20000004100 */
[----:B------:R-:W-:Y:S01]  /*8d70*/  ISETP.NE.U32.OR P0, PT, R64, 0x1, !P6 ;  /* 0x000000014000780c */ /* 0x000fe20007705470 */
[--C-:B------:R-:W-:Y:S01]  /*8d80*/  HADD2.F32 R20, -RZ, R29.reuse.H0_H0 ;  /* 0x2000001dff147230 */ /* 0x100fe20000004100 */
[----:B------:R-:W-:Y:S01]  /*8d90*/  ISETP.NE.AND P1, PT, R59, RZ, PT ;  /* 0x000000ff3b00720c */ /* 0x000fe20003f25270 */
[----:B------:R-:W-:Y:S01]  /*8da0*/  HADD2.F32 R21, -RZ, R29.H1_H1 ;  /* 0x3000001dff157230 */ /* 0x000fe20000004100 */
[----:B------:R-:W-:Y:S06]  /*8db0*/  BSSY.RECONVERGENT B0, `(.L_x_141) ;  /* 0x0000054000007945 */ /* 0x000fec0003800200 */
[----:B-1----:R-:W1:Y:S02]  /*8dc0*/  LDTM.x16 R4, tmem[UR4+0x10] ;  /* 0x00001004000479ee */ /* 0x002e640008240000 */
[C---:B-1----:R-:W-:Y:S01]  /*8dd0*/  FMUL R0, R24.reuse, R4 ;  /* 0x0000000418007220 */ /* 0x042fe20000400000 */
[----:B------:R-:W-:Y:S02]  /*8de0*/  HADD2.F32 R4, -RZ, R28.H1_H1 ;  /* 0x3000001cff047230 */ /* 0x000fe40000004100 */
[C---:B------:R-:W-:Y:S01]  /*8df0*/  FMUL R2, R24.reuse, R5 ;  /* 0x0000000518027220 */ /* 0x040fe20000400000 */
[----:B------:R-:W-:Y:S01]  /*8e00*/  FMUL R7, R24, R7 ;  /* 0x0000000718077220 */ /* 0x000fe20000400000 */
[----:B------:R-:W-:Y:S01]  /*8e10*/  FFMA R0, R26, R3, R0 ;  /* 0x000000031a007223 */ /* 0x000fe20000000000 */
[----:B------:R-:W-:Y:S01]  /*8e20*/  FMUL R3, R24, R6 ;  /* 0x0000000618037220 */ /* 0x000fe20000400000 */
[----:B------:R-:W-:Y:S01]  /*8e30*/  FFMA R2, R26, R4, R2 ;  /* 0x000000041a027223 */ /* 0x000fe20000000002 */
[C---:B------:R-:W-:Y:S01]  /*8e40*/  FMUL R4, R24.reuse, R8 ;  /* 0x0000000818047220 */ /* 0x040fe20000400000 */
[----:B------:R-:W-:Y:S01]  /*8e50*/  FMUL R5, R24, R9 ;  /* 0x0000000918057220 */ /* 0x000fe20000400000 */
[C---:B------:R-:W-:Y:S01]  /*8e60*/  FFMA R3, R26.reuse, R20, R3 ;  /* 0x000000141a037223 */ /* 0x040fe20000000003 */
[----:B------:R-:W-:Y:S01]  /*8e70*/  FFMA R7, R26, R21, R7 ;  /* 0x000000151a077223 */ /* 0x000fe20000000007 */
[----:B------:R-:W-:Y:S01]  /*8e80*/  F2FP.F16.F32.PACK_AB R32, R2, R0 ;  /* 0x000000000220723e */ /* 0x000fe200000000ff */
[--C-:B------:R-:W-:Y:S02]  /*8e90*/  HADD2.F32 R0, -RZ, R30.reuse.H0_H0 ;  /* 0x2000001eff007230 */ /* 0x100fe40000004100 */
[C---:B------:R-:W-:Y:S01]  /*8ea0*/  FMUL R8, R24.reuse, R12 ;  /* 0x0000000c18087220 */ /* 0x040fe20000400000 */
[----:B------:R-:W-:Y:S02]  /*8eb0*/  HADD2.F32 R2, -RZ, R30.H1_H1 ;  /* 0x3000001eff027230 */ /* 0x000fe40000004100 */
[C---:B------:R-:W-:Y:S01]  /*8ec0*/  FMUL R9, R24.reuse, R13 ;  /* 0x0000000d18097220 */ /* 0x040fe20000400000 */
[C---:B------:R-:W-:Y:S01]  /*8ed0*/  FMUL R12, R24.reuse, R16 ;  /* 0x00000010180c7220 */ /* 0x040fe20000400000 */
[----:B------:R-:W-:Y:S01]  /*8ee0*/  FMUL R13, R24, R17 ;  /* 0x00000011180d7220 */ /* 0x000fe20000400000 */
[--C-:B------:R-:W-:Y:S02]  /*8ef0*/  HADD2.F32 R16, -RZ, R31.reuse.H0_H0 ;  /* 0x2000001fff107230 */ /* 0x100fe40000004100 */
[----:B------:R-:W-:Y:S01]  /*8f00*/  FFMA R4, R26, R0, R4 ;  /* 0x000000001a047223 */ /* 0x000fe20000000004 */
[----:B------:R-:W-:Y:S01]  /*8f10*/  FMUL R6, R24, R10 ;  /* 0x0000000a18067220 */ /* 0x000fe20000400000 */
[----:B------:R-:W-:Y:S02]  /*8f20*/  HADD2.F32 R17, -RZ, R31.H1_H1 ;  /* 0x3000001fff117230 */ /* 0x000fe40000004100 */
[----:B------:R-:W-:Y:S01]  /*8f30*/  FFMA R5, R26, R2, R5 ;  /* 0x000000021a057223 */ /* 0x000fe20000000005 */
[----:B------:R-:W-:Y:S01]  /*8f40*/  FMUL R11, R24, R11 ;  /* 0x0000000b180b7220 */ /* 0x000fe20000400000 */
[--C-:B------:R-:W-:Y:S01]  /*8f50*/  HADD2.F32 R0, -RZ, R36.reuse.H0_H0 ;  /* 0x20000024ff007230 */ /* 0x100fe20000004100 */
[----:B------:R-:W-:Y:S01]  /*8f60*/  F2FP.F16.F32.PACK_AB R33, R7, R3 ;  /* 0x000000030721723e */ /* 0x000fe200000000ff */
[----:B------:R-:W-:Y:S02]  /*8f70*/  HADD2.F32 R2, -RZ, R36.H1_H1 ;  /* 0x30000024ff027230 */ /* 0x000fe40000004100 */
[----:B------:R-:W-:Y:S01]  /*8f80*/  FFMA R6, R26, R16, R6 ;  /* 0x000000101a067223 */ /* 0x000fe20000000006 */
[--C-:B------:R-:W-:Y:S02]  /*8f90*/  HADD2.F32 R3, -RZ, R37.reuse.H0_H0 ;  /* 0x20000025ff037230 */ /* 0x100fe40000004100 */
[----:B------:R-:W-:Y:S01]  /*8fa0*/  FMUL R10, R24, R14 ;  /* 0x0000000e180a7220 */ /* 0x000fe20000400000 */
[C---:B------:R-:W-:Y:S01]  /*8fb0*/  FFMA R11, R26.reuse, R17, R11 ;  /* 0x000000111a0b7223 */ /* 0x040fe2000000000b */
[C---:B------:R-:W-:Y:S01]  /*8fc0*/  FFMA R8, R26.reuse, R0, R8 ;  /* 0x000000001a087223 */ /* 0x040fe20000000008 */
[C---:B------:R-:W-:Y:S01]  /*8fd0*/  FFMA R9, R26.reuse, R2, R9 ;  /* 0x000000021a097223 */ /* 0x040fe20000000009 */
[----:B------:R-:W-:Y:S02]  /*8fe0*/  HADD2.F32 R0, -RZ, R37.H1_H1 ;  /* 0x30000025ff007230 */ /* 0x000fe40000004100 */
[----:B------:R-:W-:Y:S01]  /*8ff0*/  FFMA R10, R26, R3, R10 ;  /* 0x000000031a0a7223 */ /* 0x000fe2000000000a */
[C---:B------:R-:W-:Y:S01]  /*9000*/  FMUL R15, R24.reuse, R15 ;  /* 0x0000000f180f7220 */ /* 0x040fe20000400000 */
[--C-:B------:R-:W-:Y:S01]  /*9010*/  HADD2.F32 R2, -RZ, R38.reuse.H0_H0 ;  /* 0x20000026ff027230 */ /* 0x100fe20000004100 */
[----:B------:R-:W-:Y:S01]  /*9020*/  F2FP.F16.F32.PACK_AB R34, R5, R4 ;  /* 0x000000040522723e */ /* 0x000fe200000000ff */
[----:B------:R-:W-:Y:S02]  /*9030*/  HADD2.F32 R3, -RZ, R38.H1_H1 ;  /* 0x30000026ff037230 */ /* 0x000fe40000004100 */
[----:B------:R-:W-:Y:S01]  /*9040*/  FMUL R14, R24, R18 ;  /* 0x00000012180e7220 */ /* 0x000fe20000400000 */
[--C-:B------:R-:W-:Y:S02]  /*9050*/  HADD2.F32 R4, -RZ, R39.reuse.H0_H0 ;  /* 0x20000027ff047230 */ /* 0x100fe40000004100 */
[----:B------:R-:W-:Y:S01]  /*9060*/  FFMA R15, R26, R0, R15 ;  /* 0x000000001a0f7223 */ /* 0x000fe2000000000f */
        /* <DEDUP_REMOVED lines=11> */
[----:B------:R-:W-:Y:S02]  /*9120*/  F2FP.F16.F32.PACK_AB R11, R19, R14 ;  /* 0x0000000e130b723e */ /* 0x000fe400000000ff */
[----:B------:R-:W-:Y:S02]  /*9130*/  MOV R0, UR52 ;  /* 0x0000003400007c02 */ /* 0x000fe40008000f00 */
[----:B------:R-:W-:Y:S01]  /*9140*/  LEA R2, R27, UR49, 0x3 ;  /* 0x000000311b027c11 */ /* 0x000fe2000f8e18ff */
[----:B------:R1:W-:Y:S01]  /*9150*/  STS.128 [R67+0x1300], R8 ;  /* 0x0013000843007388 */ /* 0x0003e20000000c00 */
[----:B------:R-:W-:Y:S02]  /*9160*/  @P0 LEA R0, R0, UR49, 0x3 ;  /* 0x0000003100000c11 */ /* 0x000fe4000f8e18ff */
[----:B------:R-:W-:Y:S02]  /*9170*/  @P0 SHF.L.U32 R3, R57, 0x1f, RZ ;  /* 0x0000001f39030819 */ /* 0x000fe400000006ff */
[----:B------:R-:W-:Y:S01]  /*9180*/  @P0 IADD3 R0, PT, PT, R0, 0x1c0, RZ ;  /* 0x000001c000000810 */ /* 0x000fe20007ffe0ff */
[----:B------:R-:W-:Y:S01]  /*9190*/  @!PT LDS RZ, [RZ] ;  /* 0x00000000fffff984 */ /* 0x000fe20000000800 */
[----:B------:R-:W-:Y:S01]  /*91a0*/  @!PT LDS RZ, [RZ] ;  /* 0x00000000fffff984 */ /* 0x000fe20000000800 */
[----:B------:R-:W-:Y:S01]  /*91b0*/  @!PT LDS RZ, [RZ] ;  /* 0x00000000fffff984 */ /* 0x000fe20000000800 */
[----:B------:R-:W-:Y:S01]  /*91c0*/  @!PT LDS RZ, [RZ] ;  /* 0x00000000fffff984 */ /* 0x000fe20000000800 */
[----:B------:R3:W-:Y:S06]  /*91d0*/  MEMBAR.ALL.CTA ;  /* 0x0000000000007992 */ /* 0x0007ec0000008000 */
[----:B---3--:R-:W3:Y:S01]  /*91e0*/  FENCE.VIEW.ASYNC.S ;  /* 0x00000000000073c6 */ /* 0x008ee20000000000 */
[----:B--2---:R-:W-:Y:S01]  /*91f0*/  @P0 PRMT R0, R70, 0x654, R0 ;  /* 0x0000065446000816 */ /* 0x004fe20000000000 */
[----:B---3--:R-:W-:Y:S06]  /*9200*/  BAR.SYNC.DEFER_BLOCKING 0x1, 0x80 ;  /* 0x0042000000007b1d */ /* 0x008fec0000010000 */
[----:B------:R-:W-:Y:S05]  /*9210*/  @P1 BRA `(.L_x_142) ;  /* 0x0000000000341947 */ /* 0x000fea0003800000 */
[----:B------:R-:W2:Y:S01]  /*9220*/  LDCU.64 UR8, c[0x0][0x348] ;  /* 0x00006900ff0877ac */ /* 0x000ea20008000a00 */
[----:B------:R-:W-:Y:S02]  /*9230*/  UIADD3 UR40, UPT, UPT, UR49, 0x1300, URZ ;  /* 0x0000130031287890 */ /* 0x000fe4000fffe0ff */
[----:B------:R-:W-:Y:S02]  /*9240*/  UIADD3 UR41, UPT, UPT, UR50, 0x10, URZ ;  /* 0x0000001032297890 */ /* 0x000fe4000fffe0ff */
[----:B------:R-:W-:Y:S02]  /*9250*/  UIADD3 UR6, UPT, UPT, UR49, 0x1b00, URZ ;  /* 0x00001b0031067890 */ /* 0x000fe4000fffe0ff */
[----:B------:R-:W-:Y:S02]  /*9260*/  UIADD3 UR7, UPT, UPT, UR50, 0x50, URZ ;  /* 0x0000005032077890 */ /* 0x000fe4000fffe0ff */
        /* <DEDUP_REMOVED lines=8> */
.L_x_142:
[----:B------:R-:W-:Y:S05]  /*92f0*/  BSYNC.RECONVERGENT B0 ;  /* 0x0000000000007941 */ /* 0x000fea0003800200 */
.L_x_141:
[----:B------:R-:W-:Y:S01]  /*9300*/  BAR.SYNC.DEFER_BLOCKING 0x1, 0x80 ;  /* 0x0042000000007b1d */ /* 0x000fe20000010000 */
[----:B------:R-:W-:Y:S04]  /*9310*/  UIADD3 UR4, UPT, UPT, UR52, 0x1, URZ ;  /* 0x0000000134047890 */ /* 0x000fe8000fffe0ff */
[----:B------:R-:W-:Y:S04]  /*9320*/  UISETP.NE.AND UP0, UPT, UR4, 0x4, UPT ;  /* 0x000000040400788c */ /* 0x000fe8000bf05270 */
[----:B------:R-:W-:Y:S01]  /*9330*/  USEL UR51, UR4, URZ, UP0 ;  /* 0x000000ff04337287 */ /* 0x000fe20008000000 */
[----:B------:R2:W-:Y:S01]  /*9340*/  @P0 SYNCS.ARRIVE.TRANS64.RED.A1T0 RZ, [R0+URZ], RZ ;  /* 0x000000ff00ff09a7 */ /* 0x0005e200081004ff */
[----:B------:R-:W-:Y:S01]  /*9350*/  BSSY B1, `(.L_x_143) ;  /* 0x0000012000017945 */ /* 0x000fe20003800000 */
[----:B------:R-:W3:Y:S02]  /*9360*/  @P0 SYNCS.PHASECHK.TRANS64.TRYWAIT P1, [R2+URZ+0x1a0], R3 ;  /* 0x0001a003020005a7 */ /* 0x000ee400080211ff */
[----:B---3--:R-:W-:Y:S01]  /*9370*/  @P0 SEL R68, RZ, 0x1, !P1 ;  /* 0x00000001ff440807 */ /* 0x008fe20004800000 */
[----:B--2---:R-:W-:Y:S06]  /*9380*/  @!P0 BRA `(.L_x_144) ;  /* 0x0000000000388947 */ /* 0x004fec0003800000 */
[----:B------:R-:W-:Y:S01]  /*9390*/  ISETP.NE.U32.AND P0, PT, R69, 0x1, PT ;  /* 0x000000014500780c */ /* 0x000fe20003f05070 */
[----:B------:R-:W-:Y:S01]  /*93a0*/  BSSY B0, `(.L_x_145) ;  /* 0x0000009000007945 */ /* 0x000fe20003800000 */
[----:B------:R-:W-:Y:S11]  /*93b0*/  ISETP.NE.AND P1, PT, R68, RZ, PT ;  /* 0x000000ff4400720c */ /* 0x000ff60003f25270 */
[----:B------:R-:W-:Y:S05]  /*93c0*/  @P0 IMAD R3, R27, 0x1000, R66 ;  /* 0x000010001b030824 */ /* 0x000fea00078e0242 */
[----:B------:R-:W-:Y:S05]  /*93d0*/  @P0 IADD3 R0, PT, PT, R3, UR49, RZ ;  /* 0x0000003103000c10 */ /* 0x000fea000fffe0ff */
[----:B------:R-:W-:Y:S01]  /*93e0*/  @P0 IMAD.IADD R0, R71, 0x1, R0 ;  /* 0x0000000147000824 */ /* 0x000fe200078e0200 */
[----:B------:R-:W-:Y:S06]  /*93f0*/  @P1 BRA `(.L_x_146) ;  /* 0x00000000000c1947 */ /* 0x000fec0003800000 */
[----:B------:R-:W-:Y:S04]  /*9400*/  SHF.L.U32 R4, R57, 0x1f, RZ ;  /* 0x0000001f39047819 */ /* 0x000fe800000006ff */
[----:B------:R-:W2:Y:S02]  /*9410*/  SYNCS.PHASECHK.TRANS64.TRYWAIT P1, [R2+URZ+0x1a0], R4 ;  /* 0x0001a004020075a7 */ /* 0x000ea400080211ff */
[----:B--2---:R-:W-:Y:S05]  /*9420*/  @!P1 BRA `(.L_x_147) ;  /* 0x0000002400949947 */ /* 0x004fea0003800000 */
.L_x_146:
[----:B------:R-:W-:Y:S05]  /*9430*/  BSYNC B0 ;  /* 0x0000000000007941 */ /* 0x000fea0003800000 */
.L_x_145:
[----:B------:R3:W4:Y:S01]  /*9440*/  @P0 LDS.128 R28, [R3+UR49+0x300] ;  /* 0x00030031031c0984 */ /* 0x0007220008000c00 */
[----:B------:R-:W-:Y:S03]  /*9450*/  IADD3 R27, PT, PT, R27, 0x1, RZ ;  /* 0x000000011b1b7810 */ /* 0x000fe60007ffe0ff */
[----:B------:R3:W1:Y:S04]  /*9460*/  @P0 LDS.128 R36, [R0+0x300] ;  /* 0x0003000000240984 */ /* 0x0006680000000c00 */
.L_x_144:
[----:B------:R-:W-:Y:S05]  /*9470*/  BSYNC B1 ;  /* 0x0000000000017941 */ /* 0x000fea0003800000 */
.L_x_143:
[----:B---3--:R-:W-:Y:S05]  /*9480*/  VIADD R0, R25, 0x20 ;  /* 0x0000002019007836 */ /* 0x008fea0000000000 */
[----:B------:R-:W-:Y:S04]  /*9490*/  SHF.R.U32.HI R0, RZ, 0x15, R0 ;  /* 0x00000015ff007819 */ /* 0x000fe80000011600 */
[----:B------:R-:W-:Y:S11]  /*94a0*/  LOP3.LUT P0, RZ, R0, 0x3, R50, 0x48, !PT ;  /* 0x0000000300ff7812 */ /* 0x000ff60007804832 */
[----:B------:R-:W-:Y:S02]  /*94b0*/  @!UPT UIADD3 URZ, UPT, UPT, URZ, URZ, URZ ;  /* 0x000000fffffff290 */ /* 0x000fe4000fffe0ff */
[----:B------:R-:W-:Y:S05]  /*94c0*/  @!P0 BRA `(.L_x_148) ;  /* 0x0000000000408947 */ /* 0x000fea0003800000 */
[----:B------:R-:W3:Y:S01]  /*94d0*/  LDCU.64 UR8, c[0x4][0x70] ;  /* 0x01000e00ff0877ac */ /* 0x000ee20008000a00 */
[----:B------:R-:W-:Y:S01]  /*94e0*/  MOV R3, 0x0 ;  /* 0x0000000000037802 */ /* 0x000fe20000000f00 */
[----:B------:R-:W-:Y:S02]  /*94f0*/  HFMA2 R12, -RZ, RZ, 0, 5.9604644775390625e-08 ;  /* 0x00000001ff0c7431 */ /* 0x000fe400000001ff */
[----:B-1----:R-:W-:Y:S02]  /*9500*/  IMAD.MOV.U32 R8, RZ, RZ, 0x192 ;  /* 0x00000192ff087424 */ /* 0x002fe400078e00ff */
[----:B------:R-:W-:Y:S01]  /*9510*/  IMAD.MOV.U32 R13, RZ, RZ, RZ ;  /* 0x000000ffff0d7224 */ /* 0x000fe200078e00ff */
[----:B------:R-:W1:Y:S01]  /*9520*/  LDCU.64 UR6, c[0x4][0x78] ;  /* 0x01000f00ff0677ac */ /* 0x000e620008000a00 */
[----:B--2---:R-:W2:Y:S01]  /*9530*/  LDC.64 R2, c[0x4][R3] ;  /* 0x0100000003027b82 */ /* 0x004ea20000000a00 */
[----:B------:R-:W5:Y:S01]  /*9540*/  LDCU.64 UR4, c[0x4][0x10] ;  /* 0x01000200ff0477ac */ /* 0x000f620008000a00 */
[----:B---3--:R-:W-:Y:S01]  /*9550*/  MOV R5, UR9 ;  /* 0x0000000900057c02 */ /* 0x008fe20008000f00 */
[----:B------:R-:W-:Y:S01]  /*9560*/  IMAD.U32 R4, RZ, RZ, UR8 ;  /* 0x00000008ff047e24 */ /* 0x000fe2000f8e00ff */
[----:B-1----:R-:W-:Y:S01]  /*9570*/  MOV R7, UR7 ;  /* 0x0000000700077c02 */ /* 0x002fe20008000f00 */
[----:B------:R-:W-:Y:S01]  /*9580*/  IMAD.U32 R6, RZ, RZ, UR6 ;  /* 0x00000006ff067e24 */ /* 0x000fe2000f8e00ff */
[----:B-----5:R-:W-:Y:S01]  /*9590*/  MOV R11, UR5 ;  /* 0x00000005000b7c02 */ /* 0x020fe20008000f00 */
[----:B------:R-:W-:Y:S02]  /*95a0*/  IMAD.U32 R10, RZ, RZ, UR4 ;  /* 0x00000004ff0a7e24 */ /* 0x000fe4000f8e00ff */
[----:B------:R-:W-:Y:S07]  /*95b0*/  LEPC R20, `(.L_x_148) ;  /* 0x000000001014794e */ /* 0x000fee0000000000 */
[----:B--2-4-:R-:W-:Y:S05]  /*95c0*/  CALL.ABS.NOINC R2 ;  /* 0x0000000002007343 */ /* 0x014fea0003c00000 */
.L_x_148:
[----:B------:R-:W-:Y:S01]  /*95d0*/  ISETP.NE.AND P6, PT, R65, RZ, PT ;  /* 0x000000ff4100720c */ /* 0x000fe20003fc5270 */
[----:B------:R-:W-:Y:S05]  /*95e0*/  WARPSYNC.ALL ;  /* 0x0000000000007948 */ /* 0x000fea0003800000 */
[----:B------:R-:W-:Y:S01]  /*95f0*/  R2UR UR4, R25 ;  /* 0x00000000190472ca */ /* 0x000fe200000e0000 */
[--C-:B----4-:R-:W-:Y:S01]  /*9600*/  HADD2.F32 R3, -RZ, R28.reuse.H0_H0 ;  /* 0x2000001cff037230 */ /* 0x110fe20000004100 */
[----:B------:R-:W-:Y:S01]  /*9610*/  ISETP.NE.U32.OR P0, PT, R64, 0x1, !P6 ;  /* 0x000000014000780c */ /* 0x000fe20007705470 */
[--C-:B------:R-:W-:Y:S01]  /*9620*/  HADD2.F32 R20, -RZ, R29.reuse.H0_H0 ;  /* 0x2000001dff147230 */ /* 0x100fe20000004100 */
[----:B------:R-:W-:Y:S01]  /*9630*/  ISETP.NE.AND P1, PT, R59, RZ, PT ;  /* 0x000000ff3b00720c */ /* 0x000fe20003f25270 */
[----:B------:R-:W-:Y:S01]  /*9640*/  HADD2.F32 R21, -RZ, R29.H1_H1 ;  /* 0x3000001dff157230 */ /* 0x000fe20000004100 */
[----:B------:R-:W-:Y:S07]  /*9650*/  BSSY.RECONVERGENT B0, `(.L_x_149) ;  /* 0x0000054000007945 */ /* 0x000fee0003800200 */
[----:B-12---:R-:W1:Y:S02]  /*9660*/  LDTM.x16 R4, tmem[UR4+0x20] ;  /* 0x00002004000479ee */ /* 0x006e640008240000 */
        /* <DEDUP_REMOVED lines=13> */
[----:B------:R-:W-:Y:S01]  /*9740*/  FFMA R3, R26, R20, R3 ;  /* 0x000000141a037223 */ /* 0x000fe20000000003 */
[----:B------:R-:W-:Y:S01]  /*9750*/  FMUL R5, R24, R9 ;  /* 0x0000000918057220 */ /* 0x000fe20000400000 */
[--C-:B------:R-:W-:Y:S02]  /*9760*/  HADD2.F32 R2, -RZ, R31.reuse.H0_H0 ;  /* 0x2000001fff027230 */ /* 0x100fe40000004100 */
[----:B------:R-:W-:Y:S01]  /*9770*/  FFMA R7, R26, R21, R7 ;  /* 0x000000151a077223 */ /* 0x000fe20000000007 */
[----:B------:R-:W-:Y:S01]  /*9780*/  FMUL R6, R24, R10 ;  /* 0x0000000a18067220 */ /* 0x000fe20000400000 */
        /* <DEDUP_REMOVED lines=8> */
[C---:B------:R-:W-:Y:S01]  /*9810*/  FMUL R9, R24.reuse, R13 ;  /* 0x0000000d18097220 */ /* 0x040fe20000400000 */
        /* <DEDUP_REMOVED lines=14> */
[----:B------:R-:W-:Y:S02]  /*9900*/  HADD2.F32 R5, -RZ, R39.H1_H1 ;  /* 0x30000027ff057230 */ /* 0x000fe40000004100 */
[----:B------:R-:W-:Y:S01]  /*9910*/  FFMA R15, R26, R0, R15 ;  /* 0x000000001a0f7223 */ /* 0x000fe2000000000f */
        /* <DEDUP_REMOVED lines=22> */
[----:B--2---:R-:W2:Y:S01]  /*9a80*/  FENCE.VIEW.ASYNC.S ;  /* 0x00000000000073c6 */ /* 0x004ea20000000000 */
[----:B------:R-:W-:Y:S01]  /*9a90*/  @P0 PRMT R0, R70, 0x654, R0 ;  /* 0x0000065446000816 */ /* 0x000fe20000000000 */
[----:B--2---:R-:W-:Y:S06]  /*9aa0*/  BAR.SYNC.DEFER_BLOCKING 0x1, 0x80 ;  /* 0x0042000000007b1d */ /* 0x004fec0000010000 */
        /* <DEDUP_REMOVED lines=14> */
.L_x_150:
[----:B------:R-:W-:Y:S05]  /*9b90*/  BSYNC.RECONVERGENT B0 ;  /* 0x0000000000007941 */ /* 0x000fea0003800200 */
.L_x_149:
        /* <DEDUP_REMOVED lines=19> */
.L_x_154:
[----:B------:R-:W-:Y:S05]  /*9cd0*/  BSYNC B0 ;  /* 0x0000000000007941 */ /* 0x000fea0003800000 */
.L_x_153:
[----:B------:R3:W4:Y:S04]  /*9ce0*/  @P0 LDS.128 R28, [R27+UR49+0x300] ;  /* 0x000300311b1c0984 */ /* 0x0007280008000c00 */
[----:B------:R3:W1:Y:S02]  /*9cf0*/  @P0 LDS.128 R36, [R71+0x300] ;  /* 0x0003000047240984 */ /* 0x0006640000000c00 */
.L_x_152:
[----:B------:R-:W-:Y:S05]  /*9d00*/  BSYNC B1 ;  /* 0x0000000000017941 */ /* 0x000fea0003800000 */
.L_x_151:
[----:B--2---:R-:W-:Y:S05]  /*9d10*/  VIADD R0, R25, 0x30 ;  /* 0x0000003019007836 */ /* 0x004fea0000000000 */
[----:B------:R-:W-:Y:S04]  /*9d20*/  SHF.R.U32.HI R0, RZ, 0x15, R0 ;  /* 0x00000015ff007819 */ /* 0x000fe80000011600 */
[----:B------:R-:W-:Y:S11]  /*9d30*/  LOP3.LUT P0, RZ, R0, 0x3, R50, 0x48, !PT ;  /* 0x0000000300ff7812 */ /* 0x000ff60007804832 */
[----:B------:R-:W-:Y:S02]  /*9d40*/  @!UPT UIADD3 URZ, UPT, UPT, URZ, URZ, URZ ;  /* 0x000000fffffff290 */ /* 0x000fe4000fffe0ff */
[----:B------:R-:W-:Y:S05]  /*9d50*/  @!P0 BRA `(.L_x_156) ;  /* 0x0000000000408947 */ /* 0x000fea0003800000 */
[----:B------:R-:W2:Y:S01]  /*9d60*/  LDCU.64 UR8, c[0x4][0x70] ;  /* 0x01000e00ff0877ac */ /* 0x000ea20008000a00 */
[----:B------:R-:W-:Y:S01]  /*9d70*/  MOV R3, 0x0 ;  /* 0x0000000000037802 */ /* 0x000fe20000000f00 */
        /* <DEDUP_REMOVED lines=14> */
.L_x_156:
[----:B------:R-:W-:Y:S01]  /*9e60*/  ISETP.NE.AND P0, PT, R59, RZ, PT ;  /* 0x000000ff3b00720c */ /* 0x000fe20003f05270 */
[----:B------:R-:W-:Y:S05]  /*9e70*/  WARPSYNC.ALL ;  /* 0x0000000000007948 */ /* 0x000fea0003800000 */
[----:B------:R-:W-:Y:S01]  /*9e80*/  R2UR UR4, R25 ;  /* 0x00000000190472ca */ /* 0x000fe200000e0000 */
[--C-:B----4-:R-:W-:Y:S01]  /*9e90*/  HADD2.F32 R20, -RZ, R28.reuse.H0_H0 ;  /* 0x2000001cff147230 */ /* 0x110fe20000004100 */
[----:B------:R-:W-:Y:S01]  /*9ea0*/  IADD3 R62, PT, PT, R62, 0x210, RZ ;  /* 0x000002103e3e7810 */ /* 0x000fe20007ffe0ff */
[----:B------:R-:W-:Y:S01]  /*9eb0*/  HADD2.F32 R21, -RZ, R28.H1_H1 ;  /* 0x3000001cff157230 */ /* 0x000fe20000004100 */
[----:B------:R-:W-:Y:S01]  /*9ec0*/  BSSY.RECONVERGENT B0, `(.L_x_157) ;  /* 0x0000052000007945 */ /* 0x000fe20003800200 */
[--C-:B------:R-:W-:Y:S01]  /*9ed0*/  HADD2.F32 R25, -RZ, R29.reuse.H0_H0 ;  /* 0x2000001dff197230 */ /* 0x100fe20000004100 */
[----:B------:R-:W-:Y:S01]  /*9ee0*/  LOP3.LUT R62, R62, 0xfefffff8, RZ, 0xc0, !PT ;  /* 0xfefffff83e3e7812 */ /* 0x000fe200078ec0ff */
[----:B---3--:R-:W-:Y:S02]  /*9ef0*/  HADD2.F32 R27, -RZ, R29.H1_H1 ;  /* 0x3000001dff1b7230 */ /* 0x008fe40000004100 */
[--C-:B------:R-:W-:Y:S02]  /*9f00*/  HADD2.F32 R28, -RZ, R30.reuse.H0_H0 ;  /* 0x2000001eff1c7230 */ /* 0x100fe40000004100 */
[----:B------:R-:W-:Y:S02]  /*9f10*/  HADD2.F32 R29, -RZ, R30.H1_H1 ;  /* 0x3000001eff1d7230 */ /* 0x000fe40000004100 */
[----:B-1----:R-:W1:Y:S01]  /*9f20*/  LDTM.x16 R4, tmem[UR4+0x30] ;  /* 0x00003004000479ee */ /* 0x002e620008240000 */
[----:B------:R-:W-:Y:S01]  /*9f30*/  NOP ;  /* 0x0000000000007918 */ /* 0x000fe20000000000 */
[----:B-1----:R1:W-:Y:S01]  /*9f40*/  SYNCS.ARRIVE.TRANS64.RED.A1T0 RZ, [R62+URZ], RZ ;  /* 0x000000ff3eff79a7 */ /* 0x0023e200081004ff */
[--C-:B------:R-:W-:Y:S02]  /*9f50*/  HADD2.F32 R30, -RZ, R31.reuse.H0_H0 ;  /* 0x2000001fff1e7230 */ /* 0x100fe40000004100 */
[----:B------:R-:W-:Y:S02]  /*9f60*/  HADD2.F32 R31, -RZ, R31.H1_H1 ;  /* 0x3000001fff1f7230 */ /* 0x000fe40000004100 */
        /* <DEDUP_REMOVED lines=8> */
[C---:B------:R-:W-:Y:S01]  /*9ff0*/  FMUL R0, R24.reuse, R4 ;  /* 0x0000000418007220 */ /* 0x040fe20000400000 */
[C---:B------:R-:W-:Y:S01]  /*a000*/  FMUL R2, R24.reuse, R5 ;  /* 0x0000000518027220 */ /* 0x040fe20000400000 */
[C---:B------:R-:W-:Y:S01]  /*a010*/  FMUL R3, R24.reuse, R6 ;  /* 0x0000000618037220 */ /* 0x040fe20000400000 */
[----:B------:R-:W-:Y:S01]  /*a020*/  FMUL R7, R24, R7 ;  /* 0x0000000718077220 */ /* 0x000fe20000400000 */
[----:B------:R-:W-:Y:S01]  /*a030*/  FFMA R0, R26, R20, R0 ;  /* 0x000000141a007223 */ /* 0x000fe20000000000 */
        /* <DEDUP_REMOVED lines=23> */
[----:B------:R-:W-:Y:S01]  /*a1b0*/  F2FP.F16.F32.PACK_AB R28, R2, R0 ;  /* 0x00000000021c723e */ /* 0x000fe200000000ff */
[C---:B------:R-:W-:Y:S01]  /*a1c0*/  FFMA R12, R26.reuse, R36, R12 ;  /* 0x000000241a0c7223 */ /* 0x040fe2000000000c */
[----:B------:R-:W-:Y:S01]  /*a1d0*/  F2FP.F16.F32.PACK_AB R29, R7, R3 ;  /* 0x00000003071d723e */ /* 0x000fe200000000ff */
[C---:B------:R-:W-:Y:S01]  /*a1e0*/  FFMA R13, R26.reuse, R37, R13 ;  /* 0x000000251a0d7223 */ /* 0x040fe2000000000d */
[----:B------:R-:W-:Y:S01]  /*a1f0*/  F2FP.F16.F32.PACK_AB R30, R5, R4 ;  /* 0x00000004051e723e */ /* 0x000fe200000000ff */
[C---:B------:R-:W-:Y:S01]  /*a200*/  FFMA R14, R26.reuse, R38, R14 ;  /* 0x000000261a0e7223 */ /* 0x040fe2000000000e */
[----:B------:R-:W-:Y:S01]  /*a210*/  F2FP.F16.F32.PACK_AB R31, R11, R6 ;  /* 0x000000060b1f723e */ /* 0x000fe200000000ff */
[----:B------:R-:W-:Y:S01]  /*a220*/  FFMA R19, R26, R39, R19 ;  /* 0x000000271a137223 */ /* 0x000fe20000000013 */
[----:B------:R-:W-:Y:S02]  /*a230*/  F2FP.F16.F32.PACK_AB R8, R9, R8 ;  /* 0x000000080908723e */ /* 0x000fe400000000ff */
[----:B------:R-:W-:Y:S01]  /*a240*/  F2FP.F16.F32.PACK_AB R9, R15, R10 ;  /* 0x0000000a0f09723e */ /* 0x000fe200000000ff */
[----:B------:R1:W-:Y:S01]  /*a250*/  STS.128 [R66+UR49+0x3300], R28 ;  /* 0x0033001c42007988 */ /* 0x0003e20008000c31 */
        /* <DEDUP_REMOVED lines=24> */
.L_x_158:
[----:B------:R-:W-:Y:S05]  /*a3e0*/  BSYNC.RECONVERGENT B0 ;  /* 0x0000000000007941 */ /* 0x000fea0003800200 */
.L_x_157:
[----:B------:R-:W-:Y:S01]  /*a3f0*/  BAR.SYNC.DEFER_BLOCKING 0x1, 0x80 ;  /* 0x0042000000007b1d */ /* 0x000fe20000010000 */
[----:B------:R-:W-:Y:S01]  /*a400*/  UISETP.NE.AND UP0, UPT, UR54, -0x4, UPT ;  /* 0xfffffffc3600788c */ /* 0x000fe2000bf05270 */
[----:B------:R-:W-:Y:S08]  /*a410*/  IADD3 R22, PT, PT, R22, 0x1, RZ ;  /* 0x0000000116167810 */ /* 0x000ff00007ffe0ff */
[----:B------:R-:W-:Y:S05]  /*a420*/  BRA.U !UP0, `(.L_x_159) ;  /* 0x0000000108287547 */ /* 0x000fea000b800000 */
[----:B------:R-:W-:Y:S01]  /*a430*/  ISETP.NE.AND P0, PT, R65, RZ, PT ;  /* 0x000000ff4100720c */ /* 0x000fe20003f05270 */
[----:B------:R-:W-:Y:S01]  /*a440*/  IMAD.U32 R0, RZ, RZ, UR52 ;  /* 0x00000034ff007e24 */ /* 0x000fe2000f8e00ff */
[----:B------:R-:W-:Y:S02]  /*a450*/  UIADD3 UR4, UPT, UPT, UR52, 0x1, URZ ;  /* 0x0000000134047890 */ /* 0x000fe4000fffe0ff */
[----:B------:R-:W-:Y:S02]  /*a460*/  ISETP.NE.U32.OR P0, PT, R64, 0x1, !P0 ;  /* 0x000000014000780c */ /* 0x000fe40004705470 */
[----:B------:R-:W-:Y:S04]  /*a470*/  UISETP.NE.AND UP0, UPT, UR4, 0x4, UPT ;  /* 0x000000040400788c */ /* 0x000fe8000bf05270 */
[----:B------:R-:W-:Y:S07]  /*a480*/  USEL UR52, UR4, URZ, UP0 ;  /* 0x000000ff04347287 */ /* 0x000fee0008000000 */
[----:B------:R-:W-:Y:S05]  /*a490*/  @P0 LEA R0, R0, UR49, 0x3 ;  /* 0x0000003100000c11 */ /* 0x000fea000f8e18ff */
[----:B------:R-:W-:Y:S05]  /*a4a0*/  @P0 VIADD R0, R0, 0x1c0 ;  /* 0x000001c000000836 */ /* 0x000fea0000000000 */
[----:B------:R-:W-:Y:S04]  /*a4b0*/  @P0 PRMT R0, R70, 0x654, R0 ;  /* 0x0000065446000816 */ /* 0x000fe80000000000 */
[----:B------:R2:W-:Y:S03]  /*a4c0*/  @P0 SYNCS.ARRIVE.TRANS64.RED.A1T0 RZ, [R0+URZ], RZ ;  /* 0x000000ff00ff09a7 */ /* 0x0005e600081004ff */
.L_x_159:
[----:B------:R-:W-:Y:S01]  /*a4d0*/  R2UR UR5, R51 ;  /* 0x00000000330572ca */ /* 0x000fe200000e0000 */
[----:B------:R-:W-:Y:S01]  /*a4e0*/  UIADD3 UR54, UPT, UPT, UR54, 0x4, URZ ;  /* 0x0000000436367890 */ /* 0x000fe2000fffe0ff */
[----:B------:R-:W-:Y:S01]  /*a4f0*/  R2UR UR4, R52 ;  /* 0x00000000340472ca */ /* 0x000fe200000e0000 */
[----:B------:R-:W-:Y:S01]  /*a500*/  UMOV UR51, UR63 ;  /* 0x0000003f00337c82 */ /* 0x000fe20008000000 */
[----:B------:R-:W-:Y:S02]  /*a510*/  LOP3.LUT P0, RZ, R46, 0x1, RZ, 0xc0, !PT ;  /* 0x000000012eff7812 */ /* 0x000fe4000780c0ff */
[C---:B------:R-:W-:Y:S02]  /*a520*/  ISETP.NE.AND P1, PT, R22.reuse, 0x2, PT ;  /* 0x000000021600780c */ /* 0x040fe40003f25270 */
[----:B------:R-:W-:Y:S02]  /*a530*/  LOP3.LUT R55, R55, 0x1, RZ, 0x3c, !PT ;  /* 0x0000000137377812 */ /* 0x000fe400078e3cff */
[----:B--2---:R-:W-:Y:S02]  /*a540*/  SEL R0, RZ, 0x1, P1 ;  /* 0x00000001ff007807 */ /* 0x004fe40000800000 */
[----:B------:R-:W-:Y:S01]  /*a550*/  SEL R22, R22, RZ, P1 ;  /* 0x000000ff16167207 */ /* 0x000fe20000800000 */
[----:B------:R-:W-:Y:S01]  /*a560*/  UIADD3 UR19, UPT, UPT, UR36, UR5, URZ ;  /* 0x0000000524137290 */ /* 0x000fe2000fffe0ff */
[----:B------:R-:W-:Y:S01]  /*a570*/  LOP3.LUT R56, R56, R0, RZ, 0x3c, !PT ;  /* 0x0000000038387212 */ /* 0x000fe200078e3cff */
[----:B------:R-:W-:Y:S02]  /*a580*/  UIADD3 UR21, UPT, UPT, UR37, UR4, URZ ;  /* 0x0000000425157290 */ /* 0x000fe4000fffe0ff */
[----:B------:R-:W-:Y:S10]  /*a590*/  @P0 BRA `(.L_x_160) ;  /* 0xffffffc800980947 */ /* 0x000ff4000383ffff */
[----:B------:R-:W-:-:S13]  /*a5a0*/  R2UR UR4, R53 ;  /* 0x00000000350472ca */ /* 0x000fda00000e0000 */
[----:B------:R-:W-:-:S09]  /*a5b0*/  UISETP.NE.AND UP0, UPT, UR4, URZ, UPT ;  /* 0x000000ff0400728c */ /* 0x000fd2000bf05270 */
[----:B------:R-:W-:Y:S05]  /*a5c0*/  BRA.U !UP0, `(.L_x_161) ;  /* 0x0000000108487547 */ /* 0x000fea000b800000 */
[----:B------:R-:W2:Y:S02]  /*a5d0*/  LDCU.64 UR4, c[0x0][0x890] ;  /* 0x00011200ff0477ac */ /* 0x000ea40008000a00 */
[----:B--2---:R-:W-:-:S04]  /*a5e0*/  UISETP.NE.U32.AND UP0, UPT, UR4, URZ, UPT ;  /* 0x000000ff0400728c */ /* 0x004fc8000bf05070 */
[----:B------:R-:W-:-:S09]  /*a5f0*/  UISETP.NE.AND.EX UP0, UPT, UR5, URZ, UPT, UP0 ;  /* 0x000000ff0500728c */ /* 0x000fd2000bf05300 */
[----:B------:R-:W-:Y:S05]  /*a600*/  BRA.U UP0, `(.L_x_162) ;  /* 0x00000001000c7547 */ /* 0x000fea000b800000 */
[----:B------:R-:W-:-:S13]  /*a610*/  FSETP.NEU.AND P0, PT, R26, RZ, PT ;  /* 0x000000ff1a00720b */ /* 0x000fda0003f0d000 */
[----:B------:R-:W-:Y:S05]  /*a620*/  @!P0 EXIT ;  /* 0x000000000000894d */ /* 0x000fea0003800000 */
[----:B------:R-:W-:Y:S05]  /*a630*/  BRA `(.L_x_161) ;  /* 0x00000000002c7947 */ /* 0x000fea0003800000 */
.L_x_162:
[----:B------:R-:W-:Y:S01]  /*a640*/  ISETP.NE.AND P0, PT, R63, RZ, PT ;  /* 0x000000ff3f00720c */ /* 0x000fe20003f05270 */
[----:B------:R-:W-:-:S12]  /*a650*/  BSSY.RECONVERGENT B0, `(.L_x_161) ;  /* 0x0000009000007945 */ /* 0x000fd80003800200 */
[----:B------:R-:W-:Y:S05]  /*a660*/  @P0 BRA `(.L_x_163) ;  /* 0x0000000000140947 */ /* 0x000fea0003800000 */
[----:B------:R-:W2:Y:S02]  /*a670*/  LDCU.64 UR4, c[0x0][0x888] ;  /* 0x00011100ff0477ac */ /* 0x000ea40008000a00 */
[----:B--2---:R-:W-:-:S04]  /*a680*/  ISETP.NE.U32.AND P0, PT, RZ, UR4, PT ;  /* 0x00000004ff007c0c */ /* 0x004fc8000bf05070 */
[----:B------:R-:W-:-:S13]  /*a690*/  ISETP.NE.AND.EX P0, PT, RZ, UR5, PT, P0 ;  /* 0x00000005ff007c0c */ /* 0x000fda000bf05300 */
[----:B------:R-:W-:Y:S05]  /*a6a0*/  @!P0 EXIT ;  /* 0x000000000000894d */ /* 0x000fea0003800000 */
[----:B------:R-:W-:Y:S05]  /*a6b0*/  BRA `(.L_x_164) ;  /* 0x0000000000087947 */ /* 0x000fea0003800000 */
.L_x_163:
[----:B------:R-:W-:-:S13]  /*a6c0*/  FSETP.NEU.AND P0, PT, R26, RZ, PT ;  /* 0x000000ff1a00720b */ /* 0x000fda0003f0d000 */
[----:B------:R-:W-:Y:S05]  /*a6d0*/  @!P0 EXIT ;  /* 0x000000000000894d */ /* 0x000fea0003800000 */
.L_x_164:
[----:B------:R-:W-:Y:S05]  /*a6e0*/  BSYNC.RECONVERGENT B0 ;  /* 0x0000000000007941 */ /* 0x000fea0003800200 */
.L_x_161:
[----:B------:R-:W2:Y:S01]  /*a6f0*/  S2UR UR5, SR_CgaCtaId ;  /* 0x00000000000579c3 */ /* 0x000ea20000008800 */
[----:B------:R-:W-:Y:S01]  /*a700*/  ULEA UR4, UR52, UR49, 0x3 ;  /* 0x0000003134047291 */ /* 0x000fe2000f8e18ff */
[----:B------:R-:W-:-:S04]  /*a710*/  DEPBAR.LE SB0, 0x0 ;  /* 0x000080000000791a */ /* 0x000fc80000000000 */
[----:B------:R-:W-:-:S04]  /*a720*/  UIADD3 UR4, UPT, UPT, UR4, 0x1c0, URZ ;  /* 0x000001c004047890 */ /* 0x000fc8000fffe0ff */
[----:B--2---:R-:W-:-:S09]  /*a730*/  UPRMT UR4, UR5, 0x654, UR4 ;  /* 0x0000065405047896 */ /* 0x004fd20008000004 */
[----:B------:R-:W-:Y:S01]  /*a740*/  SYNCS.ARRIVE.TRANS64.RED.A1T0 RZ, [UR4], RZ ;  /* 0x000000ffffff79a7 */ /* 0x000fe20008100404 */
[----:B------:R-:W-:Y:S05]  /*a750*/  EXIT ;  /* 0x000000000000794d */ /* 0x000fea0003800000 */
.L_x_25:
[----:B------:R-:W-:Y:S07]  /*a760*/  MOV R0, UR11 ;  /* 0x0000000b00007c02 */ /* 0x000fee0008000f00 */
.L_x_165:
[----:B--2---:R2:W3:Y:S02]  /*a770*/  SYNCS.PHASECHK.TRANS64.TRYWAIT P0, [R0+URZ+0xd0], R4 ;  /* 0x0000d004000075a7 */ /* 0x0044e400080011ff */
[----:B---3--:R-:W-:Y:S05]  /*a780*/  @!P0 NANOSLEEP.SYNCS 0x989680 ;  /* 0x009896800000895d */ /* 0x008fea0003900000 */
[----:B------:R-:W3:Y:S02]  /*a790*/  @!P0 SYNCS.PHASECHK.TRANS64 P0, [R0+URZ+0xd0], R4 ;  /* 0x0000d004000085a7 */ /* 0x000ee400080010ff */
[----:B---3--:R-:W-:Y:S05]  /*a7a0*/  @!P0 BRA `(.L_x_165) ;  /* 0xfffffffc00f08947 */ /* 0x008fea000383ffff */
[----:B------:R-:W-:Y:S05]  /*a7b0*/  BRA `(.L_x_24) ;  /* 0xffffff7800547947 */ /* 0x000fea000383ffff */
.L_x_32:
[----:B--2---:R-:W-:Y:S07]  /*a7c0*/  MOV R0, UR11 ;  /* 0x0000000b00007c02 */ /* 0x004fee0008000f00 */
.L_x_166:
[----:B--2---:R2:W3:Y:S02]  /*a7d0*/  SYNCS.PHASECHK.TRANS64.TRYWAIT P0, [R0+URZ+0xd0], R4 ;  /* 0x0000d004000075a7 */ /* 0x0044e400080011ff */
[----:B---3--:R-:W-:Y:S05]  /*a7e0*/  @!P0 NANOSLEEP.SYNCS 0x989680 ;  /* 0x009896800000895d */ /* 0x008fea0003900000 */
[----:B------:R-:W3:Y:S02]  /*a7f0*/  @!P0 SYNCS.PHASECHK.TRANS64 P0, [R0+URZ+0xd0], R4 ;  /* 0x0000d004000085a7 */ /* 0x000ee400080010ff */
[----:B---3--:R-:W-:Y:S05]  /*a800*/  @!P0 BRA `(.L_x_166) ;  /* 0xfffffffc00f08947 */ /* 0x008fea000383ffff */
[----:B------:R-:W-:Y:S05]  /*a810*/  BRA `(.L_x_31) ;  /* 0xffffff7c007c7947 */ /* 0x000fea000383ffff */
.L_x_37:
[----:B------:R-:W-:-:S07]  /*a820*/  MOV R0, UR29 ;  /* 0x0000001d00007c02 */ /* 0x000fce0008000f00 */
.L_x_167:
[----:B--2---:R2:W3:Y:S02]  /*a830*/  SYNCS.PHASECHK.TRANS64.TRYWAIT P0, [R0+URZ+0x1f0], R3 ;  /* 0x0001f003000075a7 */ /* 0x0044e400080011ff */
[----:B---3--:R-:W-:Y:S05]  /*a840*/  @!P0 NANOSLEEP.SYNCS 0x989680 ;  /* 0x009896800000895d */ /* 0x008fea0003900000 */
[----:B------:R-:W3:Y:S02]  /*a850*/  @!P0 SYNCS.PHASECHK.TRANS64 P0, [R0+URZ+0x1f0], R3 ;  /* 0x0001f003000085a7 */ /* 0x000ee400080010ff */
[----:B---3--:R-:W-:Y:S05]  /*a860*/  @!P0 BRA `(.L_x_167) ;  /* 0xfffffffc00f08947 */ /* 0x008fea000383ffff */
[----:B------:R-:W-:Y:S05]  /*a870*/  BRA `(.L_x_168) ;  /* 0xffffff8000447947 */ /* 0x000fea000383ffff */
.L_x_41:
[----:B------:R-:W-:-:S07]  /*a880*/  MOV R0, UR4 ;  /* 0x0000000400007c02 */ /* 0x000fce0008000f00 */
.L_x_169:
[----:B--2---:R2:W3:Y:S02]  /*a890*/  SYNCS.PHASECHK.TRANS64.TRYWAIT P0, [R0+URZ], R2 ;  /* 0x00000002000075a7 */ /* 0x0044e400080011ff */
[----:B---3--:R-:W-:Y:S05]  /*a8a0*/  @!P0 NANOSLEEP.SYNCS 0x989680 ;  /* 0x009896800000895d */ /* 0x008fea0003900000 */
[----:B------:R-:W3:Y:S02]  /*a8b0*/  @!P0 SYNCS.PHASECHK.TRANS64 P0, [R0+URZ], R2 ;  /* 0x00000002000085a7 */ /* 0x000ee400080010ff */
[----:B---3--:R-:W-:Y:S05]  /*a8c0*/  @!P0 BRA `(.L_x_169) ;  /* 0xfffffffc00f08947 */ /* 0x008fea000383ffff */
[----:B------:R-:W-:Y:S05]  /*a8d0*/  BRA `(.L_x_170) ;  /* 0xffffff8400d87947 */ /* 0x000fea000383ffff */
.L_x_42:
[----:B------:R-:W-:-:S07]  /*a8e0*/  MOV R0, UR5 ;  /* 0x0000000500007c02 */ /* 0x000fce0008000f00 */
.L_x_171:
[----:B--2---:R2:W3:Y:S02]  /*a8f0*/  SYNCS.PHASECHK.TRANS64.TRYWAIT P0, [R0+URZ], R2 ;  /* 0x00000002000075a7 */ /* 0x0044e400080011ff */
[----:B---3--:R-:W-:Y:S05]  /*a900*/  @!P0 NANOSLEEP.SYNCS 0x989680 ;  /* 0x009896800000895d */ /* 0x008fea0003900000 */
[----:B------:R-:W3:Y:S02]  /*a910*/  @!P0 SYNCS.PHASECHK.TRANS64 P0, [R0+URZ], R2 ;  /* 0x00000002000085a7 */ /* 0x000ee400080010ff */
[----:B---3--:R-:W-:Y:S05]  /*a920*/  @!P0 BRA `(.L_x_171) ;  /* 0xfffffffc00f08947 */ /* 0x008fea000383ffff */
[----:B------:R-:W-:Y:S05]  /*a930*/  BRA `(.L_x_172) ;  /* 0xffffff8400e87947 */ /* 0x000fea000383ffff */
.L_x_43:
[----:B------:R-:W-:-:S07]  /*a940*/  MOV R0, UR5 ;  /* 0x0000000500007c02 */ /* 0x000fce0008000f00 */
.L_x_173:
[----:B--2---:R2:W3:Y:S02]  /*a950*/  SYNCS.PHASECHK.TRANS64.TRYWAIT P0, [R0+URZ], R2 ;  /* 0x00000002000075a7 */ /* 0x0044e400080011ff */
[----:B---3--:R-:W-:Y:S05]  /*a960*/  @!P0 NANOSLEEP.SYNCS 0x989680 ;  /* 0x009896800000895d */ /* 0x008fea0003900000 */
[----:B------:R-:W3:Y:S02]  /*a970*/  @!P0 SYNCS.PHASECHK.TRANS64 P0, [R0+URZ], R2 ;  /* 0x00000002000085a7 */ /* 0x000ee400080010ff */
[----:B---3--:R-:W-:Y:S05]  /*a980*/  @!P0 BRA `(.L_x_173) ;  /* 0xfffffffc00f08947 */ /* 0x008fea000383ffff */
[----:B------:R-:W-:Y:S05]  /*a990*/  BRA `(.L_x_174) ;  /* 0xffffff8400f87947 */ /* 0x000fea000383ffff */
.L_x_44:
[----:B------:R-:W-:-:S07]  /*a9a0*/  MOV R0, UR5 ;  /* 0x0000000500007c02 */ /* 0x000fce0008000f00 */
.L_x_175:
[----:B--2---:R2:W3:Y:S02]  /*a9b0*/  SYNCS.PHASECHK.TRANS64.TRYWAIT P0, [R0+URZ], R2 ;  /* 0x00000002000075a7 */ /* 0x0044e400080011ff */
[----:B---3--:R-:W-:Y:S05]  /*a9c0*/  @!P0 NANOSLEEP.SYNCS 0x989680 ;  /* 0x009896800000895d */ /* 0x008fea0003900000 */
[----:B------:R-:W3:Y:S02]  /*a9d0*/  @!P0 SYNCS.PHASECHK.TRANS64 P0, [R0+URZ], R2 ;  /* 0x00000002000085a7 */ /* 0x000ee400080010ff */
[----:B---3--:R-:W-:Y:S05]  /*a9e0*/  @!P0 BRA `(.L_x_175) ;  /* 0xfffffffc00f08947 */ /* 0x008fea000383ffff */
[----:B------:R-:W-:Y:S05]  /*a9f0*/  BRA `(.L_x_176) ;  /* 0xffffff8800087947 */ /* 0x000fea000383ffff */
.L_x_45:
[----:B------:R-:W-:-:S07]  /*aa00*/  MOV R0, UR5 ;  /* 0x0000000500007c02 */ /* 0x000fce0008000f00 */
.L_x_177:
[----:B--2---:R2:W3:Y:S02]  /*aa10*/  SYNCS.PHASECHK.TRANS64.TRYWAIT P0, [R0+URZ], R2 ;  /* 0x00000002000075a7 */ /* 0x0044e400080011ff */
[----:B---3--:R-:W-:Y:S05]  /*aa20*/  @!P0 NANOSLEEP.SYNCS 0x989680 ;  /* 0x009896800000895d */ /* 0x008fea0003900000 */
[----:B------:R-:W3:Y:S02]  /*aa30*/  @!P0 SYNCS.PHASECHK.TRANS64 P0, [R0+URZ], R2 ;  /* 0x00000002000085a7 */ /* 0x000ee400080010ff */
[----:B---3--:R-:W-:Y:S05]  /*aa40*/  @!P0 BRA `(.L_x_177) ;  /* 0xfffffffc00f08947 */ /* 0x008fea000383ffff */
[----:B------:R-:W-:Y:S05]  /*aa50*/  BRA `(.L_x_178) ;  /* 0xffffff8800187947 */ /* 0x000fea000383ffff */
.L_x_46:
[----:B------:R-:W-:-:S07]  /*aa60*/  MOV R0, UR5 ;  /* 0x0000000500007c02 */ /* 0x000fce0008000f00 */
.L_x_179:
[----:B--2---:R2:W3:Y:S02]  /*aa70*/  SYNCS.PHASECHK.TRANS64.TRYWAIT P0, [R0+URZ], R2 ;  /* 0x00000002000075a7 */ /* 0x0044e400080011ff */
[----:B---3--:R-:W-:Y:S05]  /*aa80*/  @!P0 NANOSLEEP.SYNCS 0x989680 ;  /* 0x009896800000895d */ /* 0x008fea0003900000 */
[----:B------:R-:W3:Y:S02]  /*aa90*/  @!P0 SYNCS.PHASECHK.TRANS64 P0, [R0+URZ], R2 ;  /* 0x00000002000085a7 */ /* 0x000ee400080010ff */
[----:B---3--:R-:W-:Y:S05]  /*aaa0*/  @!P0 BRA `(.L_x_179) ;  /* 0xfffffffc00f08947 */ /* 0x008fea000383ffff */
[----:B------:R-:W-:Y:S05]  /*aab0*/  BRA `(.L_x_180) ;  /* 0xffffff8800287947 */ /* 0x000fea000383ffff */
.L_x_47:
[----:B------:R-:W-:-:S07]  /*aac0*/  MOV R0, UR5 ;  /* 0x0000000500007c02 */ /* 0x000fce0008000f00 */
.L_x_181:
[----:B--2---:R2:W3:Y:S02]  /*aad0*/  SYNCS.PHASECHK.TRANS64.TRYWAIT P0, [R0+URZ], R2 ;  /* 0x00000002000075a7 */ /* 0x0044e400080011ff */
[----:B---3--:R-:W-:Y:S05]  /*aae0*/  @!P0 NANOSLEEP.SYNCS 0x989680 ;  /* 0x009896800000895d */ /* 0x008fea0003900000 */
[----:B------:R-:W3:Y:S02]  /*aaf0*/  @!P0 SYNCS.PHASECHK.TRANS64 P0, [R0+URZ], R2 ;  /* 0x00000002000085a7 */ /* 0x000ee400080010ff */
[----:B---3--:R-:W-:Y:S05]  /*ab00*/  @!P0 BRA `(.L_x_181) ;  /* 0xfffffffc00f08947 */ /* 0x008fea000383ffff */
[----:B------:R-:W-:Y:S05]  /*ab10*/  BRA `(.L_x_182) ;  /* 0xffffff8800387947 */ /* 0x000fea000383ffff */
.L_x_48:
[----:B------:R-:W-:-:S07]  /*ab20*/  MOV R0, UR5 ;  /* 0x0000000500007c02 */ /* 0x000fce0008000f00 */
.L_x_183:
[----:B--2---:R2:W3:Y:S02]  /*ab30*/  SYNCS.PHASECHK.TRANS64.TRYWAIT P0, [R0+URZ], R2 ;  /* 0x00000002000075a7 */ /* 0x0044e400080011ff */
[----:B---3--:R-:W-:Y:S05]  /*ab40*/  @!P0 NANOSLEEP.SYNCS 0x989680 ;  /* 0x009896800000895d */ /* 0x008fea0003900000 */
[----:B------:R-:W3:Y:S02]  /*ab50*/  @!P0 SYNCS.PHASECHK.TRANS64 P0, [R0+URZ], R2 ;  /* 0x00000002000085a7 */ /* 0x000ee400080010ff */
[----:B---3--:R-:W-:Y:S05]  /*ab60*/  @!P0 BRA `(.L_x_183) ;  /* 0xfffffffc00f08947 */ /* 0x008fea000383ffff */
[----:B------:R-:W-:Y:S05]  /*ab70*/  BRA `(.L_x_184) ;  /* 0xffffff8800487947 */ /* 0x000fea000383ffff */
.L_x_49:
[----:B------:R-:W-:-:S07]  /*ab80*/  MOV R0, UR5 ;  /* 0x0000000500007c02 */ /* 0x000fce0008000f00 */
.L_x_185:
[----:B--2---:R2:W3:Y:S02]  /*ab90*/  SYNCS.PHASECHK.TRANS64.TRYWAIT P0, [R0+URZ], R2 ;  /* 0x00000002000075a7 */ /* 0x0044e400080011ff */
[----:B---3--:R-:W-:Y:S05]  /*aba0*/  @!P0 NANOSLEEP.SYNCS 0x989680 ;  /* 0x009896800000895d */ /* 0x008fea0003900000 */
[----:B------:R-:W3:Y:S02]  /*abb0*/  @!P0 SYNCS.PHASECHK.TRANS64 P0, [R0+URZ], R2 ;  /* 0x00000002000085a7 */ /* 0x000ee400080010ff */
[----:B---3--:R-:W-:Y:S05]  /*abc0*/  @!P0 BRA `(.L_x_185) ;  /* 0xfffffffc00f08947 */ /* 0x008fea000383ffff */
[----:B------:R-:W-:Y:S05]  /*abd0*/  BRA `(.L_x_186) ;  /* 0xffffff8800587947 */ /* 0x000fea000383ffff */
.L_x_50:
[----:B------:R-:W-:-:S07]  /*abe0*/  MOV R0, UR5 ;  /* 0x0000000500007c02 */ /* 0x000fce0008000f00 */
.L_x_187:
[----:B--2---:R2:W3:Y:S02]  /*abf0*/  SYNCS.PHASECHK.TRANS64.TRYWAIT P0, [R0+URZ], R2 ;  /* 0x00000002000075a7 */ /* 0x0044e400080011ff */
[----:B---3--:R-:W-:Y:S05]  /*ac00*/  @!P0 NANOSLEEP.SYNCS 0x989680 ;  /* 0x009896800000895d */ /* 0x008fea0003900000 */
[----:B------:R-:W3:Y:S02]  /*ac10*/  @!P0 SYNCS.PHASECHK.TRANS64 P0, [R0+URZ], R2 ;  /* 0x00000002000085a7 */ /* 0x000ee400080010ff */
[----:B---3--:R-:W-:Y:S05]  /*ac20*/  @!P0 BRA `(.L_x_187) ;  /* 0xfffffffc00f08947 */ /* 0x008fea000383ffff */
[----:B------:R-:W-:Y:S05]  /*ac30*/  BRA `(.L_x_188) ;  /* 0xffffff8800687947 */ /* 0x000fea000383ffff */
.L_x_51:
[----:B------:R-:W-:-:S07]  /*ac40*/  MOV R0, UR5 ;  /* 0x0000000500007c02 */ /* 0x000fce0008000f00 */
.L_x_189:
[----:B--2---:R2:W3:Y:S02]  /*ac50*/  SYNCS.PHASECHK.TRANS64.TRYWAIT P0, [R0+URZ], R2 ;  /* 0x00000002000075a7 */ /* 0x0044e400080011ff */
[----:B---3--:R-:W-:Y:S05]  /*ac60*/  @!P0 NANOSLEEP.SYNCS 0x989680 ;  /* 0x009896800000895d */ /* 0x008fea0003900000 */
[----:B------:R-:W3:Y:S02]  /*ac70*/  @!P0 SYNCS.PHASECHK.TRANS64 P0, [R0+URZ], R2 ;  /* 0x00000002000085a7 */ /* 0x000ee400080010ff */
[----:B---3--:R-:W-:Y:S05]  /*ac80*/  @!P0 BRA `(.L_x_189) ;  /* 0xfffffffc00f08947 */ /* 0x008fea000383ffff */
[----:B------:R-:W-:Y:S05]  /*ac90*/  BRA `(.L_x_190) ;  /* 0xffffff8800787947 */ /* 0x000fea000383ffff */
.L_x_52:
[----:B------:R-:W-:-:S07]  /*aca0*/  MOV R0, UR5 ;  /* 0x0000000500007c02 */ /* 0x000fce0008000f00 */
.L_x_191:
[----:B--2---:R2:W3:Y:S02]  /*acb0*/  SYNCS.PHASECHK.TRANS64.TRYWAIT P0, [R0+URZ], R2 ;  /* 0x00000002000075a7 */ /* 0x0044e400080011ff */
[----:B---3--:R-:W-:Y:S05]  /*acc0*/  @!P0 NANOSLEEP.SYNCS 0x989680 ;  /* 0x009896800000895d */ /* 0x008fea0003900000 */
[----:B------:R-:W3:Y:S02]  /*acd0*/  @!P0 SYNCS.PHASECHK.TRANS64 P0, [R0+URZ], R2 ;  /* 0x00000002000085a7 */ /* 0x000ee400080010ff */
[----:B---3--:R-:W-:Y:S05]  /*ace0*/  @!P0 BRA `(.L_x_191) ;  /* 0xfffffffc00f08947 */ /* 0x008fea000383ffff */
[----:B------:R-:W-:Y:S05]  /*acf0*/  BRA `(.L_x_192) ;  /* 0xffffff8800887947 */ /* 0x000fea000383ffff */
.L_x_53:
[----:B------:R-:W-:-:S07]  /*ad00*/  MOV R0, UR5 ;  /* 0x0000000500007c02 */ /* 0x000fce0008000f00 */
.L_x_193:
[----:B--2---:R2:W3:Y:S02]  /*ad10*/  SYNCS.PHASECHK.TRANS64.TRYWAIT P0, [R0+URZ], R2 ;  /* 0x00000002000075a7 */ /* 0x0044e400080011ff */
[----:B---3--:R-:W-:Y:S05]  /*ad20*/  @!P0 NANOSLEEP.SYNCS 0x989680 ;  /* 0x009896800000895d */ /* 0x008fea0003900000 */
[----:B------:R-:W3:Y:S02]  /*ad30*/  @!P0 SYNCS.PHASECHK.TRANS64 P0, [R0+URZ], R2 ;  /* 0x00000002000085a7 */ /* 0x000ee400080010ff */
[----:B---3--:R-:W-:Y:S05]  /*ad40*/  @!P0 BRA `(.L_x_193) ;  /* 0xfffffffc00f08947 */ /* 0x008fea000383ffff */
[----:B------:R-:W-:Y:S05]  /*ad50*/  BRA `(.L_x_194) ;  /* 0xffffff8800987947 */ /* 0x000fea000383ffff */
.L_x_54:
[----:B------:R-:W-:-:S07]  /*ad60*/  MOV R0, UR5 ;  /* 0x0000000500007c02 */ /* 0x000fce0008000f00 */
.L_x_195:
[----:B--2---:R2:W3:Y:S02]  /*ad70*/  SYNCS.PHASECHK.TRANS64.TRYWAIT P0, [R0+URZ], R2 ;  /* 0x00000002000075a7 */ /* 0x0044e400080011ff */
[----:B---3--:R-:W-:Y:S05]  /*ad80*/  @!P0 NANOSLEEP.SYNCS 0x989680 ;  /* 0x009896800000895d */ /* 0x008fea0003900000 */
[----:B------:R-:W3:Y:S02]  /*ad90*/  @!P0 SYNCS.PHASECHK.TRANS64 P0, [R0+URZ], R2 ;  /* 0x00000002000085a7 */ /* 0x000ee400080010ff */
[----:B---3--:R-:W-:Y:S05]  /*ada0*/  @!P0 BRA `(.L_x_195) ;  /* 0xfffffffc00f08947 */ /* 0x008fea000383ffff */
[----:B------:R-:W-:Y:S05]  /*adb0*/  BRA `(.L_x_196) ;  /* 0xffffff8800a87947 */ /* 0x000fea000383ffff */
.L_x_55:
[----:B------:R-:W-:-:S07]  /*adc0*/  MOV R0, UR5 ;  /* 0x0000000500007c02 */ /* 0x000fce0008000f00 */
.L_x_197:
[----:B--2---:R2:W3:Y:S02]  /*add0*/  SYNCS.PHASECHK.TRANS64.TRYWAIT P0, [R0+URZ], R2 ;  /* 0x00000002000075a7 */ /* 0x0044e400080011ff */
[----:B---3--:R-:W-:Y:S05]  /*ade0*/  @!P0 NANOSLEEP.SYNCS 0x989680 ;  /* 0x009896800000895d */ /* 0x008fea0003900000 */
[----:B------:R-:W3:Y:S02]  /*adf0*/  @!P0 SYNCS.PHASECHK.TRANS64 P0, [R0+URZ], R2 ;  /* 0x00000002000085a7 */ /* 0x000ee400080010ff */
[----:B---3--:R-:W-:Y:S05]  /*ae00*/  @!P0 BRA `(.L_x_197) ;  /* 0xfffffffc00f08947 */ /* 0x008fea000383ffff */
[----:B------:R-:W-:Y:S05]  /*ae10*/  BRA `(.L_x_198) ;  /* 0xffffff8800b87947 */ /* 0x000fea000383ffff */
.L_x_56:
[----:B------:R-:W-:-:S07]  /*ae20*/  MOV R0, UR5 ;  /* 0x0000000500007c02 */ /* 0x000fce0008000f00 */
.L_x_199:
[----:B--2---:R2:W3:Y:S02]  /*ae30*/  SYNCS.PHASECHK.TRANS64.TRYWAIT P0, [R0+URZ], R2 ;  /* 0x00000002000075a7 */ /* 0x0044e400080011ff */
[----:B---3--:R-:W-:Y:S05]  /*ae40*/  @!P0 NANOSLEEP.SYNCS 0x989680 ;  /* 0x009896800000895d */ /* 0x008fea0003900000 */
[----:B------:R-:W3:Y:S02]  /*ae50*/  @!P0 SYNCS.PHASECHK.TRANS64 P0, [R0+URZ], R2 ;  /* 0x00000002000085a7 */ /* 0x000ee400080010ff */
[----:B---3--:R-:W-:Y:S05]  /*ae60*/  @!P0 BRA `(.L_x_199) ;  /* 0xfffffffc00f08947 */ /* 0x008fea000383ffff */
[----:B------:R-:W-:Y:S05]  /*ae70*/  BRA `(.L_x_200) ;  /* 0xffffff8800c87947 */ /* 0x000fea000383ffff */
.L_x_57:
[----:B------:R-:W-:-:S07]  /*ae80*/  MOV R0, UR5 ;  /* 0x0000000500007c02 */ /* 0x000fce0008000f00 */
.L_x_201:
[----:B--2---:R2:W3:Y:S02]  /*ae90*/  SYNCS.PHASECHK.TRANS64.TRYWAIT P0, [R0+URZ], R2 ;  /* 0x00000002000075a7 */ /* 0x0044e400080011ff */
[----:B---3--:R-:W-:Y:S05]  /*aea0*/  @!P0 NANOSLEEP.SYNCS 0x989680 ;  /* 0x009896800000895d */ /* 0x008fea0003900000 */
[----:B------:R-:W3:Y:S02]  /*aeb0*/  @!P0 SYNCS.PHASECHK.TRANS64 P0, [R0+URZ], R2 ;  /* 0x00000002000085a7 */ /* 0x000ee400080010ff */
[----:B---3--:R-:W-:Y:S05]  /*aec0*/  @!P0 BRA `(.L_x_201) ;  /* 0xfffffffc00f08947 */ /* 0x008fea000383ffff */
[----:B------:R-:W-:Y:S05]  /*aed0*/  BRA `(.L_x_202) ;  /* 0xffffff8800d87947 */ /* 0x000fea000383ffff */
.L_x_58:
[----:B------:R-:W-:-:S07]  /*aee0*/  MOV R0, UR5 ;  /* 0x0000000500007c02 */ /* 0x000fce0008000f00 */
.L_x_203:
[----:B--2---:R2:W3:Y:S02]  /*aef0*/  SYNCS.PHASECHK.TRANS64.TRYWAIT P0, [R0+URZ], R2 ;  /* 0x00000002000075a7 */ /* 0x0044e400080011ff */
[----:B---3--:R-:W-:Y:S05]  /*af00*/  @!P0 NANOSLEEP.SYNCS 0x989680 ;  /* 0x009896800000895d */ /* 0x008fea0003900000 */
[----:B------:R-:W3:Y:S02]  /*af10*/  @!P0 SYNCS.PHASECHK.TRANS64 P0, [R0+URZ], R2 ;  /* 0x00000002000085a7 */ /* 0x000ee400080010ff */
[----:B---3--:R-:W-:Y:S05]  /*af20*/  @!P0 BRA `(.L_x_203) ;  /* 0xfffffffc00f08947 */ /* 0x008fea000383ffff */
[----:B------:R-:W-:Y:S05]  /*af30*/  BRA `(.L_x_204) ;  /* 0xffffff8800e87947 */ /* 0x000fea000383ffff */
.L_x_59:
[----:B------:R-:W-:-:S07]  /*af40*/  MOV R0, UR5 ;  /* 0x0000000500007c02 */ /* 0x000fce0008000f00 */
.L_x_205:
[----:B--2---:R2:W3:Y:S02]  /*af50*/  SYNCS.PHASECHK.TRANS64.TRYWAIT P0, [R0+URZ], R2 ;  /* 0x00000002000075a7 */ /* 0x0044e400080011ff */
[----:B---3--:R-:W-:Y:S05]  /*af60*/  @!P0 NANOSLEEP.SYNCS 0x989680 ;  /* 0x009896800000895d */ /* 0x008fea0003900000 */
[----:B------:R-:W3:Y:S02]  /*af70*/  @!P0 SYNCS.PHASECHK.TRANS64 P0, [R0+URZ], R2 ;  /* 0x00000002000085a7 */ /* 0x000ee400080010ff */
[----:B---3--:R-:W-:Y:S05]  /*af80*/  @!P0 BRA `(.L_x_205) ;  /* 0xfffffffc00f08947 */ /* 0x008fea000383ffff */
[----:B------:R-:W-:Y:S05]  /*af90*/  BRA `(.L_x_206) ;  /* 0xffffff8800f87947 */ /* 0x000fea000383ffff */
.L_x_60:
[----:B------:R-:W-:-:S07]  /*afa0*/  MOV R0, UR5 ;  /* 0x0000000500007c02 */ /* 0x000fce0008000f00 */
.L_x_207:
[----:B--2---:R2:W3:Y:S02]  /*afb0*/  SYNCS.PHASECHK.TRANS64.TRYWAIT P0, [R0+URZ], R2 ;  /* 0x00000002000075a7 */ /* 0x0044e400080011ff */
[----:B---3--:R-:W-:Y:S05]  /*afc0*/  @!P0 NANOSLEEP.SYNCS 0x989680 ;  /* 0x009896800000895d */ /* 0x008fea0003900000 */
[----:B------:R-:W3:Y:S02]  /*afd0*/  @!P0 SYNCS.PHASECHK.TRANS64 P0, [R0+URZ], R2 ;  /* 0x00000002000085a7 */ /* 0x000ee400080010ff */
[----:B---3--:R-:W-:Y:S05]  /*afe0*/  @!P0 BRA `(.L_x_207) ;  /* 0xfffffffc00f08947 */ /* 0x008fea000383ffff */
[----:B------:R-:W-:Y:S05]  /*aff0*/  BRA `(.L_x_208) ;  /* 0xffffff8c00087947 */ /* 0x000fea000383ffff */
.L_x_61:
[----:B------:R-:W-:-:S07]  /*b000*/  MOV R0, UR5 ;  /* 0x0000000500007c02 */ /* 0x000fce0008000f00 */
.L_x_209:
[----:B--2---:R2:W3:Y:S02]  /*b010*/  SYNCS.PHASECHK.TRANS64.TRYWAIT P0, [R0+URZ], R2 ;  /* 0x00000002000075a7 */ /* 0x0044e400080011ff */
[----:B---3--:R-:W-:Y:S05]  /*b020*/  @!P0 NANOSLEEP.SYNCS 0x989680 ;  /* 0x009896800000895d */ /* 0x008fea0003900000 */
[----:B------:R-:W3:Y:S02]  /*b030*/  @!P0 SYNCS.PHASECHK.TRANS64 P0, [R0+URZ], R2 ;  /* 0x00000002000085a7 */ /* 0x000ee400080010ff */
[----:B---3--:R-:W-:Y:S05]  /*b040*/  @!P0 BRA `(.L_x_209) ;  /* 0xfffffffc00f08947 */ /* 0x008fea000383ffff */
[----:B------:R-:W-:Y:S05]  /*b050*/  BRA `(.L_x_210) ;  /* 0xffffff8c00187947 */ /* 0x000fea000383ffff */
.L_x_62:
[----:B------:R-:W-:-:S07]  /*b060*/  MOV R0, UR5 ;  /* 0x0000000500007c02 */ /* 0x000fce0008000f00 */
.L_x_211:
[----:B--2---:R2:W3:Y:S02]  /*b070*/  SYNCS.PHASECHK.TRANS64.TRYWAIT P0, [R0+URZ], R2 ;  /* 0x00000002000075a7 */ /* 0x0044e400080011ff */
[----:B---3--:R-:W-:Y:S05]  /*b080*/  @!P0 NANOSLEEP.SYNCS 0x989680 ;  /* 0x009896800000895d */ /* 0x008fea0003900000 */
[----:B------:R-:W3:Y:S02]  /*b090*/  @!P0 SYNCS.PHASECHK.TRANS64 P0, [R0+URZ], R2 ;  /* 0x00000002000085a7 */ /* 0x000ee400080010ff */
[----:B---3--:R-:W-:Y:S05]  /*b0a0*/  @!P0 BRA `(.L_x_211) ;  /* 0xfffffffc00f08947 */ /* 0x008fea000383ffff */
[----:B------:R-:W-:Y:S05]  /*b0b0*/  BRA `(.L_x_212) ;  /* 0xffffff8c00287947 */ /* 0x000fea000383ffff */
.L_x_63:
[----:B------:R-:W-:-:S07]  /*b0c0*/  MOV R0, UR5 ;  /* 0x0000000500007c02 */ /* 0x000fce0008000f00 */
.L_x_213:
[----:B--2---:R2:W3:Y:S02]  /*b0d0*/  SYNCS.PHASECHK.TRANS64.TRYWAIT P0, [R0+URZ], R2 ;  /* 0x00000002000075a7 */ /* 0x0044e400080011ff */
[----:B---3--:R-:W-:Y:S05]  /*b0e0*/  @!P0 NANOSLEEP.SYNCS 0x989680 ;  /* 0x009896800000895d */ /* 0x008fea0003900000 */
[----:B------:R-:W3:Y:S02]  /*b0f0*/  @!P0 SYNCS.PHASECHK.TRANS64 P0, [R0+URZ], R2 ;  /* 0x00000002000085a7 */ /* 0x000ee400080010ff */
[----:B---3--:R-:W-:Y:S05]  /*b100*/  @!P0 BRA `(.L_x_213) ;  /* 0xfffffffc00f08947 */ /* 0x008fea000383ffff */
[----:B------:R-:W-:Y:S05]  /*b110*/  BRA `(.L_x_214) ;  /* 0xffffff8c00387947 */ /* 0x000fea000383ffff */
.L_x_64:
[----:B------:R-:W-:-:S07]  /*b120*/  MOV R0, UR5 ;  /* 0x0000000500007c02 */ /* 0x000fce0008000f00 */
.L_x_215:
[----:B--2---:R2:W3:Y:S02]  /*b130*/  SYNCS.PHASECHK.TRANS64.TRYWAIT P0, [R0+URZ], R2 ;  /* 0x00000002000075a7 */ /* 0x0044e400080011ff */
[----:B---3--:R-:W-:Y:S05]  /*b140*/  @!P0 NANOSLEEP.SYNCS 0x989680 ;  /* 0x009896800000895d */ /* 0x008fea0003900000 */
[----:B------:R-:W3:Y:S02]  /*b150*/  @!P0 SYNCS.PHASECHK.TRANS64 P0, [R0+URZ], R2 ;  /* 0x00000002000085a7 */ /* 0x000ee400080010ff */
[----:B---3--:R-:W-:Y:S05]  /*b160*/  @!P0 BRA `(.L_x_215) ;  /* 0xfffffffc00f08947 */ /* 0x008fea000383ffff */
[----:B------:R-:W-:Y:S05]  /*b170*/  BRA `(.L_x_216) ;  /* 0xffffff8c00487947 */ /* 0x000fea000383ffff */
.L_x_65:
[----:B------:R-:W-:-:S07]  /*b180*/  MOV R0, UR5 ;  /* 0x0000000500007c02 */ /* 0x000fce0008000f00 */
.L_x_217:
[----:B--2---:R2:W3:Y:S02]  /*b190*/  SYNCS.PHASECHK.TRANS64.TRYWAIT P0, [R0+URZ], R2 ;  /* 0x00000002000075a7 */ /* 0x0044e400080011ff */
[----:B---3--:R-:W-:Y:S05]  /*b1a0*/  @!P0 NANOSLEEP.SYNCS 0x989680 ;  /* 0x009896800000895d */ /* 0x008fea0003900000 */
[----:B------:R-:W3:Y:S02]  /*b1b0*/  @!P0 SYNCS.PHASECHK.TRANS64 P0, [R0+URZ], R2 ;  /* 0x00000002000085a7 */ /* 0x000ee400080010ff */
[----:B---3--:R-:W-:Y:S05]  /*b1c0*/  @!P0 BRA `(.L_x_217) ;  /* 0xfffffffc00f08947 */ /* 0x008fea000383ffff */
[----:B------:R-:W-:Y:S05]  /*b1d0*/  BRA `(.L_x_218) ;  /* 0xffffff8c00587947 */ /* 0x000fea000383ffff */
.L_x_68:
[----:B------:R-:W-:-:S07]  /*b1e0*/  MOV R4, UR4 ;  /* 0x0000000400047c02 */ /* 0x000fce0008000f00 */
.L_x_219:
[----:B--2---:R2:W3:Y:S02]  /*b1f0*/  SYNCS.PHASECHK.TRANS64.TRYWAIT P1, [R4+URZ+0x1f8], R6 ;  /* 0x0001f806040075a7 */ /* 0x0044e400080211ff */
[----:B---3--:R-:W-:Y:S05]  /*b200*/  @!P1 NANOSLEEP.SYNCS 0x989680 ;  /* 0x009896800000995d */ /* 0x008fea0003900000 */
[----:B------:R-:W3:Y:S02]  /*b210*/  @!P1 SYNCS.PHASECHK.TRANS64 P1, [R4+URZ+0x1f8], R6 ;  /* 0x0001f806040095a7 */ /* 0x000ee400080210ff */
[----:B---3--:R-:W-:Y:S05]  /*b220*/  @!P1 BRA `(.L_x_219) ;  /* 0xfffffffc00f09947 */ /* 0x008fea000383ffff */
[----:B------:R-:W-:Y:S05]  /*b230*/  BRA `(.L_x_220) ;  /* 0xffffff8c00c87947 */ /* 0x000fea000383ffff */
.L_x_69:
[----:B--2---:R-:W-:-:S07]  /*b240*/  MOV R4, UR4 ;  /* 0x0000000400047c02 */ /* 0x004fce0008000f00 */
.L_x_221:
[----:B--2---:R2:W3:Y:S02]  /*b250*/  SYNCS.PHASECHK.TRANS64.TRYWAIT P1, [R4+URZ+0x1f0], R5 ;  /* 0x0001f005040075a7 */ /* 0x0044e400080211ff */
[----:B---3--:R-:W-:Y:S05]  /*b260*/  @!P1 NANOSLEEP.SYNCS 0x989680 ;  /* 0x009896800000995d */ /* 0x008fea0003900000 */
[----:B------:R-:W3:Y:S02]  /*b270*/  @!P1 SYNCS.PHASECHK.TRANS64 P1, [R4+URZ+0x1f0], R5 ;  /* 0x0001f005040095a7 */ /* 0x000ee400080210ff */
[----:B---3--:R-:W-:Y:S05]  /*b280*/  @!P1 BRA `(.L_x_221) ;  /* 0xfffffffc00f09947 */ /* 0x008fea000383ffff */
[----:B------:R-:W-:Y:S05]  /*b290*/  BRA `(.L_x_222) ;  /* 0xffffff8c00d07947 */ /* 0x000fea000383ffff */
.L_x_79:
[----:B--2---:R-:W-:-:S04]  /*b2a0*/  MOV R5, UR5 ;  /* 0x0000000500057c02 */ /* 0x004fc80008000f00 */
[----:B------:R2:W3:Y:S03]  /*b2b0*/  SYNCS.PHASECHK.TRANS64.TRYWAIT P0, [R5+URZ+0x8], R6 ;  /* 0x00000806050075a7 */ /* 0x0004e600080011ff */
[----:B---3--:R-:W-:Y:S05]  /*b2c0*/  @!P0 NANOSLEEP.SYNCS 0x989680 ;  /* 0x009896800000895d */ /* 0x008fea0003900000 */
[----:B------:R-:W3:Y:S02]  /*b2d0*/  @!P0 SYNCS.PHASECHK.TRANS64 P0, [R5+URZ+0x8], R6 ;  /* 0x00000806050085a7 */ /* 0x000ee400080010ff */
[----:B---3--:R-:W-:Y:S05]  /*b2e0*/  @!P0 BRA `(.L_x_79) ;  /* 0xfffffffc00ec8947 */ /* 0x008fea000383ffff */
[----:B------:R-:W-:Y:S05]  /*b2f0*/  BRA `(.L_x_78) ;  /* 0xffffff90009c7947 */ /* 0x000fea000383ffff */
.L_x_81:
[----:B------:R-:W-:Y:S01]  /*b300*/  BSSY B0, `(.L_x_223) ;  /* 0x0000006000007945 */ /* 0x000fe20003800000 */
[----:B------:R-:W-:-:S07]  /*b310*/  MOV R15, 0xffffffff ;  /* 0xffffffff000f7802 */ /* 0x000fce0000000f00 */
[----:B-12--5:R-:W-:Y:S05]  /*b320*/  WARPSYNC.COLLECTIVE R15, `(.L_x_224) ;  /* 0x000000000f0c7348 */ /* 0x026fea0003c00000 */
[----:B------:R-:W-:Y:S02]  /*b330*/  ELECT P6, UR79, PT ;  /* 0x00000000004f782f */ /* 0x000fe400038c0000 */
[----:B------:R-:W-:Y:S01]  /*b340*/  MOV R14, UR79 ;  /* 0x0000004f000e7c02 */ /* 0x000fe20008000f00 */
[----:B-12--5:R-:W-:Y:S10]  /*b350*/  ENDCOLLECTIVE ;  /* 0x000000000000791b */ /* 0x026ff40003800000 */
.L_x_224:
[----:B------:R-:W-:Y:S05]  /*b360*/  BSYNC B0 ;  /* 0x0000000000007941 */ /* 0x000fea0003800000 */
.L_x_223:
[----:B------:R-:W-:Y:S05]  /*b370*/  BRA `(.L_x_225) ;  /* 0xffffff9000cc7947 */ /* 0x000fea000383ffff */
.L_x_83:
[----:B--2---:R-:W-:-:S04]  /*b380*/  MOV R3, UR5 ;  /* 0x0000000500037c02 */ /* 0x004fc80008000f00 */
[----:B------:R2:W3:Y:S03]  /*b390*/  SYNCS.PHASECHK.TRANS64.TRYWAIT P0, [R3+URZ+0x8], R4 ;  /* 0x00000804030075a7 */ /* 0x0004e600080011ff */
[----:B---3--:R-:W-:Y:S05]  /*b3a0*/  @!P0 NANOSLEEP.SYNCS 0x989680 ;  /* 0x009896800000895d */ /* 0x008fea0003900000 */
[----:B------:R-:W3:Y:S02]  /*b3b0*/  @!P0 SYNCS.PHASECHK.TRANS64 P0, [R3+URZ+0x8], R4 ;  /* 0x00000804030085a7 */ /* 0x000ee400080010ff */
[----:B---3--:R-:W-:Y:S05]  /*b3c0*/  @!P0 BRA `(.L_x_83) ;  /* 0xfffffffc00ec8947 */ /* 0x008fea000383ffff */
[----:B------:R-:W-:Y:S05]  /*b3d0*/  BRA `(.L_x_82) ;  /* 0xffffff9000d07947 */ /* 0x000fea000383ffff */
.L_x_84:
[----:B------:R-:W-:-:S07]  /*b3e0*/  MOV R0, UR18 ;  /* 0x0000001200007c02 */ /* 0x000fce0008000f00 */
.L_x_226:
[----:B--2---:R2:W3:Y:S02]  /*b3f0*/  SYNCS.PHASECHK.TRANS64.TRYWAIT P0, [R0+URZ+0x1f0], R2 ;  /* 0x0001f002000075a7 */ /* 0x0044e400080011ff */
[----:B---3--:R-:W-:Y:S05]  /*b400*/  @!P0 NANOSLEEP.SYNCS 0x989680 ;  /* 0x009896800000895d */ /* 0x008fea0003900000 */
[----:B------:R-:W3:Y:S02]  /*b410*/  @!P0 SYNCS.PHASECHK.TRANS64 P0, [R0+URZ+0x1f0], R2 ;  /* 0x0001f002000085a7 */ /* 0x000ee400080010ff */
[----:B---3--:R-:W-:Y:S05]  /*b420*/  @!P0 BRA `(.L_x_226) ;  /* 0xfffffffc00f08947 */ /* 0x008fea000383ffff */
[----:B------:R-:W-:Y:S05]  /*b430*/  BRA `(.L_x_227) ;  /* 0xffffff9400ac7947 */ /* 0x000fea000383ffff */
.L_x_86:
[----:B------:R-:W-:-:S07]  /*b440*/  MOV R0, UR23 ;  /* 0x0000001700007c02 */ /* 0x000fce0008000f00 */
.L_x_228:
[----:B--2---:R2:W3:Y:S02]  /*b450*/  SYNCS.PHASECHK.TRANS64.TRYWAIT P0, [R0+URZ+0x210], R2 ;  /* 0x00021002000075a7 */ /* 0x0044e400080011ff */
[----:B---3--:R-:W-:Y:S05]  /*b460*/  @!P0 NANOSLEEP.SYNCS 0x989680 ;  /* 0x009896800000895d */ /* 0x008fea0003900000 */
[----:B------:R-:W3:Y:S02]  /*b470*/  @!P0 SYNCS.PHASECHK.TRANS64 P0, [R0+URZ+0x210], R2 ;  /* 0x00021002000085a7 */ /* 0x000ee400080010ff */
[----:B---3--:R-:W-:Y:S05]  /*b480*/  @!P0 BRA `(.L_x_228) ;  /* 0xfffffffc00f08947 */ /* 0x008fea000383ffff */
[----:B------:R-:W-:Y:S05]  /*b490*/  BRA `(.L_x_85) ;  /* 0xffffff9400c87947 */ /* 0x000fea000383ffff */
.L_x_90:
[----:B--2---:R-:W-:Y:S07]  /*b4a0*/  MOV R0, UR10 ;  /* 0x0000000a00007c02 */ /* 0x004fee0008000f00 */
.L_x_229:
[----:B--2---:R2:W3:Y:S02]  /*b4b0*/  SYNCS.PHASECHK.TRANS64.TRYWAIT P0, [R0+URZ], R8 ;  /* 0x00000008000075a7 */ /* 0x0044e400080011ff */
[----:B---3--:R-:W-:Y:S05]  /*b4c0*/  @!P0 NANOSLEEP.SYNCS 0x989680 ;  /* 0x009896800000895d */ /* 0x008fea0003900000 */
[----:B------:R-:W3:Y:S02]  /*b4d0*/  @!P0 SYNCS.PHASECHK.TRANS64 P0, [R0+URZ], R8 ;  /* 0x00000008000085a7 */ /* 0x000ee400080010ff */
[----:B---3--:R-:W-:Y:S05]  /*b4e0*/  @!P0 BRA `(.L_x_229) ;  /* 0xfffffffc00f08947 */ /* 0x008fea000383ffff */
[----:B------:R-:W-:Y:S05]  /*b4f0*/  BRA `(.L_x_89) ;  /* 0xffffff9800007947 */ /* 0x000fea000383ffff */
.L_x_94:
[----:B-1----:R-:W-:-:S07]  /*b500*/  MOV R0, UR4 ;  /* 0x0000000400007c02 */ /* 0x002fce0008000f00 */
.L_x_230:
[----:B-1----:R1:W2:Y:S02]  /*b510*/  SYNCS.PHASECHK.TRANS64.TRYWAIT P0, [R0+URZ], R2 ;  /* 0x00000002000075a7 */ /* 0x0022a400080011ff */
[----:B--2---:R-:W-:Y:S05]  /*b520*/  @!P0 NANOSLEEP.SYNCS 0x989680 ;  /* 0x009896800000895d */ /* 0x004fea0003900000 */
[----:B------:R-:W2:Y:S02]  /*b530*/  @!P0 SYNCS.PHASECHK.TRANS64 P0, [R0+URZ], R2 ;  /* 0x00000002000085a7 */ /* 0x000ea400080010ff */
[----:B--2---:R-:W-:Y:S05]  /*b540*/  @!P0 BRA `(.L_x_230) ;  /* 0xfffffffc00f08947 */ /* 0x004fea000383ffff */
[----:B------:R-:W-:Y:S05]  /*b550*/  BRA `(.L_x_231) ;  /* 0xffffff9800d07947 */ /* 0x000fea000383ffff */
.L_x_97:
[----:B------:R-:W-:-:S07]  /*b560*/  MOV R0, UR18 ;  /* 0x0000001200007c02 */ /* 0x000fce0008000f00 */
.L_x_232:
[----:B-1----:R1:W2:Y:S02]  /*b570*/  SYNCS.PHASECHK.TRANS64.TRYWAIT P1, [R0+URZ+0x220], R2 ;  /* 0x00022002000075a7 */ /* 0x0022a400080211ff */
[----:B--2---:R-:W-:Y:S05]  /*b580*/  @!P1 NANOSLEEP.SYNCS 0x989680 ;  /* 0x009896800000995d */ /* 0x004fea0003900000 */
[----:B------:R-:W2:Y:S02]  /*b590*/  @!P1 SYNCS.PHASECHK.TRANS64 P1, [R0+URZ+0x220], R2 ;  /* 0x00022002000095a7 */ /* 0x000ea400080210ff */
[----:B--2---:R-:W-:Y:S05]  /*b5a0*/  @!P1 BRA `(.L_x_232) ;  /* 0xfffffffc00f09947 */ /* 0x004fea000383ffff */
[----:B------:R-:W-:Y:S05]  /*b5b0*/  BRA `(.L_x_233) ;  /* 0xffffff9c001c7947 */ /* 0x000fea000383ffff */
.L_x_102:
[----:B------:R-:W-:Y:S07]  /*b5c0*/  MOV R0, UR31 ;  /* 0x0000001f00007c02 */ /* 0x000fee0008000f00 */
.L_x_234:
[----:B-1----:R1:W2:Y:S02]  /*b5d0*/  SYNCS.PHASECHK.TRANS64.TRYWAIT P0, [R0+URZ+0x1f0], R3 ;  /* 0x0001f003000075a7 */ /* 0x0022a400080011ff */
[----:B--2---:R-:W-:Y:S05]  /*b5e0*/  @!P0 NANOSLEEP.SYNCS 0x989680 ;  /* 0x009896800000895d */ /* 0x004fea0003900000 */
[----:B------:R-:W2:Y:S02]  /*b5f0*/  @!P0 SYNCS.PHASECHK.TRANS64 P0, [R0+URZ+0x1f0], R3 ;  /* 0x0001f003000085a7 */ /* 0x000ea400080010ff */
[----:B--2---:R-:W-:Y:S05]  /*b600*/  @!P0 BRA `(.L_x_234) ;  /* 0xfffffffc00f08947 */ /* 0x004fea000383ffff */
[----:B------:R-:W-:Y:S05]  /*b610*/  BRA `(.L_x_235) ;  /* 0xffffffa000c07947 */ /* 0x000fea000383ffff */
.L_x_105:
[----:B------:R-:W-:Y:S07]  /*b620*/  MOV R3, UR31 ;  /* 0x0000001f00037c02 */ /* 0x000fee0008000f00 */
.L_x_236:
[----:B-1----:R1:W2:Y:S02]  /*b630*/  SYNCS.PHASECHK.TRANS64.TRYWAIT P1, [R3+URZ+0x1e8], R8 ;  /* 0x0001e808030075a7 */ /* 0x0022a400080211ff */
[----:B--2---:R-:W-:Y:S05]  /*b640*/  @!P1 NANOSLEEP.SYNCS 0x989680 ;  /* 0x009896800000995d */ /* 0x004fea0003900000 */
[----:B------:R-:W2:Y:S02]  /*b650*/  @!P1 SYNCS.PHASECHK.TRANS64 P1, [R3+URZ+0x1e8], R8 ;  /* 0x0001e808030095a7 */ /* 0x000ea400080210ff */
[----:B--2---:R-:W-:Y:S05]  /*b660*/  @!P1 BRA `(.L_x_236) ;  /* 0xfffffffc00f09947 */ /* 0x004fea000383ffff */
[----:B------:R-:W-:Y:S05]  /*b670*/  BRA `(.L_x_104) ;  /* 0xffffffa800187947 */ /* 0x000fea000383ffff */
.L_x_108:
[----:B------:R-:W-:Y:S07]  /*b680*/  MOV R0, UR31 ;  /* 0x0000001f00007c02 */ /* 0x000fee0008000f00 */
.L_x_237:
[----:B-1----:R1:W2:Y:S02]  /*b690*/  SYNCS.PHASECHK.TRANS64.TRYWAIT P1, [R0+URZ+0x1c0], R8 ;  /* 0x0001c008000075a7 */ /* 0x0022a400080211ff */
[----:B--2---:R-:W-:Y:S05]  /*b6a0*/  @!P1 NANOSLEEP.SYNCS 0x989680 ;  /* 0x009896800000995d */ /* 0x004fea0003900000 */
[----:B------:R-:W2:Y:S02]  /*b6b0*/  @!P1 SYNCS.PHASECHK.TRANS64 P1, [R0+URZ+0x1c0], R8 ;  /* 0x0001c008000095a7 */ /* 0x000ea400080210ff */
[----:B--2---:R-:W-:Y:S05]  /*b6c0*/  @!P1 BRA `(.L_x_237) ;  /* 0xfffffffc00f09947 */ /* 0x004fea000383ffff */
[----:B------:R-:W-:Y:S05]  /*b6d0*/  BRA `(.L_x_238) ;  /* 0xffffffac00387947 */ /* 0x000fea000383ffff */
.L_x_109:
[----:B------:R-:W-:Y:S07]  /*b6e0*/  MOV R0, UR31 ;  /* 0x0000001f00007c02 */ /* 0x000fee0008000f00 */
.L_x_239:
[----:B-1----:R1:W2:Y:S02]  /*b6f0*/  SYNCS.PHASECHK.TRANS64.TRYWAIT P1, [R0+URZ+0x1c8], R8 ;  /* 0x0001c808000075a7 */ /* 0x0022a400080211ff */
[----:B--2---:R-:W-:Y:S05]  /*b700*/  @!P1 NANOSLEEP.SYNCS 0x989680 ;  /* 0x009896800000995d */ /* 0x004fea0003900000 */
[----:B------:R-:W2:Y:S02]  /*b710*/  @!P1 SYNCS.PHASECHK.TRANS64 P1, [R0+URZ+0x1c8], R8 ;  /* 0x0001c808000095a7 */ /* 0x000ea400080210ff */
[----:B--2---:R-:W-:Y:S05]  /*b720*/  @!P1 BRA `(.L_x_239) ;  /* 0xfffffffc00f09947 */ /* 0x004fea000383ffff */
[----:B------:R-:W-:Y:S05]  /*b730*/  BRA `(.L_x_240) ;  /* 0xffffffac00907947 */ /* 0x000fea000383ffff */
.L_x_110:
[----:B------:R-:W-:Y:S07]  /*b740*/  MOV R0, UR31 ;  /* 0x0000001f00007c02 */ /* 0x000fee0008000f00 */
.L_x_241:
[----:B-1----:R1:W2:Y:S02]  /*b750*/  SYNCS.PHASECHK.TRANS64.TRYWAIT P1, [R0+URZ+0x1d0], R8 ;  /* 0x0001d008000075a7 */ /* 0x0022a400080211ff */
[----:B--2---:R-:W-:Y:S05]  /*b760*/  @!P1 NANOSLEEP.SYNCS 0x989680 ;  /* 0x009896800000995d */ /* 0x004fea0003900000 */
[----:B------:R-:W2:Y:S02]  /*b770*/  @!P1 SYNCS.PHASECHK.TRANS64 P1, [R0+URZ+0x1d0], R8 ;  /* 0x0001d008000095a7 */ /* 0x000ea400080210ff */
[----:B--2---:R-:W-:Y:S05]  /*b780*/  @!P1 BRA `(.L_x_241) ;  /* 0xfffffffc00f09947 */ /* 0x004fea000383ffff */
[----:B------:R-:W-:Y:S05]  /*b790*/  BRA `(.L_x_242) ;  /* 0xffffffac00f87947 */ /* 0x000fea000383ffff */
.L_x_111:
[----:B------:R-:W-:Y:S07]  /*b7a0*/  MOV R0, UR31 ;  /* 0x0000001f00007c02 */ /* 0x000fee0008000f00 */
.L_x_243:
[----:B-1----:R1:W2:Y:S02]  /*b7b0*/  SYNCS.PHASECHK.TRANS64.TRYWAIT P0, [R0+URZ+0x1d8], R8 ;  /* 0x0001d808000075a7 */ /* 0x0022a400080011ff */
[----:B--2---:R-:W-:Y:S05]  /*b7c0*/  @!P0 NANOSLEEP.SYNCS 0x989680 ;  /* 0x009896800000895d */ /* 0x004fea0003900000 */
[----:B------:R-:W2:Y:S02]  /*b7d0*/  @!P0 SYNCS.PHASECHK.TRANS64 P0, [R0+URZ+0x1d8], R8 ;  /* 0x0001d808000085a7 */ /* 0x000ea400080010ff */
[----:B--2---:R-:W-:Y:S05]  /*b7e0*/  @!P0 BRA `(.L_x_243) ;  /* 0xfffffffc00f08947 */ /* 0x004fea000383ffff */
[----:B------:R-:W-:Y:S05]  /*b7f0*/  BRA `(.L_x_244) ;  /* 0xffffffb0006c7947 */ /* 0x000fea000383ffff */
.L_x_113:
[----:B------:R-:W-:-:S07]  /*b800*/  MOV R0, UR31 ;  /* 0x0000001f00007c02 */ /* 0x000fce0008000f00 */
.L_x_245:
[----:B-1----:R1:W2:Y:S02]  /*b810*/  SYNCS.PHASECHK.TRANS64.TRYWAIT P0, [R0+URZ+0x1c0], R2 ;  /* 0x0001c002000075a7 */ /* 0x0022a400080011ff */
[----:B--2---:R-:W-:Y:S05]  /*b820*/  @!P0 NANOSLEEP.SYNCS 0x989680 ;  /* 0x009896800000895d */ /* 0x004fea0003900000 */
[----:B------:R-:W2:Y:S02]  /*b830*/  @!P0 SYNCS.PHASECHK.TRANS64 P0, [R0+URZ+0x1c0], R2 ;  /* 0x0001c002000085a7 */ /* 0x000ea400080010ff */
[----:B--2---:R-:W-:Y:S05]  /*b840*/  @!P0 BRA `(.L_x_245) ;  /* 0xfffffffc00f08947 */ /* 0x004fea000383ffff */
[----:B------:R-:W-:Y:S05]  /*b850*/  BRA `(.L_x_246) ;  /* 0xffffffb000fc7947 */ /* 0x000fea000383ffff */
.L_x_114:
[----:B-1----:R-:W-:-:S07]  /*b860*/  MOV R0, UR31 ;  /* 0x0000001f00007c02 */ /* 0x002fce0008000f00 */
.L_x_247:
[----:B-1----:R1:W2:Y:S02]  /*b870*/  SYNCS.PHASECHK.TRANS64.TRYWAIT P0, [R0+URZ+0x1c8], R2 ;  /* 0x0001c802000075a7 */ /* 0x0022a400080011ff */
[----:B--2---:R-:W-:Y:S05]  /*b880*/  @!P0 NANOSLEEP.SYNCS 0x989680 ;  /* 0x009896800000895d */ /* 0x004fea0003900000 */
[----:B------:R-:W2:Y:S02]  /*b890*/  @!P0 SYNCS.PHASECHK.TRANS64 P0, [R0+URZ+0x1c8], R2 ;  /* 0x0001c802000085a7 */ /* 0x000ea400080010ff */
[----:B--2---:R-:W-:Y:S05]  /*b8a0*/  @!P0 BRA `(.L_x_247) ;  /* 0xfffffffc00f08947 */ /* 0x004fea000383ffff */
[----:B------:R-:W-:Y:S05]  /*b8b0*/  BRA `(.L_x_248) ;  /* 0xffffffb000ec7947 */ /* 0x000fea000383ffff */
.L_x_115:
[----:B-1----:R-:W-:-:S07]  /*b8c0*/  MOV R0, UR31 ;  /* 0x0000001f00007c02 */ /* 0x002fce0008000f00 */
.L_x_249:
[----:B-1----:R1:W2:Y:S02]  /*b8d0*/  SYNCS.PHASECHK.TRANS64.TRYWAIT P0, [R0+URZ+0x1d0], R2 ;  /* 0x0001d002000075a7 */ /* 0x0022a400080011ff */
[----:B--2---:R-:W-:Y:S05]  /*b8e0*/  @!P0 NANOSLEEP.SYNCS 0x989680 ;  /* 0x009896800000895d */ /* 0x004fea0003900000 */
[----:B------:R-:W2:Y:S02]  /*b8f0*/  @!P0 SYNCS.PHASECHK.TRANS64 P0, [R0+URZ+0x1d0], R2 ;  /* 0x0001d002000085a7 */ /* 0x000ea400080010ff */
[----:B--2---:R-:W-:Y:S05]  /*b900*/  @!P0 BRA `(.L_x_249) ;  /* 0xfffffffc00f08947 */ /* 0x004fea000383ffff */
[----:B------:R-:W-:Y:S05]  /*b910*/  BRA `(.L_x_250) ;  /* 0xffffffb000dc7947 */ /* 0x000fea000383ffff */
.L_x_117:
[----:B------:R-:W-:Y:S07]  /*b920*/  MOV R0, UR49 ;  /* 0x0000003100007c02 */ /* 0x000fee0008000f00 */
.L_x_251:
[----:B-1----:R1:W2:Y:S02]  /*b930*/  SYNCS.PHASECHK.TRANS64.TRYWAIT P0, [R0+URZ+0x1f0], R2 ;  /* 0x0001f002000075a7 */ /* 0x0022a400080011ff */
[----:B--2---:R-:W-:Y:S05]  /*b940*/  @!P0 NANOSLEEP.SYNCS 0x989680 ;  /* 0x009896800000895d */ /* 0x004fea0003900000 */
[----:B------:R-:W2:Y:S02]  /*b950*/  @!P0 SYNCS.PHASECHK.TRANS64 P0, [R0+URZ+0x1f0], R2 ;  /* 0x0001f002000085a7 */ /* 0x000ea400080010ff */
[----:B--2---:R-:W-:Y:S05]  /*b960*/  @!P0 BRA `(.L_x_251) ;  /* 0xfffffffc00f08947 */ /* 0x004fea000383ffff */
[----:B------:R-:W-:Y:S05]  /*b970*/  BRA `(.L_x_252) ;  /* 0xffffffb400ac7947 */ /* 0x000fea000383ffff */
.L_x_128:
[----:B-1----:R-:W-:Y:S04]  /*b980*/  MOV R2, UR49 ;  /* 0x0000003100027c02 */ /* 0x002fe80008000f00 */
[----:B------:R1:W3:Y:S03]  /*b990*/  SYNCS.PHASECHK.TRANS64.TRYWAIT P1, [R2+URZ+0x1a0], R3 ;  /* 0x0001a003020075a7 */ /* 0x0002e600080211ff */
[----:B---3--:R-:W-:Y:S05]  /*b9a0*/  @!P1 NANOSLEEP.SYNCS 0x989680 ;  /* 0x009896800000995d */ /* 0x008fea0003900000 */
[----:B------:R-:W3:Y:S02]  /*b9b0*/  @!P1 SYNCS.PHASECHK.TRANS64 P1, [R2+URZ+0x1a0], R3 ;  /* 0x0001a003020095a7 */ /* 0x000ee400080210ff */
[----:B---3--:R-:W-:Y:S05]  /*b9c0*/  @!P1 BRA `(.L_x_128) ;  /* 0xfffffffc00ec9947 */ /* 0x008fea000383ffff */
[----:B------:R-:W-:Y:S05]  /*b9d0*/  BRA `(.L_x_127) ;  /* 0xffffffc800107947 */ /* 0x000fea000383ffff */
.L_x_130:
[----:B-1----:R1:W4:Y:S02]  /*b9e0*/  SYNCS.PHASECHK.TRANS64.TRYWAIT P1, [R62+URZ+0x200], R0 ;  /* 0x000200003e0075a7 */ /* 0x00232400080211ff */
[----:B----4-:R-:W-:Y:S05]  /*b9f0*/  @!P1 NANOSLEEP.SYNCS 0x989680 ;  /* 0x009896800000995d */ /* 0x010fea0003900000 */
[----:B------:R-:W4:Y:S02]  /*ba00*/  @!P1 SYNCS.PHASECHK.TRANS64 P1, [R62+URZ+0x200], R0 ;  /* 0x000200003e0095a7 */ /* 0x000f2400080210ff */
[----:B----4-:R-:W-:Y:S05]  /*ba10*/  @!P1 BRA `(.L_x_130) ;  /* 0xfffffffc00f09947 */ /* 0x010fea000383ffff */
[----:B------:R-:W-:Y:S05]  /*ba20*/  BRA `(.L_x_129) ;  /* 0xffffffc800287947 */ /* 0x000fea000383ffff */
.L_x_139:
[----:B--2---:R2:W3:Y:S02]  /*ba30*/  SYNCS.PHASECHK.TRANS64.TRYWAIT P1, [R4+URZ+0x1a0], R0 ;  /* 0x0001a000040075a7 */ /* 0x0044e400080211ff */
[----:B---3--:R-:W-:Y:S05]  /*ba40*/  @!P1 NANOSLEEP.SYNCS 0x989680 ;  /* 0x009896800000995d */ /* 0x008fea0003900000 */
[----:B------:R-:W3:Y:S02]  /*ba50*/  @!P1 SYNCS.PHASECHK.TRANS64 P1, [R4+URZ+0x1a0], R0 ;  /* 0x0001a000040095a7 */ /* 0x000ee400080210ff */
[----:B---3--:R-:W-:Y:S05]  /*ba60*/  @!P1 BRA `(.L_x_139) ;  /* 0xfffffffc00f09947 */ /* 0x008fea000383ffff */
[----:B------:R-:W-:Y:S05]  /*ba70*/  BRA `(.L_x_138) ;  /* 0xffffffd000407947 */ /* 0x000fea000383ffff */
.L_x_147:
[----:B--2---:R2:W3:Y:S02]  /*ba80*/  SYNCS.PHASECHK.TRANS64.TRYWAIT P1, [R2+URZ+0x1a0], R4 ;  /* 0x0001a004020075a7 */ /* 0x0044e400080211ff */
[----:B---3--:R-:W-:Y:S05]  /*ba90*/  @!P1 NANOSLEEP.SYNCS 0x989680 ;  /* 0x009896800000995d */ /* 0x008fea0003900000 */
[----:B------:R-:W3:Y:S02]  /*baa0*/  @!P1 SYNCS.PHASECHK.TRANS64 P1, [R2+URZ+0x1a0], R4 ;  /* 0x0001a004020095a7 */ /* 0x000ee400080210ff */
[----:B---3--:R-:W-:Y:S05]  /*bab0*/  @!P1 BRA `(.L_x_147) ;  /* 0xfffffffc00f09947 */ /* 0x008fea000383ffff */
[----:B------:R-:W-:Y:S05]  /*bac0*/  BRA `(.L_x_146) ;  /* 0xffffffd800587947 */ /* 0x000fea000383ffff */
.L_x_155:
[----:B--2---:R2:W3:Y:S02]  /*bad0*/  SYNCS.PHASECHK.TRANS64.TRYWAIT P1, [R3+URZ+0x1a0], R0 ;  /* 0x0001a000030075a7 */ /* 0x0044e400080211ff */
[----:B---3--:R-:W-:Y:S05]  /*bae0*/  @!P1 NANOSLEEP.SYNCS 0x989680 ;  /* 0x009896800000995d */ /* 0x008fea0003900000 */
[----:B------:R-:W3:Y:S02]  /*baf0*/  @!P1 SYNCS.PHASECHK.TRANS64 P1, [R3+URZ+0x1a0], R0 ;  /* 0x0001a000030095a7 */ /* 0x000ee400080210ff */
[----:B---3--:R-:W-:Y:S05]  /*bb00*/  @!P1 BRA `(.L_x_155) ;  /* 0xfffffffc00f09947 */ /* 0x008fea000383ffff */
[----:B------:R-:W-:Y:S05]  /*bb10*/  BRA `(.L_x_154) ;  /* 0xffffffe0006c7947 */ /* 0x000fea000383ffff */
        .weak           $__internal_0_$__cuda_sm10x_tcgen05_guardrail_trap_col_being_dealloced_not_returned_by_alloc
        .type           $__internal_0_$__cuda_sm10x_tcgen05_guardrail_trap_col_being_dealloced_not_returned_by_alloc,@function
        .size           $__internal_0_$__cuda_sm10x_tcgen05_guardrail_trap_col_being_dealloced_not_returned_by_alloc,($__internal_1_$__cuda_sm10x_tcgen05_guardrail_trap_phase_invalid_during_alloc - $__internal_0_$__cuda_sm10x_tcgen05_guardrail_trap_col_being_dealloced_not_returned_by_alloc)
$__internal_0_$__cuda_sm10x_tcgen05_guardrail_trap_col_being_dealloced_not_returned_by_alloc:
[----:B------:R-:W-:Y:S05]  /*bb20*/  BPT.TRAP 0x1 ;  /* 0x000000040000795c */ /* 0x000fea0000300000 */
[----:B------:R-:W-:-:S04]  /*bb30*/  HFMA2 R3, -RZ, RZ, 0, 0 ;  /* 0x00000000ff037431 */ /* 0x000fc800000001ff */
[----:B------:R-:W-:Y:S05]  /*bb40*/  RET.REL.NODEC R2 `(_ZN7cutlass13device_kernelINS_4conv6kernel13ConvUniversalINS1_16ConvProblemShapeILNS1_8OperatorE2ELi2EEENS1_10collective14CollectiveConvINS1_47MainloopSm100TmaUmmaWarpSpecializedImplicitGemmILS5_2ELi26ELi2ELi1ELi2EN4cute5tupleIJNSA_1CILi2EEENSC_ILi1EEESE_EEEEENSB_IJNSC_ILi128EEENSB_IJSH_EEENSB_IJNSC_ILi32EEEEEEEEENS_6half_tESM_NSA_8TiledMMAINSA_8MMA_AtomIJNSA_26SM100_MMA_F16BF16_2x1SM_SSISM_SM_fLi128ELi128ELNSA_4UMMA5MajorE1ELSR_1ELNSQ_7ScaleInE0ELSS_0EEEEEENSA_6LayoutINSB_IJSE_SE_SE_EEENSB_IJNSC_ILi0EEESX_SX_EEEEENSB_IJNSA_10UnderscoreES10_S10_EEEEENS7_6detail27Sm100ImplicitGemmTileTraitsINSA_18SM100_TMA_2SM_LOADENSA_14ComposedLayoutINSA_7SwizzleILi3ELi4ELi3EEENSA_18smem_ptr_flag_bitsILi16EEENSV_INSB_IJNSC_ILi64EEENSC_ILi8EEEEEENSB_IJSE_S1B_EEEEEEEvEENS14_INSA_25SM100_TMA_2SM_LOAD_IM2COLES1G_vEEEENS_8epilogue10collective18CollectiveEpilogueINS1L_23Sm100TmaWarpSpecializedILi4ELi2ELi16ELb1ELb0EEEJNSB_IJS1B_SI_SK_EEENSB_IJNSV_IS1B_SE_EENSV_INSB_IJNSC_ILi16EEESD_EEES1E_EEEEESM_NSB_IJlNSB_IJSE_llEEESX_EEESM_S1X_NS1L_6fusion15FusionCallbacksIS1P_NS1Y_17LinearCombinationISM_fSM_fLNS_15FloatRoundStyleE2EEES1Q_S1V_JEEENSA_5SM1004TMEM4LOAD26SM100_TMEM_LOAD_32dp32b16xENSA_13SM90_TMA_LOADENS16_INS17_ILi1ELi4ELi3EEES1A_NSV_INSB_IJS1C_S1S_EEENSB_IJS1S_SE_EEEEEEENSA_39AutoVectorizingCopyWithAssumedAlignmentILi128EEENSA_14SM90_TMA_STOREES2D_S2F_S2F_EEEvvEEEEvNT_6ParamsE) ;  /* 0xffffff44022c7950 */ /* 0x000fea0003c3ffff */
        .weak           $__internal_1_$__cuda_sm10x_tcgen05_guardrail_trap_phase_invalid_during_alloc
        .type           $__internal_1_$__cuda_sm10x_tcgen05_guardrail_trap_phase_invalid_during_alloc,@function
        .size           $__internal_1_$__cuda_sm10x_tcgen05_guardrail_trap_phase_invalid_during_alloc,($__internal_2_$__cuda_sm10x_tcgen05_guardrail_trap_unallocated_columns_being_dealloced - $__internal_1_$__cuda_sm10x_tcgen05_guardrail_trap_phase_invalid_during_alloc)
$__internal_1_$__cuda_sm10x_tcgen05_guardrail_trap_phase_invalid_during_alloc:
[----:B------:R-:W-:Y:S05]  /*bb50*/  BPT.TRAP 0x1 ;  /* 0x000000040000795c */ /* 0x000fea0000300000 */
[----:B------:R-:W-:-:S04]  /*bb60*/  MOV R5, 0x0 ;  /* 0x0000000000057802 */ /* 0x000fc80000000f00 */
[----:B------:R-:W-:Y:S05]  /*bb70*/  RET.REL.NODEC R4 `(_ZN7cutlass13device_kernelINS_4conv6kernel13ConvUniversalINS1_16ConvProblemShapeILNS1_8OperatorE2ELi2EEENS1_10collective14CollectiveConvINS1_47MainloopSm100TmaUmmaWarpSpecializedImplicitGemmILS5_2ELi26ELi2ELi1ELi2EN4cute5tupleIJNSA_1CILi2EEENSC_ILi1EEESE_EEEEENSB_IJNSC_ILi128EEENSB_IJSH_EEENSB_IJNSC_ILi32EEEEEEEEENS_6half_tESM_NSA_8TiledMMAINSA_8MMA_AtomIJNSA_26SM100_MMA_F16BF16_2x1SM_SSISM_SM_fLi128ELi128ELNSA_4UMMA5MajorE1ELSR_1ELNSQ_7ScaleInE0ELSS_0EEEEEENSA_6LayoutINSB_IJSE_SE_SE_EEENSB_IJNSC_ILi0EEESX_SX_EEEEENSB_IJNSA_10UnderscoreES10_S10_EEEEENS7_6detail27Sm100ImplicitGemmTileTraitsINSA_18SM100_TMA_2SM_LOADENSA_14ComposedLayoutINSA_7SwizzleILi3ELi4ELi3EEENSA_18smem_ptr_flag_bitsILi16EEENSV_INSB_IJNSC_ILi64EEENSC_ILi8EEEEEENSB_IJSE_S1B_EEEEEEEvEENS14_INSA_25SM100_TMA_2SM_LOAD_IM2COLES1G_vEEEENS_8epilogue10collective18CollectiveEpilogueINS1L_23Sm100TmaWarpSpecializedILi4ELi2ELi16ELb1ELb0EEEJNSB_IJS1B_SI_SK_EEENSB_IJNSV_IS1B_SE_EENSV_INSB_IJNSC_ILi16EEESD_EEES1E_EEEEESM_NSB_IJlNSB_IJSE_llEEESX_EEESM_S1X_NS1L_6fusion15FusionCallbacksIS1P_NS1Y_17LinearCombinationISM_fSM_fLNS_15FloatRoundStyleE2EEES1Q_S1V_JEEENSA_5SM1004TMEM4LOAD26SM100_TMEM_LOAD_32dp32b16xENSA_13SM90_TMA_LOADENS16_INS17_ILi1ELi4ELi3EEES1A_NSV_INSB_IJS1C_S1S_EEENSB_IJS1S_SE_EEEEEEENSA_39AutoVectorizingCopyWithAssumedAlignmentILi128EEENSA_14SM90_TMA_STOREES2D_S2F_S2F_EEEvvEEEEvNT_6ParamsE) ;  /* 0xffffff4404207950 */ /* 0x000fea0003c3ffff */
        .weak           $__internal_2_$__cuda_sm10x_tcgen05_guardrail_trap_unallocated_columns_being_dealloced
        .type           $__internal_2_$__cuda_sm10x_tcgen05_guardrail_trap_unallocated_columns_being_dealloced,@function
        .size           $__internal_2_$__cuda_sm10x_tcgen05_guardrail_trap_unallocated_columns_being_dealloced,(.L_x_254 - $__internal_2_$__cuda_sm10x_tcgen05_guardrail_trap_unallocated_columns_being_dealloced)
$__internal_2_$__cuda_sm10x_tcgen05_guardrail_trap_unallocated_columns_being_dealloced:
[----:B------:R-:W-:Y:S05]  /*bb80*/  BPT.TRAP 0x1 ;  /* 0x000000040000795c */ /* 0x000fea0000300000 */
[----:B------:R-:W-:-:S04]  /*bb90*/  HFMA2 R3, -RZ, RZ, 0, 0 ;  /* 0x00000000ff037431 */ /* 0x000fc800000001ff */
[----:B------:R-:W-:Y:S05]  /*bba0*/  RET.REL.NODEC R2 `(_ZN7cutlass13device_kernelINS_4conv6kernel13ConvUniversalINS1_16ConvProblemShapeILNS1_8OperatorE2ELi2EEENS1_10collective14CollectiveConvINS1_47MainloopSm100TmaUmmaWarpSpecializedImplicitGemmILS5_2ELi26ELi2ELi1ELi2EN4cute5tupleIJNSA_1CILi2EEENSC_ILi1EEESE_EEEEENSB_IJNSC_ILi128EEENSB_IJSH_EEENSB_IJNSC_ILi32EEEEEEEEENS_6half_tESM_NSA_8TiledMMAINSA_8MMA_AtomIJNSA_26SM100_MMA_F16BF16_2x1SM_SSISM_SM_fLi128ELi128ELNSA_4UMMA5MajorE1ELSR_1ELNSQ_7ScaleInE0ELSS_0EEEEEENSA_6LayoutINSB_IJSE_SE_SE_EEENSB_IJNSC_ILi0EEESX_SX_EEEEENSB_IJNSA_10UnderscoreES10_S10_EEEEENS7_6detail27Sm100ImplicitGemmTileTraitsINSA_18SM100_TMA_2SM_LOADENSA_14ComposedLayoutINSA_7SwizzleILi3ELi4ELi3EEENSA_18smem_ptr_flag_bitsILi16EEENSV_INSB_IJNSC_ILi64EEENSC_ILi8EEEEEENSB_IJSE_S1B_EEEEEEEvEENS14_INSA_25SM100_TMA_2SM_LOAD_IM2COLES1G_vEEEENS_8epilogue10collective18CollectiveEpilogueINS1L_23Sm100TmaWarpSpecializedILi4ELi2ELi16ELb1ELb0EEEJNSB_IJS1B_SI_SK_EEENSB_IJNSV_IS1B_SE_EENSV_INSB_IJNSC_ILi16EEESD_EEES1E_EEEEESM_NSB_IJlNSB_IJSE_llEEESX_EEESM_S1X_NS1L_6fusion15FusionCallbacksIS1P_NS1Y_17LinearCombinationISM_fSM_fLNS_15FloatRoundStyleE2EEES1Q_S1V_JEEENSA_5SM1004TMEM4LOAD26SM100_TMEM_LOAD_32dp32b16xENSA_13SM90_TMA_LOADENS16_INS17_ILi1ELi4ELi3EEES1A_NSV_INSB_IJS1C_S1S_EEENSB_IJS1S_SE_EEEEEEENSA_39AutoVectorizingCopyWithAssumedAlignmentILi128EEENSA_14SM90_TMA_STOREES2D_S2F_S2F_EEEvvEEEEvNT_6ParamsE) ;  /* 0xffffff4402147950 */ /* 0x000fea0003c3ffff */
.L_x_253:
[----:B------:R-:W-:-:S00]  /*bbb0*/  BRA `(.L_x_253) ;  /* 0xfffffffc00fc7947 */ /* 0x000fc0000383ffff */
[----:B------:R-:W-:-:S00]  /*bbc0*/  NOP ;  /* 0x0000000000007918 */ /* 0x000fc00000000000 */
        /* <DEDUP_REMOVED lines=11> */
.L_x_254:


//--------------------- .nv.global.init           --------------------------
	.section	.nv.global.init,"aw",@progbits
.nv.global.init:
	.type		$str$29,@object
	.size		$str$29,($str$30 - $str$29)
$str$29:
        /*0000*/ 	.byte	0x28, 0x61, 0x64, 0x64, 0x72, 0x65, 0x73, 0x73, 0x20, 0x26, 0x20, 0x6d, 0x61, 0x73, 0x6b, 0x29
        /*0010*/ 	.byte	0x20, 0x3d, 0x3d, 0x20, 0x30, 0x00
	.type		$str$30,@object
	.size		$str$30,($str$28 - $str$30)
$str$30:
        /*0016*/ 	.byte	0x2f, 0x74, 0x6d, 0x70, 0x2f, 0x63, 0x75, 0x74, 0x6c, 0x61, 0x73, 0x73, 0x5f, 0x73, 0x77, 0x65
        /*0026*/ 	.byte	0x65, 0x70, 0x5f, 0x73, 0x72, 0x63, 0x2f, 0x69, 0x6e, 0x63, 0x6c, 0x75, 0x64, 0x65, 0x2f, 0x63
        /*0036*/ 	.byte	0x75, 0x74, 0x65, 0x2f, 0x70, 0x6f, 0x69, 0x6e, 0x74, 0x65, 0x72, 0x5f, 0x66, 0x6c, 0x61, 0x67
        /*0046*/ 	.byte	0x67, 0x65, 0x64, 0x2e, 0x68, 0x70, 0x70, 0x00
	.type		$str$28,@object
	.size		$str$28,($str$27 - $str$28)
$str$28:
        /*004e*/ 	.byte	0x2f, 0x74, 0x6d, 0x70, 0x2f, 0x63, 0x75, 0x74, 0x6c, 0x61, 0x73, 0x73, 0x5f, 0x73, 0x77, 0x65
        /*005e*/ 	.byte	0x65, 0x70, 0x5f, 0x73, 0x72, 0x63, 0x2f, 0x69, 0x6e, 0x63, 0x6c, 0x75, 0x64, 0x65, 0x2f, 0x63
        /*006e*/ 	.byte	0x75, 0x74, 0x65, 0x2f, 0x61, 0x74, 0x6f, 0x6d, 0x2f, 0x63, 0x6f, 0x70, 0x79, 0x5f, 0x74, 0x72
        /*007e*/ 	.byte	0x61, 0x69, 0x74, 0x73, 0x5f, 0x73, 0x6d, 0x31, 0x30, 0x30, 0x2e, 0x68, 0x70, 0x70, 0x00
	.type		$str$27,@object
	.size		$str$27,(__unnamed_1 - $str$27)
$str$27:
        /*008d*/ 	.byte	0x28, 0x28, 0x75, 0x69, 0x6e, 0x74, 0x33, 0x32, 0x5f, 0x74, 0x28, 0x74, 0x68, 0x72, 0x65, 0x61
        /*009d*/ 	.byte	0x64, 0x49, 0x64, 0x78, 0x2e, 0x78, 0x29, 0x20, 0x2f, 0x20, 0x33, 0x32, 0x29, 0x20, 0x25, 0x20
        /*00ad*/ 	.byte	0x34, 0x29, 0x20, 0x3d, 0x3d, 0x20, 0x28, 0x28, 0x28, 0x74, 0x6d, 0x65, 0x6d, 0x5f, 0x61, 0x64
        /*00bd*/ 	.byte	0x64, 0x72, 0x20, 0x3e, 0x3e, 0x20, 0x31, 0x36, 0x29, 0x20, 0x2f, 0x20, 0x33, 0x32, 0x29, 0x20
        /*00cd*/ 	.byte	0x25, 0x20, 0x34, 0x29, 0x00
	.type		__unnamed_1,@object
	.size		__unnamed_1,(__unnamed_2 - __unnamed_1)
__unnamed_1:
        /*00d2*/ 	.byte	0x61, 0x75, 0x74, 0x6f, 0x20, 0x63, 0x75, 0x74, 0x65, 0x3a, 0x3a, 0x61, 0x73, 0x5f, 0x70, 0x6f
        /* <DEDUP_REMOVED lines=24> */
        /*0262*/ 	.byte	0x34, 0x38, 0x3e, 0x3e, 0x3e, 0x3e, 0x5d, 0x00
	.type		__unnamed_2,@object
	.size		__unnamed_2,(.L_2 - __unnamed_2)
__unnamed_2:
        /* <DEDUP_REMOVED lines=40> */
        /*04ea*/ 	.byte	0x3a, 0x3a, 0x43, 0x3c, 0x30, 0x3e, 0x3e, 0x3e, 0x3e, 0x5d, 0x00
.L_2:


//--------------------- .nv.shared._ZN7cutlass13device_kernelINS_4conv6kernel13ConvUniversalINS1_16ConvProblemShapeILNS1_8OperatorE2ELi2EEENS1_10collective14CollectiveConvINS1_47MainloopSm100TmaUmmaWarpSpecializedImplicitGemmILS5_2ELi26ELi2ELi1ELi2EN4cute5tupleIJNSA_1CILi2EEENSC_ILi1EEESE_EEEEENSB_IJNSC_ILi128EEENSB_IJSH_EEENSB_IJNSC_ILi32EEEEEEEEENS_6half_tESM_NSA_8TiledMMAINSA_8MMA_AtomIJNSA_26SM100_MMA_F16BF16_2x1SM_SSISM_SM_fLi128ELi128ELNSA_4UMMA5MajorE1ELSR_1ELNSQ_7ScaleInE0ELSS_0EEEEEENSA_6LayoutINSB_IJSE_SE_SE_EEENSB_IJNSC_ILi0EEESX_SX_EEEEENSB_IJNSA_10UnderscoreES10_S10_EEEEENS7_6detail27Sm100ImplicitGemmTileTraitsINSA_18SM100_TMA_2SM_LOADENSA_14ComposedLayoutINSA_7SwizzleILi3ELi4ELi3EEENSA_18smem_ptr_flag_bitsILi16EEENSV_INSB_IJNSC_ILi64EEENSC_ILi8EEEEEENSB_IJSE_S1B_EEEEEEEvEENS14_INSA_25SM100_TMA_2SM_LOAD_IM2COLES1G_vEEEENS_8epilogue10collective18CollectiveEpilogueINS1L_23Sm100TmaWarpSpecializedILi4ELi2ELi16ELb1ELb0EEEJNSB_IJS1B_SI_SK_EEENSB_IJNSV_IS1B_SE_EENSV_INSB_IJNSC_ILi16EEESD_EEES1E_EEEEESM_NSB_IJlNSB_IJSE_llEEESX_EEESM_S1X_NS1L_6fusion15FusionCallbacksIS1P_NS1Y_17LinearCombinationISM_fSM_fLNS_15FloatRoundStyleE2EEES1Q_S1V_JEEENSA_5SM1004TMEM4LOAD26SM100_TMEM_LOAD_32dp32b16xENSA_13SM90_TMA_LOADENS16_INS17_ILi1ELi4ELi3EEES1A_NSV_INSB_IJS1C_S1S_EEENSB_IJS1S_SE_EEEEEEENSA_39AutoVectorizingCopyWithAssumedAlignmentILi128EEENSA_14SM90_TMA_STOREES2D_S2F_S2F_EEEvvEEEEvNT_6ParamsE --------------------------
	.section	.nv.shared._ZN7cutlass13device_kernelINS_4conv6kernel13ConvUniversalINS1_16ConvProblemShapeILNS1_8OperatorE2ELi2EEENS1_10collective14CollectiveConvINS1_47MainloopSm100TmaUmmaWarpSpecializedImplicitGemmILS5_2ELi26ELi2ELi1ELi2EN4cute5tupleIJNSA_1CILi2EEENSC_ILi1EEESE_EEEEENSB_IJNSC_ILi128EEENSB_IJSH_EEENSB_IJNSC_ILi32EEEEEEEEENS_6half_tESM_NSA_8TiledMMAINSA_8MMA_AtomIJNSA_26SM100_MMA_F16BF16_2x1SM_SSISM_SM_fLi128ELi128ELNSA_4UMMA5MajorE1ELSR_1ELNSQ_7ScaleInE0ELSS_0EEEEEENSA_6LayoutINSB_IJSE_SE_SE_EEENSB_IJNSC_ILi0EEESX_SX_EEEEENSB_IJNSA_10UnderscoreES10_S10_EEEEENS7_6detail27Sm100ImplicitGemmTileTraitsINSA_18SM100_TMA_2SM_LOADENSA_14ComposedLayoutINSA_7SwizzleILi3ELi4ELi3EEENSA_18smem_ptr_flag_bitsILi16EEENSV_INSB_IJNSC_ILi64EEENSC_ILi8EEEEEENSB_IJSE_S1B_EEEEEEEvEENS14_INSA_25SM100_TMA_2SM_LOAD_IM2COLES1G_vEEEENS_8epilogue10collective18CollectiveEpilogueINS1L_23Sm100TmaWarpSpecializedILi4ELi2ELi16ELb1ELb0EEEJNSB_IJS1B_SI_SK_EEENSB_IJNSV_IS1B_SE_EENSV_INSB_IJNSC_ILi16EEESD_EEES1E_EEEEESM_NSB_IJlNSB_IJSE_llEEESX_EEESM_S1X_NS1L_6fusion15FusionCallbacksIS1P_NS1Y_17LinearCombinationISM_fSM_fLNS_15FloatRoundStyleE2EEES1Q_S1V_JEEENSA_5SM1004TMEM4LOAD26SM100_TMEM_LOAD_32dp32b16xENSA_13SM90_TMA_LOADENS16_INS17_ILi1ELi4ELi3EEES1A_NSV_INSB_IJS1C_S1S_EEENSB_IJS1S_SE_EEEEEEENSA_39AutoVectorizingCopyWithAssumedAlignmentILi128EEENSA_14SM90_TMA_STOREES2D_S2F_S2F_EEEvvEEEEvNT_6ParamsE,"aw",@nobits
	.sectionflags	@""
	.align	16
	.zero		1024


//--------------------- .nv.shared.reserved.0     --------------------------
	.section	.nv.shared.reserved.0,"aw",@nobits
	.weak		__nv_reservedSMEM_offset_0_alias
	.size		__nv_reservedSMEM_offset_0_alias, 0, 64
	.other		__nv_reservedSMEM_offset_0_alias,@"STO_CUDA_RESERVED_SHARED STV_DEFAULT"
__nv_reservedSMEM_offset_0_alias:
	.zero		0
.nv.shared.reserved.0:
	.zero		64
	.weak		__nv_reservedSMEM_tcgen05_partition
	.type		__nv_reservedSMEM_tcgen05_partition,@object
	.size		__nv_reservedSMEM_tcgen05_partition,(.L_0 - __nv_reservedSMEM_tcgen05_partition)
__nv_reservedSMEM_tcgen05_partition:
	.zero		32
.L_0:


//--------------------- .nv.global                --------------------------
	.section	.nv.global,"aw",@nobits
.nv.global:
	.type		_ZN39_INTERNAL_427859f4_4_k_cu_3a86563d_31744cute1_E,@object
	.size		_ZN39_INTERNAL_427859f4_4_k_cu_3a86563d_31744cute1_E,(_ZN39_INTERNAL_427859f4_4_k_cu_3a86563d_31744cuda3std3__45__cpo6cbeginE - _ZN39_INTERNAL_427859f4_4_k_cu_3a86563d_31744cute1_E)
_ZN39_INTERNAL_427859f4_4_k_cu_3a86563d_31744cute1_E:
	.zero		1
	.type		_ZN39_INTERNAL_427859f4_4_k_cu_3a86563d_31744cuda3std3__45__cpo6cbeginE,@object
	.size		_ZN39_INTERNAL_427859f4_4_k_cu_3a86563d_31744cuda3std3__45__cpo6cbeginE,(_ZN39_INTERNAL_427859f4_4_k_cu_3a86563d_31744cuda3std3__48in_placeE - _ZN39_INTERNAL_427859f4_4_k_cu_3a86563d_31744cuda3std3__45__cpo6cbeginE)
_ZN39_INTERNAL_427859f4_4_k_cu_3a86563d_31744cuda3std3__45__cpo6cbeginE:
	.zero		1
	.type		_ZN39_INTERNAL_427859f4_4_k_cu_3a86563d_31744cuda3std3__48in_placeE,@object
	.size		_ZN39_INTERNAL_427859f4_4_k_cu_3a86563d_31744cuda3std3__48in_placeE,(_ZN39_INTERNAL_427859f4_4_k_cu_3a86563d_31744cuda3std6ranges3__45__cpo9iter_moveE - _ZN39_INTERNAL_427859f4_4_k_cu_3a86563d_31744cuda3std3__48in_placeE)
_ZN39_INTERNAL_427859f4_4_k_cu_3a86563d_31744cuda3std3__48in_placeE:
	.zero		1
	.type		_ZN39_INTERNAL_427859f4_4_k_cu_3a86563d_31744cuda3std6ranges3__45__cpo9iter_moveE,@object
	.size		_ZN39_INTERNAL_427859f4_4_k_cu_3a86563d_31744cuda3std6ranges3__45__cpo9iter_moveE,(_ZN39_INTERNAL_427859f4_4_k_cu_3a86563d_31744cuda3std3__45__cpo5beginE - _ZN39_INTERNAL_427859f4_4_k_cu_3a86563d_31744cuda3std6ranges3__45__cpo9iter_moveE)
_ZN39_INTERNAL_427859f4_4_k_cu_3a86563d_31744cuda3std6ranges3__45__cpo9iter_moveE:
	.zero		1
	.type		_ZN39_INTERNAL_427859f4_4_k_cu_3a86563d_31744cuda3std3__45__cpo5beginE,@object
	.size		_ZN39_INTERNAL_427859f4_4_k_cu_3a86563d_31744cuda3std3__45__cpo5beginE,(_ZN39_INTERNAL_427859f4_4_k_cu_3a86563d_31744cuda3std3__441_GLOBAL__N__427859f4_4_k_cu_3a86563d_31746ignoreE - _ZN39_INTERNAL_427859f4_4_k_cu_3a86563d_31744cuda3std3__45__cpo5beginE)
_ZN39_INTERNAL_427859f4_4_k_cu_3a86563d_31744cuda3std3__45__cpo5beginE:
	.zero		1
	.type		_ZN39_INTERNAL_427859f4_4_k_cu_3a86563d_31744cuda3std3__441_GLOBAL__N__427859f4_4_k_cu_3a86563d_31746ignoreE,@object
	.size		_ZN39_INTERNAL_427859f4_4_k_cu_3a86563d_31744cuda3std3__441_GLOBAL__N__427859f4_4_k_cu_3a86563d_31746ignoreE,(_ZN39_INTERNAL_427859f4_4_k_cu_3a86563d_31744cute7productE - _ZN39_INTERNAL_427859f4_4_k_cu_3a86563d_31744cuda3std3__441_GLOBAL__N__427859f4_4_k_cu_3a86563d_31746ignoreE)
_ZN39_INTERNAL_427859f4_4_k_cu_3a86563d_31744cuda3std3__441_GLOBAL__N__427859f4_4_k_cu_3a86563d_31746ignoreE:
	.zero		1
	.type		_ZN39_INTERNAL_427859f4_4_k_cu_3a86563d_31744cute7productE,@object
	.size		_ZN39_INTERNAL_427859f4_4_k_cu_3a86563d_31744cute7productE,(_ZN39_INTERNAL_427859f4_4_k_cu_3a86563d_31744cuda3std3__45__cpo3endE - _ZN39_INTERNAL_427859f4_4_k_cu_3a86563d_31744cute7productE)
_ZN39_INTERNAL_427859f4_4_k_cu_3a86563d_31744cute7productE:
	.zero		1
	.type		_ZN39_INTERNAL_427859f4_4_k_cu_3a86563d_31744cuda3std3__45__cpo3endE,@object
	.size		_ZN39_INTERNAL_427859f4_4_k_cu_3a86563d_31744cuda3std3__45__cpo3endE,(_ZN39_INTERNAL_427859f4_4_k_cu_3a86563d_31744cuda3std3__419piecewise_constructE - _ZN39_INTERNAL_427859f4_4_k_cu_3a86563d_31744cuda3std3__45__cpo3endE)
_ZN39_INTERNAL_427859f4_4_k_cu_3a86563d_31744cuda3std3__45__cpo3endE:
	.zero		1
	.type		_ZN39_INTERNAL_427859f4_4_k_cu_3a86563d_31744cuda3std3__419piecewise_constructE,@object
	.size		_ZN39_INTERNAL_427859f4_4_k_cu_3a86563d_31744cuda3std3__419piecewise_constructE,(_ZN39_INTERNAL_427859f4_4_k_cu_3a86563d_31744cuda3std3__45__cpo4cendE - _ZN39_INTERNAL_427859f4_4_k_cu_3a86563d_31744cuda3std3__419piecewise_constructE)
_ZN39_INTERNAL_427859f4_4_k_cu_3a86563d_31744cuda3std3__419piecewise_constructE:
	.zero		1
	.type		_ZN39_INTERNAL_427859f4_4_k_cu_3a86563d_31744cuda3std3__45__cpo4cendE,@object
	.size		_ZN39_INTERNAL_427859f4_4_k_cu_3a86563d_31744cuda3std3__45__cpo4cendE,(_ZN39_INTERNAL_427859f4_4_k_cu_3a86563d_31744cuda3std6ranges3__45__cpo4swapE - _ZN39_INTERNAL_427859f4_4_k_cu_3a86563d_31744cuda3std3__45__cpo4cendE)
_ZN39_INTERNAL_427859f4_4_k_cu_3a86563d_31744cuda3std3__45__cpo4cendE:
	.zero		1
	.type		_ZN39_INTERNAL_427859f4_4_k_cu_3a86563d_31744cuda3std6ranges3__45__cpo4swapE,@object
	.size		_ZN39_INTERNAL_427859f4_4_k_cu_3a86563d_31744cuda3std6ranges3__45__cpo4swapE,(.L_10 - _ZN39_INTERNAL_427859f4_4_k_cu_3a86563d_31744cuda3std6ranges3__45__cpo4swapE)
_ZN39_INTERNAL_427859f4_4_k_cu_3a86563d_31744cuda3std6ranges3__45__cpo4swapE:
	.zero		1
.L_10:


//--------------------- .nv.constant0._ZN7cutlass13device_kernelINS_4conv6kernel13ConvUniversalINS1_16ConvProblemShapeILNS1_8OperatorE2ELi2EEENS1_10collective14CollectiveConvINS1_47MainloopSm100TmaUmmaWarpSpecializedImplicitGemmILS5_2ELi26ELi2ELi1ELi2EN4cute5tupleIJNSA_1CILi2EEENSC_ILi1EEESE_EEEEENSB_IJNSC_ILi128EEENSB_IJSH_EEENSB_IJNSC_ILi32EEEEEEEEENS_6half_tESM_NSA_8TiledMMAINSA_8MMA_AtomIJNSA_26SM100_MMA_F16BF16_2x1SM_SSISM_SM_fLi128ELi128ELNSA_4UMMA5MajorE1ELSR_1ELNSQ_7ScaleInE0ELSS_0EEEEEENSA_6LayoutINSB_IJSE_SE_SE_EEENSB_IJNSC_ILi0EEESX_SX_EEEEENSB_IJNSA_10UnderscoreES10_S10_EEEEENS7_6detail27Sm100ImplicitGemmTileTraitsINSA_18SM100_TMA_2SM_LOADENSA_14ComposedLayoutINSA_7SwizzleILi3ELi4ELi3EEENSA_18smem_ptr_flag_bitsILi16EEENSV_INSB_IJNSC_ILi64EEENSC_ILi8EEEEEENSB_IJSE_S1B_EEEEEEEvEENS14_INSA_25SM100_TMA_2SM_LOAD_IM2COLES1G_vEEEENS_8epilogue10collective18CollectiveEpilogueINS1L_23Sm100TmaWarpSpecializedILi4ELi2ELi16ELb1ELb0EEEJNSB_IJS1B_SI_SK_EEENSB_IJNSV_IS1B_SE_EENSV_INSB_IJNSC_ILi16EEESD_EEES1E_EEEEESM_NSB_IJlNSB_IJSE_llEEESX_EEESM_S1X_NS1L_6fusion15FusionCallbacksIS1P_NS1Y_17LinearCombinationISM_fSM_fLNS_15FloatRoundStyleE2EEES1Q_S1V_JEEENSA_5SM1004TMEM4LOAD26SM100_TMEM_LOAD_32dp32b16xENSA_13SM90_TMA_LOADENS16_INS17_ILi1ELi4ELi3EEES1A_NSV_INSB_IJS1C_S1S_EEENSB_IJS1S_SE_EEEEEEENSA_39AutoVectorizingCopyWithAssumedAlignmentILi128EEENSA_14SM90_TMA_STOREES2D_S2F_S2F_EEEvvEEEEvNT_6ParamsE --------------------------
	.section	.nv.constant0._ZN7cutlass13device_kernelINS_4conv6kernel13ConvUniversalINS1_16ConvProblemShapeILNS1_8OperatorE2ELi2EEENS1_10collective14CollectiveConvINS1_47MainloopSm100TmaUmmaWarpSpecializedImplicitGemmILS5_2ELi26ELi2ELi1ELi2EN4cute5tupleIJNSA_1CILi2EEENSC_ILi1EEESE_EEEEENSB_IJNSC_ILi128EEENSB_IJSH_EEENSB_IJNSC_ILi32EEEEEEEEENS_6half_tESM_NSA_8TiledMMAINSA_8MMA_AtomIJNSA_26SM100_MMA_F16BF16_2x1SM_SSISM_SM_fLi128ELi128ELNSA_4UMMA5MajorE1ELSR_1ELNSQ_7ScaleInE0ELSS_0EEEEEENSA_6LayoutINSB_IJSE_SE_SE_EEENSB_IJNSC_ILi0EEESX_SX_EEEEENSB_IJNSA_10UnderscoreES10_S10_EEEEENS7_6detail27Sm100ImplicitGemmTileTraitsINSA_18SM100_TMA_2SM_LOADENSA_14ComposedLayoutINSA_7SwizzleILi3ELi4ELi3EEENSA_18smem_ptr_flag_bitsILi16EEENSV_INSB_IJNSC_ILi64EEENSC_ILi8EEEEEENSB_IJSE_S1B_EEEEEEEvEENS14_INSA_25SM100_TMA_2SM_LOAD_IM2COLES1G_vEEEENS_8epilogue10collective18CollectiveEpilogueINS1L_23Sm100TmaWarpSpecializedILi4ELi2ELi16ELb1ELb0EEEJNSB_IJS1B_SI_SK_EEENSB_IJNSV_IS1B_SE_EENSV_INSB_IJNSC_ILi16EEESD_EEES1E_EEEEESM_NSB_IJlNSB_IJSE_llEEESX_EEESM_S1X_NS1L_6fusion15FusionCallbacksIS1P_NS1Y_17LinearCombinationISM_fSM_fLNS_15FloatRoundStyleE2EEES1Q_S1V_JEEENSA_5SM1004TMEM4LOAD26SM100_TMEM_LOAD_32dp32b16xENSA_13SM90_TMA_LOADENS16_INS17_ILi1ELi4ELi3EEES1A_NSV_INSB_IJS1C_S1S_EEENSB_IJS1S_SE_EEEEEEENSA_39AutoVectorizingCopyWithAssumedAlignmentILi128EEENSA_14SM90_TMA_STOREES2D_S2F_S2F_EEEvvEEEEvNT_6ParamsE,"a",@progbits
	.sectionflags	@""
	.align	4
.nv.constant0._ZN7cutlass13device_kernelINS_4conv6kernel13ConvUniversalINS1_16ConvProblemShapeILNS1_8OperatorE2ELi2EEENS1_10collective14CollectiveConvINS1_47MainloopSm100TmaUmmaWarpSpecializedImplicitGemmILS5_2ELi26ELi2ELi1ELi2EN4cute5tupleIJNSA_1CILi2EEENSC_ILi1EEESE_EEEEENSB_IJNSC_ILi128EEENSB_IJSH_EEENSB_IJNSC_ILi32EEEEEEEEENS_6half_tESM_NSA_8TiledMMAINSA_8MMA_AtomIJNSA_26SM100_MMA_F16BF16_2x1SM_SSISM_SM_fLi128ELi128ELNSA_4UMMA5MajorE1ELSR_1ELNSQ_7ScaleInE0ELSS_0EEEEEENSA_6LayoutINSB_IJSE_SE_SE_EEENSB_IJNSC_ILi0EEESX_SX_EEEEENSB_IJNSA_10UnderscoreES10_S10_EEEEENS7_6detail27Sm100ImplicitGemmTileTraitsINSA_18SM100_TMA_2SM_LOADENSA_14ComposedLayoutINSA_7SwizzleILi3ELi4ELi3EEENSA_18smem_ptr_flag_bitsILi16EEENSV_INSB_IJNSC_ILi64EEENSC_ILi8EEEEEENSB_IJSE_S1B_EEEEEEEvEENS14_INSA_25SM100_TMA_2SM_LOAD_IM2COLES1G_vEEEENS_8epilogue10collective18CollectiveEpilogueINS1L_23Sm100TmaWarpSpecializedILi4ELi2ELi16ELb1ELb0EEEJNSB_IJS1B_SI_SK_EEENSB_IJNSV_IS1B_SE_EENSV_INSB_IJNSC_ILi16EEESD_EEES1E_EEEEESM_NSB_IJlNSB_IJSE_llEEESX_EEESM_S1X_NS1L_6fusion15FusionCallbacksIS1P_NS1Y_17LinearCombinationISM_fSM_fLNS_15FloatRoundStyleE2EEES1Q_S1V_JEEENSA_5SM1004TMEM4LOAD26SM100_TMEM_LOAD_32dp32b16xENSA_13SM90_TMA_LOADENS16_INS17_ILi1ELi4ELi3EEES1A_NSV_INSB_IJS1C_S1S_EEENSB_IJS1S_SE_EEEEEEENSA_39AutoVectorizingCopyWithAssumedAlignmentILi128EEENSA_14SM90_TMA_STOREES2D_S2F_S2F_EEEvvEEEEvNT_6ParamsE:
	.zero		2944


//--------------------- SYMBOLS --------------------------

	.type		.nv.reservedSmem.offset0,@object
	.size		.nv.reservedSmem.offset0,0x4
	.type		.nv.reservedSmem.cap,@object
	.size		.nv.reservedSmem.cap,0x4
	.type		__assertfail,@function
